//
// Generated by NVIDIA NVVM Compiler
//
// Compiler Build ID: CL-36424714
// Cuda compilation tools, release 13.0, V13.0.88
// Based on NVVM 20.0.0
//

.version 9.0
.target sm_100
.address_size 64

	// .globl	_Z12mandelKernelPiffffii

.visible .entry _Z12mandelKernelPiffffii(
	.param .u64 .ptr .align 1 _Z12mandelKernelPiffffii_param_0,
	.param .f32 _Z12mandelKernelPiffffii_param_1,
	.param .f32 _Z12mandelKernelPiffffii_param_2,
	.param .f32 _Z12mandelKernelPiffffii_param_3,
	.param .f32 _Z12mandelKernelPiffffii_param_4,
	.param .u32 _Z12mandelKernelPiffffii_param_5,
	.param .u32 _Z12mandelKernelPiffffii_param_6
)
{
	.reg .pred 	%p<1315>;
	.reg .b32 	%r<1341>;
	.reg .b32 	%f<9146>;
	.reg .b64 	%rd<13>;

	ld.param.u64 	%rd2, [_Z12mandelKernelPiffffii_param_0];
	ld.param.f32 	%f5217, [_Z12mandelKernelPiffffii_param_1];
	ld.param.f32 	%f5218, [_Z12mandelKernelPiffffii_param_2];
	ld.param.f32 	%f5219, [_Z12mandelKernelPiffffii_param_3];
	ld.param.f32 	%f5220, [_Z12mandelKernelPiffffii_param_4];
	ld.param.u32 	%r60, [_Z12mandelKernelPiffffii_param_5];
	ld.param.u32 	%r59, [_Z12mandelKernelPiffffii_param_6];
	cvta.to.global.u64 	%rd1, %rd2;
	mov.u32 	%r61, %ctaid.x;
	mov.u32 	%r62, %ntid.x;
	mov.u32 	%r63, %tid.x;
	mad.lo.s32 	%r64, %r61, %r62, %r63;
	mov.u32 	%r65, %ctaid.y;
	mov.u32 	%r66, %ntid.y;
	mov.u32 	%r67, %tid.y;
	mad.lo.s32 	%r68, %r65, %r66, %r67;
	mad.lo.s32 	%r1, %r60, %r68, %r64;
	cvt.rn.f32.s32 	%f5221, %r64;
	fma.rn.f32 	%f1, %f5219, %f5221, %f5217;
	cvt.rn.f32.u32 	%f5222, %r68;
	fma.rn.f32 	%f2, %f5220, %f5222, %f5218;
	setp.gt.s32 	%p1, %r59, 9999;
	@%p1 bra 	$L__BB0_8;
	setp.eq.s32 	%p4, %r59, 256;
	@%p4 bra 	$L__BB0_44;
	setp.eq.s32 	%p5, %r59, 1000;
	@%p5 bra 	$L__BB0_302;
$L__BB0_3:
	setp.lt.s32 	%p1312, %r59, 1;
	mov.b32 	%r1340, 0;
	@%p1312 bra 	$L__BB0_7;
	mov.b32 	%r1339, 0;
	mov.f32 	%f9144, %f2;
	mov.f32 	%f9145, %f1;
$L__BB0_5:
	mul.f32 	%f5213, %f9145, %f9145;
	mul.f32 	%f5214, %f9144, %f9144;
	add.f32 	%f9137, %f5213, %f5214;
	setp.gt.f32 	%p1313, %f9137, 0f40800000;
	mov.u32 	%r1340, %r1339;
	@%p1313 bra 	$L__BB0_7;
	sub.f32 	%f9138, %f5213, %f5214;
	add.f32 	%f9139, %f9145, %f9145;
	add.f32 	%f9145, %f1, %f9138;
	fma.rn.f32 	%f9144, %f9139, %f9144, %f2;
	add.s32 	%r1339, %r1339, 1;
	setp.ne.s32 	%p1314, %r1339, %r59;
	mov.u32 	%r1340, %r59;
	@%p1314 bra 	$L__BB0_5;
$L__BB0_7:
	mul.wide.s32 	%rd11, %r1, 4;
	add.s64 	%rd12, %rd1, %rd11;
	st.global.u32 	[%rd12], %r1340;
	bra.uni 	$L__BB0_1370;
$L__BB0_8:
	setp.eq.s32 	%p2, %r59, 10000;
	@%p2 bra 	$L__BB0_1304;
	setp.ne.s32 	%p3, %r59, 100000;
	@%p3 bra 	$L__BB0_3;
	mov.b32 	%r22, 0;
	mov.f32 	%f9142, %f2;
	mov.f32 	%f9143, %f1;
$L__BB0_11:
	.pragma "nounroll";
	mul.f32 	%f5083, %f9143, %f9143;
	mul.f32 	%f5084, %f9142, %f9142;
	add.f32 	%f5223, %f5083, %f5084;
	setp.gt.f32 	%p6, %f5223, 0f40800000;
	mov.u32 	%r1338, %r22;
	@%p6 bra 	$L__BB0_1369;
	sub.f32 	%f5224, %f5083, %f5084;
	add.f32 	%f5225, %f9143, %f9143;
	add.f32 	%f5085, %f1, %f5224;
	fma.rn.f32 	%f5086, %f5225, %f9142, %f2;
	mul.f32 	%f5087, %f5085, %f5085;
	mul.f32 	%f5088, %f5086, %f5086;
	add.f32 	%f5226, %f5087, %f5088;
	setp.gt.f32 	%p7, %f5226, 0f40800000;
	@%p7 bra 	$L__BB0_1368;
	sub.f32 	%f5227, %f5087, %f5088;
	add.f32 	%f5228, %f5085, %f5085;
	add.f32 	%f5089, %f1, %f5227;
	fma.rn.f32 	%f5090, %f5228, %f5086, %f2;
	mul.f32 	%f5091, %f5089, %f5089;
	mul.f32 	%f5092, %f5090, %f5090;
	add.f32 	%f5229, %f5091, %f5092;
	setp.gt.f32 	%p8, %f5229, 0f40800000;
	@%p8 bra 	$L__BB0_1367;
	sub.f32 	%f5230, %f5091, %f5092;
	add.f32 	%f5231, %f5089, %f5089;
	add.f32 	%f5093, %f1, %f5230;
	fma.rn.f32 	%f5094, %f5231, %f5090, %f2;
	mul.f32 	%f5095, %f5093, %f5093;
	mul.f32 	%f5096, %f5094, %f5094;
	add.f32 	%f5232, %f5095, %f5096;
	setp.gt.f32 	%p9, %f5232, 0f40800000;
	@%p9 bra 	$L__BB0_1366;
	sub.f32 	%f5233, %f5095, %f5096;
	add.f32 	%f5234, %f5093, %f5093;
	add.f32 	%f5097, %f1, %f5233;
	fma.rn.f32 	%f5098, %f5234, %f5094, %f2;
	mul.f32 	%f5099, %f5097, %f5097;
	mul.f32 	%f5100, %f5098, %f5098;
	add.f32 	%f5235, %f5099, %f5100;
	setp.gt.f32 	%p10, %f5235, 0f40800000;
	@%p10 bra 	$L__BB0_1365;
	sub.f32 	%f5236, %f5099, %f5100;
	add.f32 	%f5237, %f5097, %f5097;
	add.f32 	%f5101, %f1, %f5236;
	fma.rn.f32 	%f5102, %f5237, %f5098, %f2;
	mul.f32 	%f5103, %f5101, %f5101;
	mul.f32 	%f5104, %f5102, %f5102;
	add.f32 	%f5238, %f5103, %f5104;
	setp.gt.f32 	%p11, %f5238, 0f40800000;
	@%p11 bra 	$L__BB0_1364;
	sub.f32 	%f5239, %f5103, %f5104;
	add.f32 	%f5240, %f5101, %f5101;
	add.f32 	%f5105, %f1, %f5239;
	fma.rn.f32 	%f5106, %f5240, %f5102, %f2;
	mul.f32 	%f5107, %f5105, %f5105;
	mul.f32 	%f5108, %f5106, %f5106;
	add.f32 	%f5241, %f5107, %f5108;
	setp.gt.f32 	%p12, %f5241, 0f40800000;
	@%p12 bra 	$L__BB0_1363;
	sub.f32 	%f5242, %f5107, %f5108;
	add.f32 	%f5243, %f5105, %f5105;
	add.f32 	%f5109, %f1, %f5242;
	fma.rn.f32 	%f5110, %f5243, %f5106, %f2;
	mul.f32 	%f5111, %f5109, %f5109;
	mul.f32 	%f5112, %f5110, %f5110;
	add.f32 	%f5244, %f5111, %f5112;
	setp.gt.f32 	%p13, %f5244, 0f40800000;
	@%p13 bra 	$L__BB0_1362;
	sub.f32 	%f5245, %f5111, %f5112;
	add.f32 	%f5246, %f5109, %f5109;
	add.f32 	%f5113, %f1, %f5245;
	fma.rn.f32 	%f5114, %f5246, %f5110, %f2;
	mul.f32 	%f5115, %f5113, %f5113;
	mul.f32 	%f5116, %f5114, %f5114;
	add.f32 	%f5247, %f5115, %f5116;
	setp.gt.f32 	%p14, %f5247, 0f40800000;
	@%p14 bra 	$L__BB0_1361;
	sub.f32 	%f5248, %f5115, %f5116;
	add.f32 	%f5249, %f5113, %f5113;
	add.f32 	%f5117, %f1, %f5248;
	fma.rn.f32 	%f5118, %f5249, %f5114, %f2;
	mul.f32 	%f5119, %f5117, %f5117;
	mul.f32 	%f5120, %f5118, %f5118;
	add.f32 	%f5250, %f5119, %f5120;
	setp.gt.f32 	%p15, %f5250, 0f40800000;
	@%p15 bra 	$L__BB0_1360;
	sub.f32 	%f5251, %f5119, %f5120;
	add.f32 	%f5252, %f5117, %f5117;
	add.f32 	%f5121, %f1, %f5251;
	fma.rn.f32 	%f5122, %f5252, %f5118, %f2;
	mul.f32 	%f5123, %f5121, %f5121;
	mul.f32 	%f5124, %f5122, %f5122;
	add.f32 	%f5253, %f5123, %f5124;
	setp.gt.f32 	%p16, %f5253, 0f40800000;
	@%p16 bra 	$L__BB0_1359;
	sub.f32 	%f5254, %f5123, %f5124;
	add.f32 	%f5255, %f5121, %f5121;
	add.f32 	%f5125, %f1, %f5254;
	fma.rn.f32 	%f5126, %f5255, %f5122, %f2;
	mul.f32 	%f5127, %f5125, %f5125;
	mul.f32 	%f5128, %f5126, %f5126;
	add.f32 	%f5256, %f5127, %f5128;
	setp.gt.f32 	%p17, %f5256, 0f40800000;
	@%p17 bra 	$L__BB0_1358;
	sub.f32 	%f5257, %f5127, %f5128;
	add.f32 	%f5258, %f5125, %f5125;
	add.f32 	%f5129, %f1, %f5257;
	fma.rn.f32 	%f5130, %f5258, %f5126, %f2;
	mul.f32 	%f5131, %f5129, %f5129;
	mul.f32 	%f5132, %f5130, %f5130;
	add.f32 	%f5259, %f5131, %f5132;
	setp.gt.f32 	%p18, %f5259, 0f40800000;
	@%p18 bra 	$L__BB0_1357;
	sub.f32 	%f5260, %f5131, %f5132;
	add.f32 	%f5261, %f5129, %f5129;
	add.f32 	%f5133, %f1, %f5260;
	fma.rn.f32 	%f5134, %f5261, %f5130, %f2;
	mul.f32 	%f5135, %f5133, %f5133;
	mul.f32 	%f5136, %f5134, %f5134;
	add.f32 	%f5262, %f5135, %f5136;
	setp.gt.f32 	%p19, %f5262, 0f40800000;
	@%p19 bra 	$L__BB0_1356;
	sub.f32 	%f5263, %f5135, %f5136;
	add.f32 	%f5264, %f5133, %f5133;
	add.f32 	%f5137, %f1, %f5263;
	fma.rn.f32 	%f5138, %f5264, %f5134, %f2;
	mul.f32 	%f5139, %f5137, %f5137;
	mul.f32 	%f5140, %f5138, %f5138;
	add.f32 	%f5265, %f5139, %f5140;
	setp.gt.f32 	%p20, %f5265, 0f40800000;
	@%p20 bra 	$L__BB0_1355;
	sub.f32 	%f5266, %f5139, %f5140;
	add.f32 	%f5267, %f5137, %f5137;
	add.f32 	%f5141, %f1, %f5266;
	fma.rn.f32 	%f5142, %f5267, %f5138, %f2;
	mul.f32 	%f5143, %f5141, %f5141;
	mul.f32 	%f5144, %f5142, %f5142;
	add.f32 	%f5268, %f5143, %f5144;
	setp.gt.f32 	%p21, %f5268, 0f40800000;
	@%p21 bra 	$L__BB0_1354;
	sub.f32 	%f5269, %f5143, %f5144;
	add.f32 	%f5270, %f5141, %f5141;
	add.f32 	%f5145, %f1, %f5269;
	fma.rn.f32 	%f5146, %f5270, %f5142, %f2;
	mul.f32 	%f5147, %f5145, %f5145;
	mul.f32 	%f5148, %f5146, %f5146;
	add.f32 	%f5271, %f5147, %f5148;
	setp.gt.f32 	%p22, %f5271, 0f40800000;
	@%p22 bra 	$L__BB0_1353;
	sub.f32 	%f5272, %f5147, %f5148;
	add.f32 	%f5273, %f5145, %f5145;
	add.f32 	%f5149, %f1, %f5272;
	fma.rn.f32 	%f5150, %f5273, %f5146, %f2;
	mul.f32 	%f5151, %f5149, %f5149;
	mul.f32 	%f5152, %f5150, %f5150;
	add.f32 	%f5274, %f5151, %f5152;
	setp.gt.f32 	%p23, %f5274, 0f40800000;
	@%p23 bra 	$L__BB0_1352;
	sub.f32 	%f5275, %f5151, %f5152;
	add.f32 	%f5276, %f5149, %f5149;
	add.f32 	%f5153, %f1, %f5275;
	fma.rn.f32 	%f5154, %f5276, %f5150, %f2;
	mul.f32 	%f5155, %f5153, %f5153;
	mul.f32 	%f5156, %f5154, %f5154;
	add.f32 	%f5277, %f5155, %f5156;
	setp.gt.f32 	%p24, %f5277, 0f40800000;
	@%p24 bra 	$L__BB0_1351;
	sub.f32 	%f5278, %f5155, %f5156;
	add.f32 	%f5279, %f5153, %f5153;
	add.f32 	%f5157, %f1, %f5278;
	fma.rn.f32 	%f5158, %f5279, %f5154, %f2;
	mul.f32 	%f5159, %f5157, %f5157;
	mul.f32 	%f5160, %f5158, %f5158;
	add.f32 	%f5280, %f5159, %f5160;
	setp.gt.f32 	%p25, %f5280, 0f40800000;
	@%p25 bra 	$L__BB0_1350;
	sub.f32 	%f5281, %f5159, %f5160;
	add.f32 	%f5282, %f5157, %f5157;
	add.f32 	%f5161, %f1, %f5281;
	fma.rn.f32 	%f5162, %f5282, %f5158, %f2;
	mul.f32 	%f5163, %f5161, %f5161;
	mul.f32 	%f5164, %f5162, %f5162;
	add.f32 	%f5283, %f5163, %f5164;
	setp.gt.f32 	%p26, %f5283, 0f40800000;
	@%p26 bra 	$L__BB0_1349;
	sub.f32 	%f5284, %f5163, %f5164;
	add.f32 	%f5285, %f5161, %f5161;
	add.f32 	%f5165, %f1, %f5284;
	fma.rn.f32 	%f5166, %f5285, %f5162, %f2;
	mul.f32 	%f5167, %f5165, %f5165;
	mul.f32 	%f5168, %f5166, %f5166;
	add.f32 	%f5286, %f5167, %f5168;
	setp.gt.f32 	%p27, %f5286, 0f40800000;
	@%p27 bra 	$L__BB0_1348;
	sub.f32 	%f5287, %f5167, %f5168;
	add.f32 	%f5288, %f5165, %f5165;
	add.f32 	%f5169, %f1, %f5287;
	fma.rn.f32 	%f5170, %f5288, %f5166, %f2;
	mul.f32 	%f5171, %f5169, %f5169;
	mul.f32 	%f5172, %f5170, %f5170;
	add.f32 	%f5289, %f5171, %f5172;
	setp.gt.f32 	%p28, %f5289, 0f40800000;
	@%p28 bra 	$L__BB0_1347;
	sub.f32 	%f5290, %f5171, %f5172;
	add.f32 	%f5291, %f5169, %f5169;
	add.f32 	%f5173, %f1, %f5290;
	fma.rn.f32 	%f5174, %f5291, %f5170, %f2;
	mul.f32 	%f5175, %f5173, %f5173;
	mul.f32 	%f5176, %f5174, %f5174;
	add.f32 	%f5292, %f5175, %f5176;
	setp.gt.f32 	%p29, %f5292, 0f40800000;
	@%p29 bra 	$L__BB0_1346;
	sub.f32 	%f5293, %f5175, %f5176;
	add.f32 	%f5294, %f5173, %f5173;
	add.f32 	%f5177, %f1, %f5293;
	fma.rn.f32 	%f5178, %f5294, %f5174, %f2;
	mul.f32 	%f5179, %f5177, %f5177;
	mul.f32 	%f5180, %f5178, %f5178;
	add.f32 	%f5295, %f5179, %f5180;
	setp.gt.f32 	%p30, %f5295, 0f40800000;
	@%p30 bra 	$L__BB0_1345;
	sub.f32 	%f5296, %f5179, %f5180;
	add.f32 	%f5297, %f5177, %f5177;
	add.f32 	%f5181, %f1, %f5296;
	fma.rn.f32 	%f5182, %f5297, %f5178, %f2;
	mul.f32 	%f5183, %f5181, %f5181;
	mul.f32 	%f5184, %f5182, %f5182;
	add.f32 	%f5298, %f5183, %f5184;
	setp.gt.f32 	%p31, %f5298, 0f40800000;
	@%p31 bra 	$L__BB0_1344;
	sub.f32 	%f5299, %f5183, %f5184;
	add.f32 	%f5300, %f5181, %f5181;
	add.f32 	%f5185, %f1, %f5299;
	fma.rn.f32 	%f5186, %f5300, %f5182, %f2;
	mul.f32 	%f5187, %f5185, %f5185;
	mul.f32 	%f5188, %f5186, %f5186;
	add.f32 	%f5301, %f5187, %f5188;
	setp.gt.f32 	%p32, %f5301, 0f40800000;
	@%p32 bra 	$L__BB0_1343;
	sub.f32 	%f5302, %f5187, %f5188;
	add.f32 	%f5303, %f5185, %f5185;
	add.f32 	%f5189, %f1, %f5302;
	fma.rn.f32 	%f5190, %f5303, %f5186, %f2;
	mul.f32 	%f5191, %f5189, %f5189;
	mul.f32 	%f5192, %f5190, %f5190;
	add.f32 	%f5304, %f5191, %f5192;
	setp.gt.f32 	%p33, %f5304, 0f40800000;
	@%p33 bra 	$L__BB0_1342;
	sub.f32 	%f5305, %f5191, %f5192;
	add.f32 	%f5306, %f5189, %f5189;
	add.f32 	%f5193, %f1, %f5305;
	fma.rn.f32 	%f5194, %f5306, %f5190, %f2;
	mul.f32 	%f5195, %f5193, %f5193;
	mul.f32 	%f5196, %f5194, %f5194;
	add.f32 	%f5307, %f5195, %f5196;
	setp.gt.f32 	%p34, %f5307, 0f40800000;
	@%p34 bra 	$L__BB0_1341;
	sub.f32 	%f5308, %f5195, %f5196;
	add.f32 	%f5309, %f5193, %f5193;
	add.f32 	%f5197, %f1, %f5308;
	fma.rn.f32 	%f5198, %f5309, %f5194, %f2;
	mul.f32 	%f5199, %f5197, %f5197;
	mul.f32 	%f5200, %f5198, %f5198;
	add.f32 	%f5310, %f5199, %f5200;
	setp.gt.f32 	%p35, %f5310, 0f40800000;
	@%p35 bra 	$L__BB0_1340;
	sub.f32 	%f5311, %f5199, %f5200;
	add.f32 	%f5312, %f5197, %f5197;
	add.f32 	%f5201, %f1, %f5311;
	fma.rn.f32 	%f5202, %f5312, %f5198, %f2;
	mul.f32 	%f5203, %f5201, %f5201;
	mul.f32 	%f5204, %f5202, %f5202;
	add.f32 	%f5313, %f5203, %f5204;
	setp.gt.f32 	%p36, %f5313, 0f40800000;
	@%p36 bra 	$L__BB0_1339;
	sub.f32 	%f5314, %f5203, %f5204;
	add.f32 	%f5315, %f5201, %f5201;
	add.f32 	%f5205, %f1, %f5314;
	fma.rn.f32 	%f5206, %f5315, %f5202, %f2;
	mul.f32 	%f5207, %f5205, %f5205;
	mul.f32 	%f5208, %f5206, %f5206;
	add.f32 	%f5316, %f5207, %f5208;
	setp.gt.f32 	%p37, %f5316, 0f40800000;
	@%p37 bra 	$L__BB0_1338;
	sub.f32 	%f5317, %f5207, %f5208;
	add.f32 	%f5318, %f5205, %f5205;
	add.f32 	%f9143, %f1, %f5317;
	fma.rn.f32 	%f9142, %f5318, %f5206, %f2;
	add.s32 	%r22, %r22, 32;
	setp.eq.s32 	%p38, %r22, 100000;
	mov.b32 	%r1338, 100000;
	@%p38 bra 	$L__BB0_1369;
	bra.uni 	$L__BB0_11;
$L__BB0_44:
	mul.f32 	%f3, %f1, %f1;
	mul.f32 	%f4, %f2, %f2;
	add.f32 	%f8368, %f3, %f4;
	setp.gt.f32 	%p1056, %f8368, 0f40800000;
	mov.b32 	%r1333, 0;
	@%p1056 bra 	$L__BB0_301;
	sub.f32 	%f8369, %f3, %f4;
	add.f32 	%f8370, %f1, %f1;
	add.f32 	%f5, %f1, %f8369;
	fma.rn.f32 	%f6, %f8370, %f2, %f2;
	mul.f32 	%f7, %f5, %f5;
	mul.f32 	%f8, %f6, %f6;
	add.f32 	%f8371, %f7, %f8;
	setp.gt.f32 	%p1057, %f8371, 0f40800000;
	mov.b32 	%r1333, 1;
	@%p1057 bra 	$L__BB0_301;
	sub.f32 	%f8372, %f7, %f8;
	add.f32 	%f8373, %f5, %f5;
	add.f32 	%f9, %f1, %f8372;
	fma.rn.f32 	%f10, %f8373, %f6, %f2;
	mul.f32 	%f11, %f9, %f9;
	mul.f32 	%f12, %f10, %f10;
	add.f32 	%f8374, %f11, %f12;
	setp.gt.f32 	%p1058, %f8374, 0f40800000;
	mov.b32 	%r1333, 2;
	@%p1058 bra 	$L__BB0_301;
	sub.f32 	%f8375, %f11, %f12;
	add.f32 	%f8376, %f9, %f9;
	add.f32 	%f13, %f1, %f8375;
	fma.rn.f32 	%f14, %f8376, %f10, %f2;
	mul.f32 	%f15, %f13, %f13;
	mul.f32 	%f16, %f14, %f14;
	add.f32 	%f8377, %f15, %f16;
	setp.gt.f32 	%p1059, %f8377, 0f40800000;
	mov.b32 	%r1333, 3;
	@%p1059 bra 	$L__BB0_301;
	sub.f32 	%f8378, %f15, %f16;
	add.f32 	%f8379, %f13, %f13;
	add.f32 	%f17, %f1, %f8378;
	fma.rn.f32 	%f18, %f8379, %f14, %f2;
	mul.f32 	%f19, %f17, %f17;
	mul.f32 	%f20, %f18, %f18;
	add.f32 	%f8380, %f19, %f20;
	setp.gt.f32 	%p1060, %f8380, 0f40800000;
	mov.b32 	%r1333, 4;
	@%p1060 bra 	$L__BB0_301;
	sub.f32 	%f8381, %f19, %f20;
	add.f32 	%f8382, %f17, %f17;
	add.f32 	%f21, %f1, %f8381;
	fma.rn.f32 	%f22, %f8382, %f18, %f2;
	mul.f32 	%f23, %f21, %f21;
	mul.f32 	%f24, %f22, %f22;
	add.f32 	%f8383, %f23, %f24;
	setp.gt.f32 	%p1061, %f8383, 0f40800000;
	mov.b32 	%r1333, 5;
	@%p1061 bra 	$L__BB0_301;
	sub.f32 	%f8384, %f23, %f24;
	add.f32 	%f8385, %f21, %f21;
	add.f32 	%f25, %f1, %f8384;
	fma.rn.f32 	%f26, %f8385, %f22, %f2;
	mul.f32 	%f27, %f25, %f25;
	mul.f32 	%f28, %f26, %f26;
	add.f32 	%f8386, %f27, %f28;
	setp.gt.f32 	%p1062, %f8386, 0f40800000;
	mov.b32 	%r1333, 6;
	@%p1062 bra 	$L__BB0_301;
	sub.f32 	%f8387, %f27, %f28;
	add.f32 	%f8388, %f25, %f25;
	add.f32 	%f29, %f1, %f8387;
	fma.rn.f32 	%f30, %f8388, %f26, %f2;
	mul.f32 	%f31, %f29, %f29;
	mul.f32 	%f32, %f30, %f30;
	add.f32 	%f8389, %f31, %f32;
	setp.gt.f32 	%p1063, %f8389, 0f40800000;
	mov.b32 	%r1333, 7;
	@%p1063 bra 	$L__BB0_301;
	sub.f32 	%f8390, %f31, %f32;
	add.f32 	%f8391, %f29, %f29;
	add.f32 	%f33, %f1, %f8390;
	fma.rn.f32 	%f34, %f8391, %f30, %f2;
	mul.f32 	%f35, %f33, %f33;
	mul.f32 	%f36, %f34, %f34;
	add.f32 	%f8392, %f35, %f36;
	setp.gt.f32 	%p1064, %f8392, 0f40800000;
	mov.b32 	%r1333, 8;
	@%p1064 bra 	$L__BB0_301;
	sub.f32 	%f8393, %f35, %f36;
	add.f32 	%f8394, %f33, %f33;
	add.f32 	%f37, %f1, %f8393;
	fma.rn.f32 	%f38, %f8394, %f34, %f2;
	mul.f32 	%f39, %f37, %f37;
	mul.f32 	%f40, %f38, %f38;
	add.f32 	%f8395, %f39, %f40;
	setp.gt.f32 	%p1065, %f8395, 0f40800000;
	mov.b32 	%r1333, 9;
	@%p1065 bra 	$L__BB0_301;
	sub.f32 	%f8396, %f39, %f40;
	add.f32 	%f8397, %f37, %f37;
	add.f32 	%f41, %f1, %f8396;
	fma.rn.f32 	%f42, %f8397, %f38, %f2;
	mul.f32 	%f43, %f41, %f41;
	mul.f32 	%f44, %f42, %f42;
	add.f32 	%f8398, %f43, %f44;
	setp.gt.f32 	%p1066, %f8398, 0f40800000;
	mov.b32 	%r1333, 10;
	@%p1066 bra 	$L__BB0_301;
	sub.f32 	%f8399, %f43, %f44;
	add.f32 	%f8400, %f41, %f41;
	add.f32 	%f45, %f1, %f8399;
	fma.rn.f32 	%f46, %f8400, %f42, %f2;
	mul.f32 	%f47, %f45, %f45;
	mul.f32 	%f48, %f46, %f46;
	add.f32 	%f8401, %f47, %f48;
	setp.gt.f32 	%p1067, %f8401, 0f40800000;
	mov.b32 	%r1333, 11;
	@%p1067 bra 	$L__BB0_301;
	sub.f32 	%f8402, %f47, %f48;
	add.f32 	%f8403, %f45, %f45;
	add.f32 	%f49, %f1, %f8402;
	fma.rn.f32 	%f50, %f8403, %f46, %f2;
	mul.f32 	%f51, %f49, %f49;
	mul.f32 	%f52, %f50, %f50;
	add.f32 	%f8404, %f51, %f52;
	setp.gt.f32 	%p1068, %f8404, 0f40800000;
	mov.b32 	%r1333, 12;
	@%p1068 bra 	$L__BB0_301;
	sub.f32 	%f8405, %f51, %f52;
	add.f32 	%f8406, %f49, %f49;
	add.f32 	%f53, %f1, %f8405;
	fma.rn.f32 	%f54, %f8406, %f50, %f2;
	mul.f32 	%f55, %f53, %f53;
	mul.f32 	%f56, %f54, %f54;
	add.f32 	%f8407, %f55, %f56;
	setp.gt.f32 	%p1069, %f8407, 0f40800000;
	mov.b32 	%r1333, 13;
	@%p1069 bra 	$L__BB0_301;
	sub.f32 	%f8408, %f55, %f56;
	add.f32 	%f8409, %f53, %f53;
	add.f32 	%f57, %f1, %f8408;
	fma.rn.f32 	%f58, %f8409, %f54, %f2;
	mul.f32 	%f59, %f57, %f57;
	mul.f32 	%f60, %f58, %f58;
	add.f32 	%f8410, %f59, %f60;
	setp.gt.f32 	%p1070, %f8410, 0f40800000;
	mov.b32 	%r1333, 14;
	@%p1070 bra 	$L__BB0_301;
	sub.f32 	%f8411, %f59, %f60;
	add.f32 	%f8412, %f57, %f57;
	add.f32 	%f61, %f1, %f8411;
	fma.rn.f32 	%f62, %f8412, %f58, %f2;
	mul.f32 	%f63, %f61, %f61;
	mul.f32 	%f64, %f62, %f62;
	add.f32 	%f8413, %f63, %f64;
	setp.gt.f32 	%p1071, %f8413, 0f40800000;
	mov.b32 	%r1333, 15;
	@%p1071 bra 	$L__BB0_301;
	sub.f32 	%f8414, %f63, %f64;
	add.f32 	%f8415, %f61, %f61;
	add.f32 	%f65, %f1, %f8414;
	fma.rn.f32 	%f66, %f8415, %f62, %f2;
	mul.f32 	%f67, %f65, %f65;
	mul.f32 	%f68, %f66, %f66;
	add.f32 	%f8416, %f67, %f68;
	setp.gt.f32 	%p1072, %f8416, 0f40800000;
	mov.b32 	%r1333, 16;
	@%p1072 bra 	$L__BB0_301;
	sub.f32 	%f8417, %f67, %f68;
	add.f32 	%f8418, %f65, %f65;
	add.f32 	%f69, %f1, %f8417;
	fma.rn.f32 	%f70, %f8418, %f66, %f2;
	mul.f32 	%f71, %f69, %f69;
	mul.f32 	%f72, %f70, %f70;
	add.f32 	%f8419, %f71, %f72;
	setp.gt.f32 	%p1073, %f8419, 0f40800000;
	mov.b32 	%r1333, 17;
	@%p1073 bra 	$L__BB0_301;
	sub.f32 	%f8420, %f71, %f72;
	add.f32 	%f8421, %f69, %f69;
	add.f32 	%f73, %f1, %f8420;
	fma.rn.f32 	%f74, %f8421, %f70, %f2;
	mul.f32 	%f75, %f73, %f73;
	mul.f32 	%f76, %f74, %f74;
	add.f32 	%f8422, %f75, %f76;
	setp.gt.f32 	%p1074, %f8422, 0f40800000;
	mov.b32 	%r1333, 18;
	@%p1074 bra 	$L__BB0_301;
	sub.f32 	%f8423, %f75, %f76;
	add.f32 	%f8424, %f73, %f73;
	add.f32 	%f77, %f1, %f8423;
	fma.rn.f32 	%f78, %f8424, %f74, %f2;
	mul.f32 	%f79, %f77, %f77;
	mul.f32 	%f80, %f78, %f78;
	add.f32 	%f8425, %f79, %f80;
	setp.gt.f32 	%p1075, %f8425, 0f40800000;
	mov.b32 	%r1333, 19;
	@%p1075 bra 	$L__BB0_301;
	sub.f32 	%f8426, %f79, %f80;
	add.f32 	%f8427, %f77, %f77;
	add.f32 	%f81, %f1, %f8426;
	fma.rn.f32 	%f82, %f8427, %f78, %f2;
	mul.f32 	%f83, %f81, %f81;
	mul.f32 	%f84, %f82, %f82;
	add.f32 	%f8428, %f83, %f84;
	setp.gt.f32 	%p1076, %f8428, 0f40800000;
	mov.b32 	%r1333, 20;
	@%p1076 bra 	$L__BB0_301;
	sub.f32 	%f8429, %f83, %f84;
	add.f32 	%f8430, %f81, %f81;
	add.f32 	%f85, %f1, %f8429;
	fma.rn.f32 	%f86, %f8430, %f82, %f2;
	mul.f32 	%f87, %f85, %f85;
	mul.f32 	%f88, %f86, %f86;
	add.f32 	%f8431, %f87, %f88;
	setp.gt.f32 	%p1077, %f8431, 0f40800000;
	mov.b32 	%r1333, 21;
	@%p1077 bra 	$L__BB0_301;
	sub.f32 	%f8432, %f87, %f88;
	add.f32 	%f8433, %f85, %f85;
	add.f32 	%f89, %f1, %f8432;
	fma.rn.f32 	%f90, %f8433, %f86, %f2;
	mul.f32 	%f91, %f89, %f89;
	mul.f32 	%f92, %f90, %f90;
	add.f32 	%f8434, %f91, %f92;
	setp.gt.f32 	%p1078, %f8434, 0f40800000;
	mov.b32 	%r1333, 22;
	@%p1078 bra 	$L__BB0_301;
	sub.f32 	%f8435, %f91, %f92;
	add.f32 	%f8436, %f89, %f89;
	add.f32 	%f93, %f1, %f8435;
	fma.rn.f32 	%f94, %f8436, %f90, %f2;
	mul.f32 	%f95, %f93, %f93;
	mul.f32 	%f96, %f94, %f94;
	add.f32 	%f8437, %f95, %f96;
	setp.gt.f32 	%p1079, %f8437, 0f40800000;
	mov.b32 	%r1333, 23;
	@%p1079 bra 	$L__BB0_301;
	sub.f32 	%f8438, %f95, %f96;
	add.f32 	%f8439, %f93, %f93;
	add.f32 	%f97, %f1, %f8438;
	fma.rn.f32 	%f98, %f8439, %f94, %f2;
	mul.f32 	%f99, %f97, %f97;
	mul.f32 	%f100, %f98, %f98;
	add.f32 	%f8440, %f99, %f100;
	setp.gt.f32 	%p1080, %f8440, 0f40800000;
	mov.b32 	%r1333, 24;
	@%p1080 bra 	$L__BB0_301;
	sub.f32 	%f8441, %f99, %f100;
	add.f32 	%f8442, %f97, %f97;
	add.f32 	%f101, %f1, %f8441;
	fma.rn.f32 	%f102, %f8442, %f98, %f2;
	mul.f32 	%f103, %f101, %f101;
	mul.f32 	%f104, %f102, %f102;
	add.f32 	%f8443, %f103, %f104;
	setp.gt.f32 	%p1081, %f8443, 0f40800000;
	mov.b32 	%r1333, 25;
	@%p1081 bra 	$L__BB0_301;
	sub.f32 	%f8444, %f103, %f104;
	add.f32 	%f8445, %f101, %f101;
	add.f32 	%f105, %f1, %f8444;
	fma.rn.f32 	%f106, %f8445, %f102, %f2;
	mul.f32 	%f107, %f105, %f105;
	mul.f32 	%f108, %f106, %f106;
	add.f32 	%f8446, %f107, %f108;
	setp.gt.f32 	%p1082, %f8446, 0f40800000;
	mov.b32 	%r1333, 26;
	@%p1082 bra 	$L__BB0_301;
	sub.f32 	%f8447, %f107, %f108;
	add.f32 	%f8448, %f105, %f105;
	add.f32 	%f109, %f1, %f8447;
	fma.rn.f32 	%f110, %f8448, %f106, %f2;
	mul.f32 	%f111, %f109, %f109;
	mul.f32 	%f112, %f110, %f110;
	add.f32 	%f8449, %f111, %f112;
	setp.gt.f32 	%p1083, %f8449, 0f40800000;
	mov.b32 	%r1333, 27;
	@%p1083 bra 	$L__BB0_301;
	sub.f32 	%f8450, %f111, %f112;
	add.f32 	%f8451, %f109, %f109;
	add.f32 	%f113, %f1, %f8450;
	fma.rn.f32 	%f114, %f8451, %f110, %f2;
	mul.f32 	%f115, %f113, %f113;
	mul.f32 	%f116, %f114, %f114;
	add.f32 	%f8452, %f115, %f116;
	setp.gt.f32 	%p1084, %f8452, 0f40800000;
	mov.b32 	%r1333, 28;
	@%p1084 bra 	$L__BB0_301;
	sub.f32 	%f8453, %f115, %f116;
	add.f32 	%f8454, %f113, %f113;
	add.f32 	%f117, %f1, %f8453;
	fma.rn.f32 	%f118, %f8454, %f114, %f2;
	mul.f32 	%f119, %f117, %f117;
	mul.f32 	%f120, %f118, %f118;
	add.f32 	%f8455, %f119, %f120;
	setp.gt.f32 	%p1085, %f8455, 0f40800000;
	mov.b32 	%r1333, 29;
	@%p1085 bra 	$L__BB0_301;
	sub.f32 	%f8456, %f119, %f120;
	add.f32 	%f8457, %f117, %f117;
	add.f32 	%f121, %f1, %f8456;
	fma.rn.f32 	%f122, %f8457, %f118, %f2;
	mul.f32 	%f123, %f121, %f121;
	mul.f32 	%f124, %f122, %f122;
	add.f32 	%f8458, %f123, %f124;
	setp.gt.f32 	%p1086, %f8458, 0f40800000;
	mov.b32 	%r1333, 30;
	@%p1086 bra 	$L__BB0_301;
	sub.f32 	%f8459, %f123, %f124;
	add.f32 	%f8460, %f121, %f121;
	add.f32 	%f125, %f1, %f8459;
	fma.rn.f32 	%f126, %f8460, %f122, %f2;
	mul.f32 	%f127, %f125, %f125;
	mul.f32 	%f128, %f126, %f126;
	add.f32 	%f8461, %f127, %f128;
	setp.gt.f32 	%p1087, %f8461, 0f40800000;
	mov.b32 	%r1333, 31;
	@%p1087 bra 	$L__BB0_301;
	sub.f32 	%f8462, %f127, %f128;
	add.f32 	%f8463, %f125, %f125;
	add.f32 	%f129, %f1, %f8462;
	fma.rn.f32 	%f130, %f8463, %f126, %f2;
	mul.f32 	%f131, %f129, %f129;
	mul.f32 	%f132, %f130, %f130;
	add.f32 	%f8464, %f131, %f132;
	setp.gt.f32 	%p1088, %f8464, 0f40800000;
	mov.b32 	%r1333, 32;
	@%p1088 bra 	$L__BB0_301;
	sub.f32 	%f8465, %f131, %f132;
	add.f32 	%f8466, %f129, %f129;
	add.f32 	%f133, %f1, %f8465;
	fma.rn.f32 	%f134, %f8466, %f130, %f2;
	mul.f32 	%f135, %f133, %f133;
	mul.f32 	%f136, %f134, %f134;
	add.f32 	%f8467, %f135, %f136;
	setp.gt.f32 	%p1089, %f8467, 0f40800000;
	mov.b32 	%r1333, 33;
	@%p1089 bra 	$L__BB0_301;
	sub.f32 	%f8468, %f135, %f136;
	add.f32 	%f8469, %f133, %f133;
	add.f32 	%f137, %f1, %f8468;
	fma.rn.f32 	%f138, %f8469, %f134, %f2;
	mul.f32 	%f139, %f137, %f137;
	mul.f32 	%f140, %f138, %f138;
	add.f32 	%f8470, %f139, %f140;
	setp.gt.f32 	%p1090, %f8470, 0f40800000;
	mov.b32 	%r1333, 34;
	@%p1090 bra 	$L__BB0_301;
	sub.f32 	%f8471, %f139, %f140;
	add.f32 	%f8472, %f137, %f137;
	add.f32 	%f141, %f1, %f8471;
	fma.rn.f32 	%f142, %f8472, %f138, %f2;
	mul.f32 	%f143, %f141, %f141;
	mul.f32 	%f144, %f142, %f142;
	add.f32 	%f8473, %f143, %f144;
	setp.gt.f32 	%p1091, %f8473, 0f40800000;
	mov.b32 	%r1333, 35;
	@%p1091 bra 	$L__BB0_301;
	sub.f32 	%f8474, %f143, %f144;
	add.f32 	%f8475, %f141, %f141;
	add.f32 	%f145, %f1, %f8474;
	fma.rn.f32 	%f146, %f8475, %f142, %f2;
	mul.f32 	%f147, %f145, %f145;
	mul.f32 	%f148, %f146, %f146;
	add.f32 	%f8476, %f147, %f148;
	setp.gt.f32 	%p1092, %f8476, 0f40800000;
	mov.b32 	%r1333, 36;
	@%p1092 bra 	$L__BB0_301;
	sub.f32 	%f8477, %f147, %f148;
	add.f32 	%f8478, %f145, %f145;
	add.f32 	%f149, %f1, %f8477;
	fma.rn.f32 	%f150, %f8478, %f146, %f2;
	mul.f32 	%f151, %f149, %f149;
	mul.f32 	%f152, %f150, %f150;
	add.f32 	%f8479, %f151, %f152;
	setp.gt.f32 	%p1093, %f8479, 0f40800000;
	mov.b32 	%r1333, 37;
	@%p1093 bra 	$L__BB0_301;
	sub.f32 	%f8480, %f151, %f152;
	add.f32 	%f8481, %f149, %f149;
	add.f32 	%f153, %f1, %f8480;
	fma.rn.f32 	%f154, %f8481, %f150, %f2;
	mul.f32 	%f155, %f153, %f153;
	mul.f32 	%f156, %f154, %f154;
	add.f32 	%f8482, %f155, %f156;
	setp.gt.f32 	%p1094, %f8482, 0f40800000;
	mov.b32 	%r1333, 38;
	@%p1094 bra 	$L__BB0_301;
	sub.f32 	%f8483, %f155, %f156;
	add.f32 	%f8484, %f153, %f153;
	add.f32 	%f157, %f1, %f8483;
	fma.rn.f32 	%f158, %f8484, %f154, %f2;
	mul.f32 	%f159, %f157, %f157;
	mul.f32 	%f160, %f158, %f158;
	add.f32 	%f8485, %f159, %f160;
	setp.gt.f32 	%p1095, %f8485, 0f40800000;
	mov.b32 	%r1333, 39;
	@%p1095 bra 	$L__BB0_301;
	sub.f32 	%f8486, %f159, %f160;
	add.f32 	%f8487, %f157, %f157;
	add.f32 	%f161, %f1, %f8486;
	fma.rn.f32 	%f162, %f8487, %f158, %f2;
	mul.f32 	%f163, %f161, %f161;
	mul.f32 	%f164, %f162, %f162;
	add.f32 	%f8488, %f163, %f164;
	setp.gt.f32 	%p1096, %f8488, 0f40800000;
	mov.b32 	%r1333, 40;
	@%p1096 bra 	$L__BB0_301;
	sub.f32 	%f8489, %f163, %f164;
	add.f32 	%f8490, %f161, %f161;
	add.f32 	%f165, %f1, %f8489;
	fma.rn.f32 	%f166, %f8490, %f162, %f2;
	mul.f32 	%f167, %f165, %f165;
	mul.f32 	%f168, %f166, %f166;
	add.f32 	%f8491, %f167, %f168;
	setp.gt.f32 	%p1097, %f8491, 0f40800000;
	mov.b32 	%r1333, 41;
	@%p1097 bra 	$L__BB0_301;
	sub.f32 	%f8492, %f167, %f168;
	add.f32 	%f8493, %f165, %f165;
	add.f32 	%f169, %f1, %f8492;
	fma.rn.f32 	%f170, %f8493, %f166, %f2;
	mul.f32 	%f171, %f169, %f169;
	mul.f32 	%f172, %f170, %f170;
	add.f32 	%f8494, %f171, %f172;
	setp.gt.f32 	%p1098, %f8494, 0f40800000;
	mov.b32 	%r1333, 42;
	@%p1098 bra 	$L__BB0_301;
	sub.f32 	%f8495, %f171, %f172;
	add.f32 	%f8496, %f169, %f169;
	add.f32 	%f173, %f1, %f8495;
	fma.rn.f32 	%f174, %f8496, %f170, %f2;
	mul.f32 	%f175, %f173, %f173;
	mul.f32 	%f176, %f174, %f174;
	add.f32 	%f8497, %f175, %f176;
	setp.gt.f32 	%p1099, %f8497, 0f40800000;
	mov.b32 	%r1333, 43;
	@%p1099 bra 	$L__BB0_301;
	sub.f32 	%f8498, %f175, %f176;
	add.f32 	%f8499, %f173, %f173;
	add.f32 	%f177, %f1, %f8498;
	fma.rn.f32 	%f178, %f8499, %f174, %f2;
	mul.f32 	%f179, %f177, %f177;
	mul.f32 	%f180, %f178, %f178;
	add.f32 	%f8500, %f179, %f180;
	setp.gt.f32 	%p1100, %f8500, 0f40800000;
	mov.b32 	%r1333, 44;
	@%p1100 bra 	$L__BB0_301;
	sub.f32 	%f8501, %f179, %f180;
	add.f32 	%f8502, %f177, %f177;
	add.f32 	%f181, %f1, %f8501;
	fma.rn.f32 	%f182, %f8502, %f178, %f2;
	mul.f32 	%f183, %f181, %f181;
	mul.f32 	%f184, %f182, %f182;
	add.f32 	%f8503, %f183, %f184;
	setp.gt.f32 	%p1101, %f8503, 0f40800000;
	mov.b32 	%r1333, 45;
	@%p1101 bra 	$L__BB0_301;
	sub.f32 	%f8504, %f183, %f184;
	add.f32 	%f8505, %f181, %f181;
	add.f32 	%f185, %f1, %f8504;
	fma.rn.f32 	%f186, %f8505, %f182, %f2;
	mul.f32 	%f187, %f185, %f185;
	mul.f32 	%f188, %f186, %f186;
	add.f32 	%f8506, %f187, %f188;
	setp.gt.f32 	%p1102, %f8506, 0f40800000;
	mov.b32 	%r1333, 46;
	@%p1102 bra 	$L__BB0_301;
	sub.f32 	%f8507, %f187, %f188;
	add.f32 	%f8508, %f185, %f185;
	add.f32 	%f189, %f1, %f8507;
	fma.rn.f32 	%f190, %f8508, %f186, %f2;
	mul.f32 	%f191, %f189, %f189;
	mul.f32 	%f192, %f190, %f190;
	add.f32 	%f8509, %f191, %f192;
	setp.gt.f32 	%p1103, %f8509, 0f40800000;
	mov.b32 	%r1333, 47;
	@%p1103 bra 	$L__BB0_301;
	sub.f32 	%f8510, %f191, %f192;
	add.f32 	%f8511, %f189, %f189;
	add.f32 	%f193, %f1, %f8510;
	fma.rn.f32 	%f194, %f8511, %f190, %f2;
	mul.f32 	%f195, %f193, %f193;
	mul.f32 	%f196, %f194, %f194;
	add.f32 	%f8512, %f195, %f196;
	setp.gt.f32 	%p1104, %f8512, 0f40800000;
	mov.b32 	%r1333, 48;
	@%p1104 bra 	$L__BB0_301;
	sub.f32 	%f8513, %f195, %f196;
	add.f32 	%f8514, %f193, %f193;
	add.f32 	%f197, %f1, %f8513;
	fma.rn.f32 	%f198, %f8514, %f194, %f2;
	mul.f32 	%f199, %f197, %f197;
	mul.f32 	%f200, %f198, %f198;
	add.f32 	%f8515, %f199, %f200;
	setp.gt.f32 	%p1105, %f8515, 0f40800000;
	mov.b32 	%r1333, 49;
	@%p1105 bra 	$L__BB0_301;
	sub.f32 	%f8516, %f199, %f200;
	add.f32 	%f8517, %f197, %f197;
	add.f32 	%f201, %f1, %f8516;
	fma.rn.f32 	%f202, %f8517, %f198, %f2;
	mul.f32 	%f203, %f201, %f201;
	mul.f32 	%f204, %f202, %f202;
	add.f32 	%f8518, %f203, %f204;
	setp.gt.f32 	%p1106, %f8518, 0f40800000;
	mov.b32 	%r1333, 50;
	@%p1106 bra 	$L__BB0_301;
	sub.f32 	%f8519, %f203, %f204;
	add.f32 	%f8520, %f201, %f201;
	add.f32 	%f205, %f1, %f8519;
	fma.rn.f32 	%f206, %f8520, %f202, %f2;
	mul.f32 	%f207, %f205, %f205;
	mul.f32 	%f208, %f206, %f206;
	add.f32 	%f8521, %f207, %f208;
	setp.gt.f32 	%p1107, %f8521, 0f40800000;
	mov.b32 	%r1333, 51;
	@%p1107 bra 	$L__BB0_301;
	sub.f32 	%f8522, %f207, %f208;
	add.f32 	%f8523, %f205, %f205;
	add.f32 	%f209, %f1, %f8522;
	fma.rn.f32 	%f210, %f8523, %f206, %f2;
	mul.f32 	%f211, %f209, %f209;
	mul.f32 	%f212, %f210, %f210;
	add.f32 	%f8524, %f211, %f212;
	setp.gt.f32 	%p1108, %f8524, 0f40800000;
	mov.b32 	%r1333, 52;
	@%p1108 bra 	$L__BB0_301;
	sub.f32 	%f8525, %f211, %f212;
	add.f32 	%f8526, %f209, %f209;
	add.f32 	%f213, %f1, %f8525;
	fma.rn.f32 	%f214, %f8526, %f210, %f2;
	mul.f32 	%f215, %f213, %f213;
	mul.f32 	%f216, %f214, %f214;
	add.f32 	%f8527, %f215, %f216;
	setp.gt.f32 	%p1109, %f8527, 0f40800000;
	mov.b32 	%r1333, 53;
	@%p1109 bra 	$L__BB0_301;
	sub.f32 	%f8528, %f215, %f216;
	add.f32 	%f8529, %f213, %f213;
	add.f32 	%f217, %f1, %f8528;
	fma.rn.f32 	%f218, %f8529, %f214, %f2;
	mul.f32 	%f219, %f217, %f217;
	mul.f32 	%f220, %f218, %f218;
	add.f32 	%f8530, %f219, %f220;
	setp.gt.f32 	%p1110, %f8530, 0f40800000;
	mov.b32 	%r1333, 54;
	@%p1110 bra 	$L__BB0_301;
	sub.f32 	%f8531, %f219, %f220;
	add.f32 	%f8532, %f217, %f217;
	add.f32 	%f221, %f1, %f8531;
	fma.rn.f32 	%f222, %f8532, %f218, %f2;
	mul.f32 	%f223, %f221, %f221;
	mul.f32 	%f224, %f222, %f222;
	add.f32 	%f8533, %f223, %f224;
	setp.gt.f32 	%p1111, %f8533, 0f40800000;
	mov.b32 	%r1333, 55;
	@%p1111 bra 	$L__BB0_301;
	sub.f32 	%f8534, %f223, %f224;
	add.f32 	%f8535, %f221, %f221;
	add.f32 	%f225, %f1, %f8534;
	fma.rn.f32 	%f226, %f8535, %f222, %f2;
	mul.f32 	%f227, %f225, %f225;
	mul.f32 	%f228, %f226, %f226;
	add.f32 	%f8536, %f227, %f228;
	setp.gt.f32 	%p1112, %f8536, 0f40800000;
	mov.b32 	%r1333, 56;
	@%p1112 bra 	$L__BB0_301;
	sub.f32 	%f8537, %f227, %f228;
	add.f32 	%f8538, %f225, %f225;
	add.f32 	%f229, %f1, %f8537;
	fma.rn.f32 	%f230, %f8538, %f226, %f2;
	mul.f32 	%f231, %f229, %f229;
	mul.f32 	%f232, %f230, %f230;
	add.f32 	%f8539, %f231, %f232;
	setp.gt.f32 	%p1113, %f8539, 0f40800000;
	mov.b32 	%r1333, 57;
	@%p1113 bra 	$L__BB0_301;
	sub.f32 	%f8540, %f231, %f232;
	add.f32 	%f8541, %f229, %f229;
	add.f32 	%f233, %f1, %f8540;
	fma.rn.f32 	%f234, %f8541, %f230, %f2;
	mul.f32 	%f235, %f233, %f233;
	mul.f32 	%f236, %f234, %f234;
	add.f32 	%f8542, %f235, %f236;
	setp.gt.f32 	%p1114, %f8542, 0f40800000;
	mov.b32 	%r1333, 58;
	@%p1114 bra 	$L__BB0_301;
	sub.f32 	%f8543, %f235, %f236;
	add.f32 	%f8544, %f233, %f233;
	add.f32 	%f237, %f1, %f8543;
	fma.rn.f32 	%f238, %f8544, %f234, %f2;
	mul.f32 	%f239, %f237, %f237;
	mul.f32 	%f240, %f238, %f238;
	add.f32 	%f8545, %f239, %f240;
	setp.gt.f32 	%p1115, %f8545, 0f40800000;
	mov.b32 	%r1333, 59;
	@%p1115 bra 	$L__BB0_301;
	sub.f32 	%f8546, %f239, %f240;
	add.f32 	%f8547, %f237, %f237;
	add.f32 	%f241, %f1, %f8546;
	fma.rn.f32 	%f242, %f8547, %f238, %f2;
	mul.f32 	%f243, %f241, %f241;
	mul.f32 	%f244, %f242, %f242;
	add.f32 	%f8548, %f243, %f244;
	setp.gt.f32 	%p1116, %f8548, 0f40800000;
	mov.b32 	%r1333, 60;
	@%p1116 bra 	$L__BB0_301;
	sub.f32 	%f8549, %f243, %f244;
	add.f32 	%f8550, %f241, %f241;
	add.f32 	%f245, %f1, %f8549;
	fma.rn.f32 	%f246, %f8550, %f242, %f2;
	mul.f32 	%f247, %f245, %f245;
	mul.f32 	%f248, %f246, %f246;
	add.f32 	%f8551, %f247, %f248;
	setp.gt.f32 	%p1117, %f8551, 0f40800000;
	mov.b32 	%r1333, 61;
	@%p1117 bra 	$L__BB0_301;
	sub.f32 	%f8552, %f247, %f248;
	add.f32 	%f8553, %f245, %f245;
	add.f32 	%f249, %f1, %f8552;
	fma.rn.f32 	%f250, %f8553, %f246, %f2;
	mul.f32 	%f251, %f249, %f249;
	mul.f32 	%f252, %f250, %f250;
	add.f32 	%f8554, %f251, %f252;
	setp.gt.f32 	%p1118, %f8554, 0f40800000;
	mov.b32 	%r1333, 62;
	@%p1118 bra 	$L__BB0_301;
	sub.f32 	%f8555, %f251, %f252;
	add.f32 	%f8556, %f249, %f249;
	add.f32 	%f253, %f1, %f8555;
	fma.rn.f32 	%f254, %f8556, %f250, %f2;
	mul.f32 	%f255, %f253, %f253;
	mul.f32 	%f256, %f254, %f254;
	add.f32 	%f8557, %f255, %f256;
	setp.gt.f32 	%p1119, %f8557, 0f40800000;
	mov.b32 	%r1333, 63;
	@%p1119 bra 	$L__BB0_301;
	sub.f32 	%f8558, %f255, %f256;
	add.f32 	%f8559, %f253, %f253;
	add.f32 	%f257, %f1, %f8558;
	fma.rn.f32 	%f258, %f8559, %f254, %f2;
	mul.f32 	%f259, %f257, %f257;
	mul.f32 	%f260, %f258, %f258;
	add.f32 	%f8560, %f259, %f260;
	setp.gt.f32 	%p1120, %f8560, 0f40800000;
	mov.b32 	%r1333, 64;
	@%p1120 bra 	$L__BB0_301;
	sub.f32 	%f8561, %f259, %f260;
	add.f32 	%f8562, %f257, %f257;
	add.f32 	%f261, %f1, %f8561;
	fma.rn.f32 	%f262, %f8562, %f258, %f2;
	mul.f32 	%f263, %f261, %f261;
	mul.f32 	%f264, %f262, %f262;
	add.f32 	%f8563, %f263, %f264;
	setp.gt.f32 	%p1121, %f8563, 0f40800000;
	mov.b32 	%r1333, 65;
	@%p1121 bra 	$L__BB0_301;
	sub.f32 	%f8564, %f263, %f264;
	add.f32 	%f8565, %f261, %f261;
	add.f32 	%f265, %f1, %f8564;
	fma.rn.f32 	%f266, %f8565, %f262, %f2;
	mul.f32 	%f267, %f265, %f265;
	mul.f32 	%f268, %f266, %f266;
	add.f32 	%f8566, %f267, %f268;
	setp.gt.f32 	%p1122, %f8566, 0f40800000;
	mov.b32 	%r1333, 66;
	@%p1122 bra 	$L__BB0_301;
	sub.f32 	%f8567, %f267, %f268;
	add.f32 	%f8568, %f265, %f265;
	add.f32 	%f269, %f1, %f8567;
	fma.rn.f32 	%f270, %f8568, %f266, %f2;
	mul.f32 	%f271, %f269, %f269;
	mul.f32 	%f272, %f270, %f270;
	add.f32 	%f8569, %f271, %f272;
	setp.gt.f32 	%p1123, %f8569, 0f40800000;
	mov.b32 	%r1333, 67;
	@%p1123 bra 	$L__BB0_301;
	sub.f32 	%f8570, %f271, %f272;
	add.f32 	%f8571, %f269, %f269;
	add.f32 	%f273, %f1, %f8570;
	fma.rn.f32 	%f274, %f8571, %f270, %f2;
	mul.f32 	%f275, %f273, %f273;
	mul.f32 	%f276, %f274, %f274;
	add.f32 	%f8572, %f275, %f276;
	setp.gt.f32 	%p1124, %f8572, 0f40800000;
	mov.b32 	%r1333, 68;
	@%p1124 bra 	$L__BB0_301;
	sub.f32 	%f8573, %f275, %f276;
	add.f32 	%f8574, %f273, %f273;
	add.f32 	%f277, %f1, %f8573;
	fma.rn.f32 	%f278, %f8574, %f274, %f2;
	mul.f32 	%f279, %f277, %f277;
	mul.f32 	%f280, %f278, %f278;
	add.f32 	%f8575, %f279, %f280;
	setp.gt.f32 	%p1125, %f8575, 0f40800000;
	mov.b32 	%r1333, 69;
	@%p1125 bra 	$L__BB0_301;
	sub.f32 	%f8576, %f279, %f280;
	add.f32 	%f8577, %f277, %f277;
	add.f32 	%f281, %f1, %f8576;
	fma.rn.f32 	%f282, %f8577, %f278, %f2;
	mul.f32 	%f283, %f281, %f281;
	mul.f32 	%f284, %f282, %f282;
	add.f32 	%f8578, %f283, %f284;
	setp.gt.f32 	%p1126, %f8578, 0f40800000;
	mov.b32 	%r1333, 70;
	@%p1126 bra 	$L__BB0_301;
	sub.f32 	%f8579, %f283, %f284;
	add.f32 	%f8580, %f281, %f281;
	add.f32 	%f285, %f1, %f8579;
	fma.rn.f32 	%f286, %f8580, %f282, %f2;
	mul.f32 	%f287, %f285, %f285;
	mul.f32 	%f288, %f286, %f286;
	add.f32 	%f8581, %f287, %f288;
	setp.gt.f32 	%p1127, %f8581, 0f40800000;
	mov.b32 	%r1333, 71;
	@%p1127 bra 	$L__BB0_301;
	sub.f32 	%f8582, %f287, %f288;
	add.f32 	%f8583, %f285, %f285;
	add.f32 	%f289, %f1, %f8582;
	fma.rn.f32 	%f290, %f8583, %f286, %f2;
	mul.f32 	%f291, %f289, %f289;
	mul.f32 	%f292, %f290, %f290;
	add.f32 	%f8584, %f291, %f292;
	setp.gt.f32 	%p1128, %f8584, 0f40800000;
	mov.b32 	%r1333, 72;
	@%p1128 bra 	$L__BB0_301;
	sub.f32 	%f8585, %f291, %f292;
	add.f32 	%f8586, %f289, %f289;
	add.f32 	%f293, %f1, %f8585;
	fma.rn.f32 	%f294, %f8586, %f290, %f2;
	mul.f32 	%f295, %f293, %f293;
	mul.f32 	%f296, %f294, %f294;
	add.f32 	%f8587, %f295, %f296;
	setp.gt.f32 	%p1129, %f8587, 0f40800000;
	mov.b32 	%r1333, 73;
	@%p1129 bra 	$L__BB0_301;
	sub.f32 	%f8588, %f295, %f296;
	add.f32 	%f8589, %f293, %f293;
	add.f32 	%f297, %f1, %f8588;
	fma.rn.f32 	%f298, %f8589, %f294, %f2;
	mul.f32 	%f299, %f297, %f297;
	mul.f32 	%f300, %f298, %f298;
	add.f32 	%f8590, %f299, %f300;
	setp.gt.f32 	%p1130, %f8590, 0f40800000;
	mov.b32 	%r1333, 74;
	@%p1130 bra 	$L__BB0_301;
	sub.f32 	%f8591, %f299, %f300;
	add.f32 	%f8592, %f297, %f297;
	add.f32 	%f301, %f1, %f8591;
	fma.rn.f32 	%f302, %f8592, %f298, %f2;
	mul.f32 	%f303, %f301, %f301;
	mul.f32 	%f304, %f302, %f302;
	add.f32 	%f8593, %f303, %f304;
	setp.gt.f32 	%p1131, %f8593, 0f40800000;
	mov.b32 	%r1333, 75;
	@%p1131 bra 	$L__BB0_301;
	sub.f32 	%f8594, %f303, %f304;
	add.f32 	%f8595, %f301, %f301;
	add.f32 	%f305, %f1, %f8594;
	fma.rn.f32 	%f306, %f8595, %f302, %f2;
	mul.f32 	%f307, %f305, %f305;
	mul.f32 	%f308, %f306, %f306;
	add.f32 	%f8596, %f307, %f308;
	setp.gt.f32 	%p1132, %f8596, 0f40800000;
	mov.b32 	%r1333, 76;
	@%p1132 bra 	$L__BB0_301;
	sub.f32 	%f8597, %f307, %f308;
	add.f32 	%f8598, %f305, %f305;
	add.f32 	%f309, %f1, %f8597;
	fma.rn.f32 	%f310, %f8598, %f306, %f2;
	mul.f32 	%f311, %f309, %f309;
	mul.f32 	%f312, %f310, %f310;
	add.f32 	%f8599, %f311, %f312;
	setp.gt.f32 	%p1133, %f8599, 0f40800000;
	mov.b32 	%r1333, 77;
	@%p1133 bra 	$L__BB0_301;
	sub.f32 	%f8600, %f311, %f312;
	add.f32 	%f8601, %f309, %f309;
	add.f32 	%f313, %f1, %f8600;
	fma.rn.f32 	%f314, %f8601, %f310, %f2;
	mul.f32 	%f315, %f313, %f313;
	mul.f32 	%f316, %f314, %f314;
	add.f32 	%f8602, %f315, %f316;
	setp.gt.f32 	%p1134, %f8602, 0f40800000;
	mov.b32 	%r1333, 78;
	@%p1134 bra 	$L__BB0_301;
	sub.f32 	%f8603, %f315, %f316;
	add.f32 	%f8604, %f313, %f313;
	add.f32 	%f317, %f1, %f8603;
	fma.rn.f32 	%f318, %f8604, %f314, %f2;
	mul.f32 	%f319, %f317, %f317;
	mul.f32 	%f320, %f318, %f318;
	add.f32 	%f8605, %f319, %f320;
	setp.gt.f32 	%p1135, %f8605, 0f40800000;
	mov.b32 	%r1333, 79;
	@%p1135 bra 	$L__BB0_301;
	sub.f32 	%f8606, %f319, %f320;
	add.f32 	%f8607, %f317, %f317;
	add.f32 	%f321, %f1, %f8606;
	fma.rn.f32 	%f322, %f8607, %f318, %f2;
	mul.f32 	%f323, %f321, %f321;
	mul.f32 	%f324, %f322, %f322;
	add.f32 	%f8608, %f323, %f324;
	setp.gt.f32 	%p1136, %f8608, 0f40800000;
	mov.b32 	%r1333, 80;
	@%p1136 bra 	$L__BB0_301;
	sub.f32 	%f8609, %f323, %f324;
	add.f32 	%f8610, %f321, %f321;
	add.f32 	%f325, %f1, %f8609;
	fma.rn.f32 	%f326, %f8610, %f322, %f2;
	mul.f32 	%f327, %f325, %f325;
	mul.f32 	%f328, %f326, %f326;
	add.f32 	%f8611, %f327, %f328;
	setp.gt.f32 	%p1137, %f8611, 0f40800000;
	mov.b32 	%r1333, 81;
	@%p1137 bra 	$L__BB0_301;
	sub.f32 	%f8612, %f327, %f328;
	add.f32 	%f8613, %f325, %f325;
	add.f32 	%f329, %f1, %f8612;
	fma.rn.f32 	%f330, %f8613, %f326, %f2;
	mul.f32 	%f331, %f329, %f329;
	mul.f32 	%f332, %f330, %f330;
	add.f32 	%f8614, %f331, %f332;
	setp.gt.f32 	%p1138, %f8614, 0f40800000;
	mov.b32 	%r1333, 82;
	@%p1138 bra 	$L__BB0_301;
	sub.f32 	%f8615, %f331, %f332;
	add.f32 	%f8616, %f329, %f329;
	add.f32 	%f333, %f1, %f8615;
	fma.rn.f32 	%f334, %f8616, %f330, %f2;
	mul.f32 	%f335, %f333, %f333;
	mul.f32 	%f336, %f334, %f334;
	add.f32 	%f8617, %f335, %f336;
	setp.gt.f32 	%p1139, %f8617, 0f40800000;
	mov.b32 	%r1333, 83;
	@%p1139 bra 	$L__BB0_301;
	sub.f32 	%f8618, %f335, %f336;
	add.f32 	%f8619, %f333, %f333;
	add.f32 	%f337, %f1, %f8618;
	fma.rn.f32 	%f338, %f8619, %f334, %f2;
	mul.f32 	%f339, %f337, %f337;
	mul.f32 	%f340, %f338, %f338;
	add.f32 	%f8620, %f339, %f340;
	setp.gt.f32 	%p1140, %f8620, 0f40800000;
	mov.b32 	%r1333, 84;
	@%p1140 bra 	$L__BB0_301;
	sub.f32 	%f8621, %f339, %f340;
	add.f32 	%f8622, %f337, %f337;
	add.f32 	%f341, %f1, %f8621;
	fma.rn.f32 	%f342, %f8622, %f338, %f2;
	mul.f32 	%f343, %f341, %f341;
	mul.f32 	%f344, %f342, %f342;
	add.f32 	%f8623, %f343, %f344;
	setp.gt.f32 	%p1141, %f8623, 0f40800000;
	mov.b32 	%r1333, 85;
	@%p1141 bra 	$L__BB0_301;
	sub.f32 	%f8624, %f343, %f344;
	add.f32 	%f8625, %f341, %f341;
	add.f32 	%f345, %f1, %f8624;
	fma.rn.f32 	%f346, %f8625, %f342, %f2;
	mul.f32 	%f347, %f345, %f345;
	mul.f32 	%f348, %f346, %f346;
	add.f32 	%f8626, %f347, %f348;
	setp.gt.f32 	%p1142, %f8626, 0f40800000;
	mov.b32 	%r1333, 86;
	@%p1142 bra 	$L__BB0_301;
	sub.f32 	%f8627, %f347, %f348;
	add.f32 	%f8628, %f345, %f345;
	add.f32 	%f349, %f1, %f8627;
	fma.rn.f32 	%f350, %f8628, %f346, %f2;
	mul.f32 	%f351, %f349, %f349;
	mul.f32 	%f352, %f350, %f350;
	add.f32 	%f8629, %f351, %f352;
	setp.gt.f32 	%p1143, %f8629, 0f40800000;
	mov.b32 	%r1333, 87;
	@%p1143 bra 	$L__BB0_301;
	sub.f32 	%f8630, %f351, %f352;
	add.f32 	%f8631, %f349, %f349;
	add.f32 	%f353, %f1, %f8630;
	fma.rn.f32 	%f354, %f8631, %f350, %f2;
	mul.f32 	%f355, %f353, %f353;
	mul.f32 	%f356, %f354, %f354;
	add.f32 	%f8632, %f355, %f356;
	setp.gt.f32 	%p1144, %f8632, 0f40800000;
	mov.b32 	%r1333, 88;
	@%p1144 bra 	$L__BB0_301;
	sub.f32 	%f8633, %f355, %f356;
	add.f32 	%f8634, %f353, %f353;
	add.f32 	%f357, %f1, %f8633;
	fma.rn.f32 	%f358, %f8634, %f354, %f2;
	mul.f32 	%f359, %f357, %f357;
	mul.f32 	%f360, %f358, %f358;
	add.f32 	%f8635, %f359, %f360;
	setp.gt.f32 	%p1145, %f8635, 0f40800000;
	mov.b32 	%r1333, 89;
	@%p1145 bra 	$L__BB0_301;
	sub.f32 	%f8636, %f359, %f360;
	add.f32 	%f8637, %f357, %f357;
	add.f32 	%f361, %f1, %f8636;
	fma.rn.f32 	%f362, %f8637, %f358, %f2;
	mul.f32 	%f363, %f361, %f361;
	mul.f32 	%f364, %f362, %f362;
	add.f32 	%f8638, %f363, %f364;
	setp.gt.f32 	%p1146, %f8638, 0f40800000;
	mov.b32 	%r1333, 90;
	@%p1146 bra 	$L__BB0_301;
	sub.f32 	%f8639, %f363, %f364;
	add.f32 	%f8640, %f361, %f361;
	add.f32 	%f365, %f1, %f8639;
	fma.rn.f32 	%f366, %f8640, %f362, %f2;
	mul.f32 	%f367, %f365, %f365;
	mul.f32 	%f368, %f366, %f366;
	add.f32 	%f8641, %f367, %f368;
	setp.gt.f32 	%p1147, %f8641, 0f40800000;
	mov.b32 	%r1333, 91;
	@%p1147 bra 	$L__BB0_301;
	sub.f32 	%f8642, %f367, %f368;
	add.f32 	%f8643, %f365, %f365;
	add.f32 	%f369, %f1, %f8642;
	fma.rn.f32 	%f370, %f8643, %f366, %f2;
	mul.f32 	%f371, %f369, %f369;
	mul.f32 	%f372, %f370, %f370;
	add.f32 	%f8644, %f371, %f372;
	setp.gt.f32 	%p1148, %f8644, 0f40800000;
	mov.b32 	%r1333, 92;
	@%p1148 bra 	$L__BB0_301;
	sub.f32 	%f8645, %f371, %f372;
	add.f32 	%f8646, %f369, %f369;
	add.f32 	%f373, %f1, %f8645;
	fma.rn.f32 	%f374, %f8646, %f370, %f2;
	mul.f32 	%f375, %f373, %f373;
	mul.f32 	%f376, %f374, %f374;
	add.f32 	%f8647, %f375, %f376;
	setp.gt.f32 	%p1149, %f8647, 0f40800000;
	mov.b32 	%r1333, 93;
	@%p1149 bra 	$L__BB0_301;
	sub.f32 	%f8648, %f375, %f376;
	add.f32 	%f8649, %f373, %f373;
	add.f32 	%f377, %f1, %f8648;
	fma.rn.f32 	%f378, %f8649, %f374, %f2;
	mul.f32 	%f379, %f377, %f377;
	mul.f32 	%f380, %f378, %f378;
	add.f32 	%f8650, %f379, %f380;
	setp.gt.f32 	%p1150, %f8650, 0f40800000;
	mov.b32 	%r1333, 94;
	@%p1150 bra 	$L__BB0_301;
	sub.f32 	%f8651, %f379, %f380;
	add.f32 	%f8652, %f377, %f377;
	add.f32 	%f381, %f1, %f8651;
	fma.rn.f32 	%f382, %f8652, %f378, %f2;
	mul.f32 	%f383, %f381, %f381;
	mul.f32 	%f384, %f382, %f382;
	add.f32 	%f8653, %f383, %f384;
	setp.gt.f32 	%p1151, %f8653, 0f40800000;
	mov.b32 	%r1333, 95;
	@%p1151 bra 	$L__BB0_301;
	sub.f32 	%f8654, %f383, %f384;
	add.f32 	%f8655, %f381, %f381;
	add.f32 	%f385, %f1, %f8654;
	fma.rn.f32 	%f386, %f8655, %f382, %f2;
	mul.f32 	%f387, %f385, %f385;
	mul.f32 	%f388, %f386, %f386;
	add.f32 	%f8656, %f387, %f388;
	setp.gt.f32 	%p1152, %f8656, 0f40800000;
	mov.b32 	%r1333, 96;
	@%p1152 bra 	$L__BB0_301;
	sub.f32 	%f8657, %f387, %f388;
	add.f32 	%f8658, %f385, %f385;
	add.f32 	%f389, %f1, %f8657;
	fma.rn.f32 	%f390, %f8658, %f386, %f2;
	mul.f32 	%f391, %f389, %f389;
	mul.f32 	%f392, %f390, %f390;
	add.f32 	%f8659, %f391, %f392;
	setp.gt.f32 	%p1153, %f8659, 0f40800000;
	mov.b32 	%r1333, 97;
	@%p1153 bra 	$L__BB0_301;
	sub.f32 	%f8660, %f391, %f392;
	add.f32 	%f8661, %f389, %f389;
	add.f32 	%f393, %f1, %f8660;
	fma.rn.f32 	%f394, %f8661, %f390, %f2;
	mul.f32 	%f395, %f393, %f393;
	mul.f32 	%f396, %f394, %f394;
	add.f32 	%f8662, %f395, %f396;
	setp.gt.f32 	%p1154, %f8662, 0f40800000;
	mov.b32 	%r1333, 98;
	@%p1154 bra 	$L__BB0_301;
	sub.f32 	%f8663, %f395, %f396;
	add.f32 	%f8664, %f393, %f393;
	add.f32 	%f397, %f1, %f8663;
	fma.rn.f32 	%f398, %f8664, %f394, %f2;
	mul.f32 	%f399, %f397, %f397;
	mul.f32 	%f400, %f398, %f398;
	add.f32 	%f8665, %f399, %f400;
	setp.gt.f32 	%p1155, %f8665, 0f40800000;
	mov.b32 	%r1333, 99;
	@%p1155 bra 	$L__BB0_301;
	sub.f32 	%f8666, %f399, %f400;
	add.f32 	%f8667, %f397, %f397;
	add.f32 	%f401, %f1, %f8666;
	fma.rn.f32 	%f402, %f8667, %f398, %f2;
	mul.f32 	%f403, %f401, %f401;
	mul.f32 	%f404, %f402, %f402;
	add.f32 	%f8668, %f403, %f404;
	setp.gt.f32 	%p1156, %f8668, 0f40800000;
	mov.b32 	%r1333, 100;
	@%p1156 bra 	$L__BB0_301;
	sub.f32 	%f8669, %f403, %f404;
	add.f32 	%f8670, %f401, %f401;
	add.f32 	%f405, %f1, %f8669;
	fma.rn.f32 	%f406, %f8670, %f402, %f2;
	mul.f32 	%f407, %f405, %f405;
	mul.f32 	%f408, %f406, %f406;
	add.f32 	%f8671, %f407, %f408;
	setp.gt.f32 	%p1157, %f8671, 0f40800000;
	mov.b32 	%r1333, 101;
	@%p1157 bra 	$L__BB0_301;
	sub.f32 	%f8672, %f407, %f408;
	add.f32 	%f8673, %f405, %f405;
	add.f32 	%f409, %f1, %f8672;
	fma.rn.f32 	%f410, %f8673, %f406, %f2;
	mul.f32 	%f411, %f409, %f409;
	mul.f32 	%f412, %f410, %f410;
	add.f32 	%f8674, %f411, %f412;
	setp.gt.f32 	%p1158, %f8674, 0f40800000;
	mov.b32 	%r1333, 102;
	@%p1158 bra 	$L__BB0_301;
	sub.f32 	%f8675, %f411, %f412;
	add.f32 	%f8676, %f409, %f409;
	add.f32 	%f413, %f1, %f8675;
	fma.rn.f32 	%f414, %f8676, %f410, %f2;
	mul.f32 	%f415, %f413, %f413;
	mul.f32 	%f416, %f414, %f414;
	add.f32 	%f8677, %f415, %f416;
	setp.gt.f32 	%p1159, %f8677, 0f40800000;
	mov.b32 	%r1333, 103;
	@%p1159 bra 	$L__BB0_301;
	sub.f32 	%f8678, %f415, %f416;
	add.f32 	%f8679, %f413, %f413;
	add.f32 	%f417, %f1, %f8678;
	fma.rn.f32 	%f418, %f8679, %f414, %f2;
	mul.f32 	%f419, %f417, %f417;
	mul.f32 	%f420, %f418, %f418;
	add.f32 	%f8680, %f419, %f420;
	setp.gt.f32 	%p1160, %f8680, 0f40800000;
	mov.b32 	%r1333, 104;
	@%p1160 bra 	$L__BB0_301;
	sub.f32 	%f8681, %f419, %f420;
	add.f32 	%f8682, %f417, %f417;
	add.f32 	%f421, %f1, %f8681;
	fma.rn.f32 	%f422, %f8682, %f418, %f2;
	mul.f32 	%f423, %f421, %f421;
	mul.f32 	%f424, %f422, %f422;
	add.f32 	%f8683, %f423, %f424;
	setp.gt.f32 	%p1161, %f8683, 0f40800000;
	mov.b32 	%r1333, 105;
	@%p1161 bra 	$L__BB0_301;
	sub.f32 	%f8684, %f423, %f424;
	add.f32 	%f8685, %f421, %f421;
	add.f32 	%f425, %f1, %f8684;
	fma.rn.f32 	%f426, %f8685, %f422, %f2;
	mul.f32 	%f427, %f425, %f425;
	mul.f32 	%f428, %f426, %f426;
	add.f32 	%f8686, %f427, %f428;
	setp.gt.f32 	%p1162, %f8686, 0f40800000;
	mov.b32 	%r1333, 106;
	@%p1162 bra 	$L__BB0_301;
	sub.f32 	%f8687, %f427, %f428;
	add.f32 	%f8688, %f425, %f425;
	add.f32 	%f429, %f1, %f8687;
	fma.rn.f32 	%f430, %f8688, %f426, %f2;
	mul.f32 	%f431, %f429, %f429;
	mul.f32 	%f432, %f430, %f430;
	add.f32 	%f8689, %f431, %f432;
	setp.gt.f32 	%p1163, %f8689, 0f40800000;
	mov.b32 	%r1333, 107;
	@%p1163 bra 	$L__BB0_301;
	sub.f32 	%f8690, %f431, %f432;
	add.f32 	%f8691, %f429, %f429;
	add.f32 	%f433, %f1, %f8690;
	fma.rn.f32 	%f434, %f8691, %f430, %f2;
	mul.f32 	%f435, %f433, %f433;
	mul.f32 	%f436, %f434, %f434;
	add.f32 	%f8692, %f435, %f436;
	setp.gt.f32 	%p1164, %f8692, 0f40800000;
	mov.b32 	%r1333, 108;
	@%p1164 bra 	$L__BB0_301;
	sub.f32 	%f8693, %f435, %f436;
	add.f32 	%f8694, %f433, %f433;
	add.f32 	%f437, %f1, %f8693;
	fma.rn.f32 	%f438, %f8694, %f434, %f2;
	mul.f32 	%f439, %f437, %f437;
	mul.f32 	%f440, %f438, %f438;
	add.f32 	%f8695, %f439, %f440;
	setp.gt.f32 	%p1165, %f8695, 0f40800000;
	mov.b32 	%r1333, 109;
	@%p1165 bra 	$L__BB0_301;
	sub.f32 	%f8696, %f439, %f440;
	add.f32 	%f8697, %f437, %f437;
	add.f32 	%f441, %f1, %f8696;
	fma.rn.f32 	%f442, %f8697, %f438, %f2;
	mul.f32 	%f443, %f441, %f441;
	mul.f32 	%f444, %f442, %f442;
	add.f32 	%f8698, %f443, %f444;
	setp.gt.f32 	%p1166, %f8698, 0f40800000;
	mov.b32 	%r1333, 110;
	@%p1166 bra 	$L__BB0_301;
	sub.f32 	%f8699, %f443, %f444;
	add.f32 	%f8700, %f441, %f441;
	add.f32 	%f445, %f1, %f8699;
	fma.rn.f32 	%f446, %f8700, %f442, %f2;
	mul.f32 	%f447, %f445, %f445;
	mul.f32 	%f448, %f446, %f446;
	add.f32 	%f8701, %f447, %f448;
	setp.gt.f32 	%p1167, %f8701, 0f40800000;
	mov.b32 	%r1333, 111;
	@%p1167 bra 	$L__BB0_301;
	sub.f32 	%f8702, %f447, %f448;
	add.f32 	%f8703, %f445, %f445;
	add.f32 	%f449, %f1, %f8702;
	fma.rn.f32 	%f450, %f8703, %f446, %f2;
	mul.f32 	%f451, %f449, %f449;
	mul.f32 	%f452, %f450, %f450;
	add.f32 	%f8704, %f451, %f452;
	setp.gt.f32 	%p1168, %f8704, 0f40800000;
	mov.b32 	%r1333, 112;
	@%p1168 bra 	$L__BB0_301;
	sub.f32 	%f8705, %f451, %f452;
	add.f32 	%f8706, %f449, %f449;
	add.f32 	%f453, %f1, %f8705;
	fma.rn.f32 	%f454, %f8706, %f450, %f2;
	mul.f32 	%f455, %f453, %f453;
	mul.f32 	%f456, %f454, %f454;
	add.f32 	%f8707, %f455, %f456;
	setp.gt.f32 	%p1169, %f8707, 0f40800000;
	mov.b32 	%r1333, 113;
	@%p1169 bra 	$L__BB0_301;
	sub.f32 	%f8708, %f455, %f456;
	add.f32 	%f8709, %f453, %f453;
	add.f32 	%f457, %f1, %f8708;
	fma.rn.f32 	%f458, %f8709, %f454, %f2;
	mul.f32 	%f459, %f457, %f457;
	mul.f32 	%f460, %f458, %f458;
	add.f32 	%f8710, %f459, %f460;
	setp.gt.f32 	%p1170, %f8710, 0f40800000;
	mov.b32 	%r1333, 114;
	@%p1170 bra 	$L__BB0_301;
	sub.f32 	%f8711, %f459, %f460;
	add.f32 	%f8712, %f457, %f457;
	add.f32 	%f461, %f1, %f8711;
	fma.rn.f32 	%f462, %f8712, %f458, %f2;
	mul.f32 	%f463, %f461, %f461;
	mul.f32 	%f464, %f462, %f462;
	add.f32 	%f8713, %f463, %f464;
	setp.gt.f32 	%p1171, %f8713, 0f40800000;
	mov.b32 	%r1333, 115;
	@%p1171 bra 	$L__BB0_301;
	sub.f32 	%f8714, %f463, %f464;
	add.f32 	%f8715, %f461, %f461;
	add.f32 	%f465, %f1, %f8714;
	fma.rn.f32 	%f466, %f8715, %f462, %f2;
	mul.f32 	%f467, %f465, %f465;
	mul.f32 	%f468, %f466, %f466;
	add.f32 	%f8716, %f467, %f468;
	setp.gt.f32 	%p1172, %f8716, 0f40800000;
	mov.b32 	%r1333, 116;
	@%p1172 bra 	$L__BB0_301;
	sub.f32 	%f8717, %f467, %f468;
	add.f32 	%f8718, %f465, %f465;
	add.f32 	%f469, %f1, %f8717;
	fma.rn.f32 	%f470, %f8718, %f466, %f2;
	mul.f32 	%f471, %f469, %f469;
	mul.f32 	%f472, %f470, %f470;
	add.f32 	%f8719, %f471, %f472;
	setp.gt.f32 	%p1173, %f8719, 0f40800000;
	mov.b32 	%r1333, 117;
	@%p1173 bra 	$L__BB0_301;
	sub.f32 	%f8720, %f471, %f472;
	add.f32 	%f8721, %f469, %f469;
	add.f32 	%f473, %f1, %f8720;
	fma.rn.f32 	%f474, %f8721, %f470, %f2;
	mul.f32 	%f475, %f473, %f473;
	mul.f32 	%f476, %f474, %f474;
	add.f32 	%f8722, %f475, %f476;
	setp.gt.f32 	%p1174, %f8722, 0f40800000;
	mov.b32 	%r1333, 118;
	@%p1174 bra 	$L__BB0_301;
	sub.f32 	%f8723, %f475, %f476;
	add.f32 	%f8724, %f473, %f473;
	add.f32 	%f477, %f1, %f8723;
	fma.rn.f32 	%f478, %f8724, %f474, %f2;
	mul.f32 	%f479, %f477, %f477;
	mul.f32 	%f480, %f478, %f478;
	add.f32 	%f8725, %f479, %f480;
	setp.gt.f32 	%p1175, %f8725, 0f40800000;
	mov.b32 	%r1333, 119;
	@%p1175 bra 	$L__BB0_301;
	sub.f32 	%f8726, %f479, %f480;
	add.f32 	%f8727, %f477, %f477;
	add.f32 	%f481, %f1, %f8726;
	fma.rn.f32 	%f482, %f8727, %f478, %f2;
	mul.f32 	%f483, %f481, %f481;
	mul.f32 	%f484, %f482, %f482;
	add.f32 	%f8728, %f483, %f484;
	setp.gt.f32 	%p1176, %f8728, 0f40800000;
	mov.b32 	%r1333, 120;
	@%p1176 bra 	$L__BB0_301;
	sub.f32 	%f8729, %f483, %f484;
	add.f32 	%f8730, %f481, %f481;
	add.f32 	%f485, %f1, %f8729;
	fma.rn.f32 	%f486, %f8730, %f482, %f2;
	mul.f32 	%f487, %f485, %f485;
	mul.f32 	%f488, %f486, %f486;
	add.f32 	%f8731, %f487, %f488;
	setp.gt.f32 	%p1177, %f8731, 0f40800000;
	mov.b32 	%r1333, 121;
	@%p1177 bra 	$L__BB0_301;
	sub.f32 	%f8732, %f487, %f488;
	add.f32 	%f8733, %f485, %f485;
	add.f32 	%f489, %f1, %f8732;
	fma.rn.f32 	%f490, %f8733, %f486, %f2;
	mul.f32 	%f491, %f489, %f489;
	mul.f32 	%f492, %f490, %f490;
	add.f32 	%f8734, %f491, %f492;
	setp.gt.f32 	%p1178, %f8734, 0f40800000;
	mov.b32 	%r1333, 122;
	@%p1178 bra 	$L__BB0_301;
	sub.f32 	%f8735, %f491, %f492;
	add.f32 	%f8736, %f489, %f489;
	add.f32 	%f493, %f1, %f8735;
	fma.rn.f32 	%f494, %f8736, %f490, %f2;
	mul.f32 	%f495, %f493, %f493;
	mul.f32 	%f496, %f494, %f494;
	add.f32 	%f8737, %f495, %f496;
	setp.gt.f32 	%p1179, %f8737, 0f40800000;
	mov.b32 	%r1333, 123;
	@%p1179 bra 	$L__BB0_301;
	sub.f32 	%f8738, %f495, %f496;
	add.f32 	%f8739, %f493, %f493;
	add.f32 	%f497, %f1, %f8738;
	fma.rn.f32 	%f498, %f8739, %f494, %f2;
	mul.f32 	%f499, %f497, %f497;
	mul.f32 	%f500, %f498, %f498;
	add.f32 	%f8740, %f499, %f500;
	setp.gt.f32 	%p1180, %f8740, 0f40800000;
	mov.b32 	%r1333, 124;
	@%p1180 bra 	$L__BB0_301;
	sub.f32 	%f8741, %f499, %f500;
	add.f32 	%f8742, %f497, %f497;
	add.f32 	%f501, %f1, %f8741;
	fma.rn.f32 	%f502, %f8742, %f498, %f2;
	mul.f32 	%f503, %f501, %f501;
	mul.f32 	%f504, %f502, %f502;
	add.f32 	%f8743, %f503, %f504;
	setp.gt.f32 	%p1181, %f8743, 0f40800000;
	mov.b32 	%r1333, 125;
	@%p1181 bra 	$L__BB0_301;
	sub.f32 	%f8744, %f503, %f504;
	add.f32 	%f8745, %f501, %f501;
	add.f32 	%f505, %f1, %f8744;
	fma.rn.f32 	%f506, %f8745, %f502, %f2;
	mul.f32 	%f507, %f505, %f505;
	mul.f32 	%f508, %f506, %f506;
	add.f32 	%f8746, %f507, %f508;
	setp.gt.f32 	%p1182, %f8746, 0f40800000;
	mov.b32 	%r1333, 126;
	@%p1182 bra 	$L__BB0_301;
	sub.f32 	%f8747, %f507, %f508;
	add.f32 	%f8748, %f505, %f505;
	add.f32 	%f509, %f1, %f8747;
	fma.rn.f32 	%f510, %f8748, %f506, %f2;
	mul.f32 	%f511, %f509, %f509;
	mul.f32 	%f512, %f510, %f510;
	add.f32 	%f8749, %f511, %f512;
	setp.gt.f32 	%p1183, %f8749, 0f40800000;
	mov.b32 	%r1333, 127;
	@%p1183 bra 	$L__BB0_301;
	sub.f32 	%f8750, %f511, %f512;
	add.f32 	%f8751, %f509, %f509;
	add.f32 	%f513, %f1, %f8750;
	fma.rn.f32 	%f514, %f8751, %f510, %f2;
	mul.f32 	%f515, %f513, %f513;
	mul.f32 	%f516, %f514, %f514;
	add.f32 	%f8752, %f515, %f516;
	setp.gt.f32 	%p1184, %f8752, 0f40800000;
	mov.b32 	%r1333, 128;
	@%p1184 bra 	$L__BB0_301;
	sub.f32 	%f8753, %f515, %f516;
	add.f32 	%f8754, %f513, %f513;
	add.f32 	%f517, %f1, %f8753;
	fma.rn.f32 	%f518, %f8754, %f514, %f2;
	mul.f32 	%f519, %f517, %f517;
	mul.f32 	%f520, %f518, %f518;
	add.f32 	%f8755, %f519, %f520;
	setp.gt.f32 	%p1185, %f8755, 0f40800000;
	mov.b32 	%r1333, 129;
	@%p1185 bra 	$L__BB0_301;
	sub.f32 	%f8756, %f519, %f520;
	add.f32 	%f8757, %f517, %f517;
	add.f32 	%f521, %f1, %f8756;
	fma.rn.f32 	%f522, %f8757, %f518, %f2;
	mul.f32 	%f523, %f521, %f521;
	mul.f32 	%f524, %f522, %f522;
	add.f32 	%f8758, %f523, %f524;
	setp.gt.f32 	%p1186, %f8758, 0f40800000;
	mov.b32 	%r1333, 130;
	@%p1186 bra 	$L__BB0_301;
	sub.f32 	%f8759, %f523, %f524;
	add.f32 	%f8760, %f521, %f521;
	add.f32 	%f525, %f1, %f8759;
	fma.rn.f32 	%f526, %f8760, %f522, %f2;
	mul.f32 	%f527, %f525, %f525;
	mul.f32 	%f528, %f526, %f526;
	add.f32 	%f8761, %f527, %f528;
	setp.gt.f32 	%p1187, %f8761, 0f40800000;
	mov.b32 	%r1333, 131;
	@%p1187 bra 	$L__BB0_301;
	sub.f32 	%f8762, %f527, %f528;
	add.f32 	%f8763, %f525, %f525;
	add.f32 	%f529, %f1, %f8762;
	fma.rn.f32 	%f530, %f8763, %f526, %f2;
	mul.f32 	%f531, %f529, %f529;
	mul.f32 	%f532, %f530, %f530;
	add.f32 	%f8764, %f531, %f532;
	setp.gt.f32 	%p1188, %f8764, 0f40800000;
	mov.b32 	%r1333, 132;
	@%p1188 bra 	$L__BB0_301;
	sub.f32 	%f8765, %f531, %f532;
	add.f32 	%f8766, %f529, %f529;
	add.f32 	%f533, %f1, %f8765;
	fma.rn.f32 	%f534, %f8766, %f530, %f2;
	mul.f32 	%f535, %f533, %f533;
	mul.f32 	%f536, %f534, %f534;
	add.f32 	%f8767, %f535, %f536;
	setp.gt.f32 	%p1189, %f8767, 0f40800000;
	mov.b32 	%r1333, 133;
	@%p1189 bra 	$L__BB0_301;
	sub.f32 	%f8768, %f535, %f536;
	add.f32 	%f8769, %f533, %f533;
	add.f32 	%f537, %f1, %f8768;
	fma.rn.f32 	%f538, %f8769, %f534, %f2;
	mul.f32 	%f539, %f537, %f537;
	mul.f32 	%f540, %f538, %f538;
	add.f32 	%f8770, %f539, %f540;
	setp.gt.f32 	%p1190, %f8770, 0f40800000;
	mov.b32 	%r1333, 134;
	@%p1190 bra 	$L__BB0_301;
	sub.f32 	%f8771, %f539, %f540;
	add.f32 	%f8772, %f537, %f537;
	add.f32 	%f541, %f1, %f8771;
	fma.rn.f32 	%f542, %f8772, %f538, %f2;
	mul.f32 	%f543, %f541, %f541;
	mul.f32 	%f544, %f542, %f542;
	add.f32 	%f8773, %f543, %f544;
	setp.gt.f32 	%p1191, %f8773, 0f40800000;
	mov.b32 	%r1333, 135;
	@%p1191 bra 	$L__BB0_301;
	sub.f32 	%f8774, %f543, %f544;
	add.f32 	%f8775, %f541, %f541;
	add.f32 	%f545, %f1, %f8774;
	fma.rn.f32 	%f546, %f8775, %f542, %f2;
	mul.f32 	%f547, %f545, %f545;
	mul.f32 	%f548, %f546, %f546;
	add.f32 	%f8776, %f547, %f548;
	setp.gt.f32 	%p1192, %f8776, 0f40800000;
	mov.b32 	%r1333, 136;
	@%p1192 bra 	$L__BB0_301;
	sub.f32 	%f8777, %f547, %f548;
	add.f32 	%f8778, %f545, %f545;
	add.f32 	%f549, %f1, %f8777;
	fma.rn.f32 	%f550, %f8778, %f546, %f2;
	mul.f32 	%f551, %f549, %f549;
	mul.f32 	%f552, %f550, %f550;
	add.f32 	%f8779, %f551, %f552;
	setp.gt.f32 	%p1193, %f8779, 0f40800000;
	mov.b32 	%r1333, 137;
	@%p1193 bra 	$L__BB0_301;
	sub.f32 	%f8780, %f551, %f552;
	add.f32 	%f8781, %f549, %f549;
	add.f32 	%f553, %f1, %f8780;
	fma.rn.f32 	%f554, %f8781, %f550, %f2;
	mul.f32 	%f555, %f553, %f553;
	mul.f32 	%f556, %f554, %f554;
	add.f32 	%f8782, %f555, %f556;
	setp.gt.f32 	%p1194, %f8782, 0f40800000;
	mov.b32 	%r1333, 138;
	@%p1194 bra 	$L__BB0_301;
	sub.f32 	%f8783, %f555, %f556;
	add.f32 	%f8784, %f553, %f553;
	add.f32 	%f557, %f1, %f8783;
	fma.rn.f32 	%f558, %f8784, %f554, %f2;
	mul.f32 	%f559, %f557, %f557;
	mul.f32 	%f560, %f558, %f558;
	add.f32 	%f8785, %f559, %f560;
	setp.gt.f32 	%p1195, %f8785, 0f40800000;
	mov.b32 	%r1333, 139;
	@%p1195 bra 	$L__BB0_301;
	sub.f32 	%f8786, %f559, %f560;
	add.f32 	%f8787, %f557, %f557;
	add.f32 	%f561, %f1, %f8786;
	fma.rn.f32 	%f562, %f8787, %f558, %f2;
	mul.f32 	%f563, %f561, %f561;
	mul.f32 	%f564, %f562, %f562;
	add.f32 	%f8788, %f563, %f564;
	setp.gt.f32 	%p1196, %f8788, 0f40800000;
	mov.b32 	%r1333, 140;
	@%p1196 bra 	$L__BB0_301;
	sub.f32 	%f8789, %f563, %f564;
	add.f32 	%f8790, %f561, %f561;
	add.f32 	%f565, %f1, %f8789;
	fma.rn.f32 	%f566, %f8790, %f562, %f2;
	mul.f32 	%f567, %f565, %f565;
	mul.f32 	%f568, %f566, %f566;
	add.f32 	%f8791, %f567, %f568;
	setp.gt.f32 	%p1197, %f8791, 0f40800000;
	mov.b32 	%r1333, 141;
	@%p1197 bra 	$L__BB0_301;
	sub.f32 	%f8792, %f567, %f568;
	add.f32 	%f8793, %f565, %f565;
	add.f32 	%f569, %f1, %f8792;
	fma.rn.f32 	%f570, %f8793, %f566, %f2;
	mul.f32 	%f571, %f569, %f569;
	mul.f32 	%f572, %f570, %f570;
	add.f32 	%f8794, %f571, %f572;
	setp.gt.f32 	%p1198, %f8794, 0f40800000;
	mov.b32 	%r1333, 142;
	@%p1198 bra 	$L__BB0_301;
	sub.f32 	%f8795, %f571, %f572;
	add.f32 	%f8796, %f569, %f569;
	add.f32 	%f573, %f1, %f8795;
	fma.rn.f32 	%f574, %f8796, %f570, %f2;
	mul.f32 	%f575, %f573, %f573;
	mul.f32 	%f576, %f574, %f574;
	add.f32 	%f8797, %f575, %f576;
	setp.gt.f32 	%p1199, %f8797, 0f40800000;
	mov.b32 	%r1333, 143;
	@%p1199 bra 	$L__BB0_301;
	sub.f32 	%f8798, %f575, %f576;
	add.f32 	%f8799, %f573, %f573;
	add.f32 	%f577, %f1, %f8798;
	fma.rn.f32 	%f578, %f8799, %f574, %f2;
	mul.f32 	%f579, %f577, %f577;
	mul.f32 	%f580, %f578, %f578;
	add.f32 	%f8800, %f579, %f580;
	setp.gt.f32 	%p1200, %f8800, 0f40800000;
	mov.b32 	%r1333, 144;
	@%p1200 bra 	$L__BB0_301;
	sub.f32 	%f8801, %f579, %f580;
	add.f32 	%f8802, %f577, %f577;
	add.f32 	%f581, %f1, %f8801;
	fma.rn.f32 	%f582, %f8802, %f578, %f2;
	mul.f32 	%f583, %f581, %f581;
	mul.f32 	%f584, %f582, %f582;
	add.f32 	%f8803, %f583, %f584;
	setp.gt.f32 	%p1201, %f8803, 0f40800000;
	mov.b32 	%r1333, 145;
	@%p1201 bra 	$L__BB0_301;
	sub.f32 	%f8804, %f583, %f584;
	add.f32 	%f8805, %f581, %f581;
	add.f32 	%f585, %f1, %f8804;
	fma.rn.f32 	%f586, %f8805, %f582, %f2;
	mul.f32 	%f587, %f585, %f585;
	mul.f32 	%f588, %f586, %f586;
	add.f32 	%f8806, %f587, %f588;
	setp.gt.f32 	%p1202, %f8806, 0f40800000;
	mov.b32 	%r1333, 146;
	@%p1202 bra 	$L__BB0_301;
	sub.f32 	%f8807, %f587, %f588;
	add.f32 	%f8808, %f585, %f585;
	add.f32 	%f589, %f1, %f8807;
	fma.rn.f32 	%f590, %f8808, %f586, %f2;
	mul.f32 	%f591, %f589, %f589;
	mul.f32 	%f592, %f590, %f590;
	add.f32 	%f8809, %f591, %f592;
	setp.gt.f32 	%p1203, %f8809, 0f40800000;
	mov.b32 	%r1333, 147;
	@%p1203 bra 	$L__BB0_301;
	sub.f32 	%f8810, %f591, %f592;
	add.f32 	%f8811, %f589, %f589;
	add.f32 	%f593, %f1, %f8810;
	fma.rn.f32 	%f594, %f8811, %f590, %f2;
	mul.f32 	%f595, %f593, %f593;
	mul.f32 	%f596, %f594, %f594;
	add.f32 	%f8812, %f595, %f596;
	setp.gt.f32 	%p1204, %f8812, 0f40800000;
	mov.b32 	%r1333, 148;
	@%p1204 bra 	$L__BB0_301;
	sub.f32 	%f8813, %f595, %f596;
	add.f32 	%f8814, %f593, %f593;
	add.f32 	%f597, %f1, %f8813;
	fma.rn.f32 	%f598, %f8814, %f594, %f2;
	mul.f32 	%f599, %f597, %f597;
	mul.f32 	%f600, %f598, %f598;
	add.f32 	%f8815, %f599, %f600;
	setp.gt.f32 	%p1205, %f8815, 0f40800000;
	mov.b32 	%r1333, 149;
	@%p1205 bra 	$L__BB0_301;
	sub.f32 	%f8816, %f599, %f600;
	add.f32 	%f8817, %f597, %f597;
	add.f32 	%f601, %f1, %f8816;
	fma.rn.f32 	%f602, %f8817, %f598, %f2;
	mul.f32 	%f603, %f601, %f601;
	mul.f32 	%f604, %f602, %f602;
	add.f32 	%f8818, %f603, %f604;
	setp.gt.f32 	%p1206, %f8818, 0f40800000;
	mov.b32 	%r1333, 150;
	@%p1206 bra 	$L__BB0_301;
	sub.f32 	%f8819, %f603, %f604;
	add.f32 	%f8820, %f601, %f601;
	add.f32 	%f605, %f1, %f8819;
	fma.rn.f32 	%f606, %f8820, %f602, %f2;
	mul.f32 	%f607, %f605, %f605;
	mul.f32 	%f608, %f606, %f606;
	add.f32 	%f8821, %f607, %f608;
	setp.gt.f32 	%p1207, %f8821, 0f40800000;
	mov.b32 	%r1333, 151;
	@%p1207 bra 	$L__BB0_301;
	sub.f32 	%f8822, %f607, %f608;
	add.f32 	%f8823, %f605, %f605;
	add.f32 	%f609, %f1, %f8822;
	fma.rn.f32 	%f610, %f8823, %f606, %f2;
	mul.f32 	%f611, %f609, %f609;
	mul.f32 	%f612, %f610, %f610;
	add.f32 	%f8824, %f611, %f612;
	setp.gt.f32 	%p1208, %f8824, 0f40800000;
	mov.b32 	%r1333, 152;
	@%p1208 bra 	$L__BB0_301;
	sub.f32 	%f8825, %f611, %f612;
	add.f32 	%f8826, %f609, %f609;
	add.f32 	%f613, %f1, %f8825;
	fma.rn.f32 	%f614, %f8826, %f610, %f2;
	mul.f32 	%f615, %f613, %f613;
	mul.f32 	%f616, %f614, %f614;
	add.f32 	%f8827, %f615, %f616;
	setp.gt.f32 	%p1209, %f8827, 0f40800000;
	mov.b32 	%r1333, 153;
	@%p1209 bra 	$L__BB0_301;
	sub.f32 	%f8828, %f615, %f616;
	add.f32 	%f8829, %f613, %f613;
	add.f32 	%f617, %f1, %f8828;
	fma.rn.f32 	%f618, %f8829, %f614, %f2;
	mul.f32 	%f619, %f617, %f617;
	mul.f32 	%f620, %f618, %f618;
	add.f32 	%f8830, %f619, %f620;
	setp.gt.f32 	%p1210, %f8830, 0f40800000;
	mov.b32 	%r1333, 154;
	@%p1210 bra 	$L__BB0_301;
	sub.f32 	%f8831, %f619, %f620;
	add.f32 	%f8832, %f617, %f617;
	add.f32 	%f621, %f1, %f8831;
	fma.rn.f32 	%f622, %f8832, %f618, %f2;
	mul.f32 	%f623, %f621, %f621;
	mul.f32 	%f624, %f622, %f622;
	add.f32 	%f8833, %f623, %f624;
	setp.gt.f32 	%p1211, %f8833, 0f40800000;
	mov.b32 	%r1333, 155;
	@%p1211 bra 	$L__BB0_301;
	sub.f32 	%f8834, %f623, %f624;
	add.f32 	%f8835, %f621, %f621;
	add.f32 	%f625, %f1, %f8834;
	fma.rn.f32 	%f626, %f8835, %f622, %f2;
	mul.f32 	%f627, %f625, %f625;
	mul.f32 	%f628, %f626, %f626;
	add.f32 	%f8836, %f627, %f628;
	setp.gt.f32 	%p1212, %f8836, 0f40800000;
	mov.b32 	%r1333, 156;
	@%p1212 bra 	$L__BB0_301;
	sub.f32 	%f8837, %f627, %f628;
	add.f32 	%f8838, %f625, %f625;
	add.f32 	%f629, %f1, %f8837;
	fma.rn.f32 	%f630, %f8838, %f626, %f2;
	mul.f32 	%f631, %f629, %f629;
	mul.f32 	%f632, %f630, %f630;
	add.f32 	%f8839, %f631, %f632;
	setp.gt.f32 	%p1213, %f8839, 0f40800000;
	mov.b32 	%r1333, 157;
	@%p1213 bra 	$L__BB0_301;
	sub.f32 	%f8840, %f631, %f632;
	add.f32 	%f8841, %f629, %f629;
	add.f32 	%f633, %f1, %f8840;
	fma.rn.f32 	%f634, %f8841, %f630, %f2;
	mul.f32 	%f635, %f633, %f633;
	mul.f32 	%f636, %f634, %f634;
	add.f32 	%f8842, %f635, %f636;
	setp.gt.f32 	%p1214, %f8842, 0f40800000;
	mov.b32 	%r1333, 158;
	@%p1214 bra 	$L__BB0_301;
	sub.f32 	%f8843, %f635, %f636;
	add.f32 	%f8844, %f633, %f633;
	add.f32 	%f637, %f1, %f8843;
	fma.rn.f32 	%f638, %f8844, %f634, %f2;
	mul.f32 	%f639, %f637, %f637;
	mul.f32 	%f640, %f638, %f638;
	add.f32 	%f8845, %f639, %f640;
	setp.gt.f32 	%p1215, %f8845, 0f40800000;
	mov.b32 	%r1333, 159;
	@%p1215 bra 	$L__BB0_301;
	sub.f32 	%f8846, %f639, %f640;
	add.f32 	%f8847, %f637, %f637;
	add.f32 	%f641, %f1, %f8846;
	fma.rn.f32 	%f642, %f8847, %f638, %f2;
	mul.f32 	%f643, %f641, %f641;
	mul.f32 	%f644, %f642, %f642;
	add.f32 	%f8848, %f643, %f644;
	setp.gt.f32 	%p1216, %f8848, 0f40800000;
	mov.b32 	%r1333, 160;
	@%p1216 bra 	$L__BB0_301;
	sub.f32 	%f8849, %f643, %f644;
	add.f32 	%f8850, %f641, %f641;
	add.f32 	%f645, %f1, %f8849;
	fma.rn.f32 	%f646, %f8850, %f642, %f2;
	mul.f32 	%f647, %f645, %f645;
	mul.f32 	%f648, %f646, %f646;
	add.f32 	%f8851, %f647, %f648;
	setp.gt.f32 	%p1217, %f8851, 0f40800000;
	mov.b32 	%r1333, 161;
	@%p1217 bra 	$L__BB0_301;
	sub.f32 	%f8852, %f647, %f648;
	add.f32 	%f8853, %f645, %f645;
	add.f32 	%f649, %f1, %f8852;
	fma.rn.f32 	%f650, %f8853, %f646, %f2;
	mul.f32 	%f651, %f649, %f649;
	mul.f32 	%f652, %f650, %f650;
	add.f32 	%f8854, %f651, %f652;
	setp.gt.f32 	%p1218, %f8854, 0f40800000;
	mov.b32 	%r1333, 162;
	@%p1218 bra 	$L__BB0_301;
	sub.f32 	%f8855, %f651, %f652;
	add.f32 	%f8856, %f649, %f649;
	add.f32 	%f653, %f1, %f8855;
	fma.rn.f32 	%f654, %f8856, %f650, %f2;
	mul.f32 	%f655, %f653, %f653;
	mul.f32 	%f656, %f654, %f654;
	add.f32 	%f8857, %f655, %f656;
	setp.gt.f32 	%p1219, %f8857, 0f40800000;
	mov.b32 	%r1333, 163;
	@%p1219 bra 	$L__BB0_301;
	sub.f32 	%f8858, %f655, %f656;
	add.f32 	%f8859, %f653, %f653;
	add.f32 	%f657, %f1, %f8858;
	fma.rn.f32 	%f658, %f8859, %f654, %f2;
	mul.f32 	%f659, %f657, %f657;
	mul.f32 	%f660, %f658, %f658;
	add.f32 	%f8860, %f659, %f660;
	setp.gt.f32 	%p1220, %f8860, 0f40800000;
	mov.b32 	%r1333, 164;
	@%p1220 bra 	$L__BB0_301;
	sub.f32 	%f8861, %f659, %f660;
	add.f32 	%f8862, %f657, %f657;
	add.f32 	%f661, %f1, %f8861;
	fma.rn.f32 	%f662, %f8862, %f658, %f2;
	mul.f32 	%f663, %f661, %f661;
	mul.f32 	%f664, %f662, %f662;
	add.f32 	%f8863, %f663, %f664;
	setp.gt.f32 	%p1221, %f8863, 0f40800000;
	mov.b32 	%r1333, 165;
	@%p1221 bra 	$L__BB0_301;
	sub.f32 	%f8864, %f663, %f664;
	add.f32 	%f8865, %f661, %f661;
	add.f32 	%f665, %f1, %f8864;
	fma.rn.f32 	%f666, %f8865, %f662, %f2;
	mul.f32 	%f667, %f665, %f665;
	mul.f32 	%f668, %f666, %f666;
	add.f32 	%f8866, %f667, %f668;
	setp.gt.f32 	%p1222, %f8866, 0f40800000;
	mov.b32 	%r1333, 166;
	@%p1222 bra 	$L__BB0_301;
	sub.f32 	%f8867, %f667, %f668;
	add.f32 	%f8868, %f665, %f665;
	add.f32 	%f669, %f1, %f8867;
	fma.rn.f32 	%f670, %f8868, %f666, %f2;
	mul.f32 	%f671, %f669, %f669;
	mul.f32 	%f672, %f670, %f670;
	add.f32 	%f8869, %f671, %f672;
	setp.gt.f32 	%p1223, %f8869, 0f40800000;
	mov.b32 	%r1333, 167;
	@%p1223 bra 	$L__BB0_301;
	sub.f32 	%f8870, %f671, %f672;
	add.f32 	%f8871, %f669, %f669;
	add.f32 	%f673, %f1, %f8870;
	fma.rn.f32 	%f674, %f8871, %f670, %f2;
	mul.f32 	%f675, %f673, %f673;
	mul.f32 	%f676, %f674, %f674;
	add.f32 	%f8872, %f675, %f676;
	setp.gt.f32 	%p1224, %f8872, 0f40800000;
	mov.b32 	%r1333, 168;
	@%p1224 bra 	$L__BB0_301;
	sub.f32 	%f8873, %f675, %f676;
	add.f32 	%f8874, %f673, %f673;
	add.f32 	%f677, %f1, %f8873;
	fma.rn.f32 	%f678, %f8874, %f674, %f2;
	mul.f32 	%f679, %f677, %f677;
	mul.f32 	%f680, %f678, %f678;
	add.f32 	%f8875, %f679, %f680;
	setp.gt.f32 	%p1225, %f8875, 0f40800000;
	mov.b32 	%r1333, 169;
	@%p1225 bra 	$L__BB0_301;
	sub.f32 	%f8876, %f679, %f680;
	add.f32 	%f8877, %f677, %f677;
	add.f32 	%f681, %f1, %f8876;
	fma.rn.f32 	%f682, %f8877, %f678, %f2;
	mul.f32 	%f683, %f681, %f681;
	mul.f32 	%f684, %f682, %f682;
	add.f32 	%f8878, %f683, %f684;
	setp.gt.f32 	%p1226, %f8878, 0f40800000;
	mov.b32 	%r1333, 170;
	@%p1226 bra 	$L__BB0_301;
	sub.f32 	%f8879, %f683, %f684;
	add.f32 	%f8880, %f681, %f681;
	add.f32 	%f685, %f1, %f8879;
	fma.rn.f32 	%f686, %f8880, %f682, %f2;
	mul.f32 	%f687, %f685, %f685;
	mul.f32 	%f688, %f686, %f686;
	add.f32 	%f8881, %f687, %f688;
	setp.gt.f32 	%p1227, %f8881, 0f40800000;
	mov.b32 	%r1333, 171;
	@%p1227 bra 	$L__BB0_301;
	sub.f32 	%f8882, %f687, %f688;
	add.f32 	%f8883, %f685, %f685;
	add.f32 	%f689, %f1, %f8882;
	fma.rn.f32 	%f690, %f8883, %f686, %f2;
	mul.f32 	%f691, %f689, %f689;
	mul.f32 	%f692, %f690, %f690;
	add.f32 	%f8884, %f691, %f692;
	setp.gt.f32 	%p1228, %f8884, 0f40800000;
	mov.b32 	%r1333, 172;
	@%p1228 bra 	$L__BB0_301;
	sub.f32 	%f8885, %f691, %f692;
	add.f32 	%f8886, %f689, %f689;
	add.f32 	%f693, %f1, %f8885;
	fma.rn.f32 	%f694, %f8886, %f690, %f2;
	mul.f32 	%f695, %f693, %f693;
	mul.f32 	%f696, %f694, %f694;
	add.f32 	%f8887, %f695, %f696;
	setp.gt.f32 	%p1229, %f8887, 0f40800000;
	mov.b32 	%r1333, 173;
	@%p1229 bra 	$L__BB0_301;
	sub.f32 	%f8888, %f695, %f696;
	add.f32 	%f8889, %f693, %f693;
	add.f32 	%f697, %f1, %f8888;
	fma.rn.f32 	%f698, %f8889, %f694, %f2;
	mul.f32 	%f699, %f697, %f697;
	mul.f32 	%f700, %f698, %f698;
	add.f32 	%f8890, %f699, %f700;
	setp.gt.f32 	%p1230, %f8890, 0f40800000;
	mov.b32 	%r1333, 174;
	@%p1230 bra 	$L__BB0_301;
	sub.f32 	%f8891, %f699, %f700;
	add.f32 	%f8892, %f697, %f697;
	add.f32 	%f701, %f1, %f8891;
	fma.rn.f32 	%f702, %f8892, %f698, %f2;
	mul.f32 	%f703, %f701, %f701;
	mul.f32 	%f704, %f702, %f702;
	add.f32 	%f8893, %f703, %f704;
	setp.gt.f32 	%p1231, %f8893, 0f40800000;
	mov.b32 	%r1333, 175;
	@%p1231 bra 	$L__BB0_301;
	sub.f32 	%f8894, %f703, %f704;
	add.f32 	%f8895, %f701, %f701;
	add.f32 	%f705, %f1, %f8894;
	fma.rn.f32 	%f706, %f8895, %f702, %f2;
	mul.f32 	%f707, %f705, %f705;
	mul.f32 	%f708, %f706, %f706;
	add.f32 	%f8896, %f707, %f708;
	setp.gt.f32 	%p1232, %f8896, 0f40800000;
	mov.b32 	%r1333, 176;
	@%p1232 bra 	$L__BB0_301;
	sub.f32 	%f8897, %f707, %f708;
	add.f32 	%f8898, %f705, %f705;
	add.f32 	%f709, %f1, %f8897;
	fma.rn.f32 	%f710, %f8898, %f706, %f2;
	mul.f32 	%f711, %f709, %f709;
	mul.f32 	%f712, %f710, %f710;
	add.f32 	%f8899, %f711, %f712;
	setp.gt.f32 	%p1233, %f8899, 0f40800000;
	mov.b32 	%r1333, 177;
	@%p1233 bra 	$L__BB0_301;
	sub.f32 	%f8900, %f711, %f712;
	add.f32 	%f8901, %f709, %f709;
	add.f32 	%f713, %f1, %f8900;
	fma.rn.f32 	%f714, %f8901, %f710, %f2;
	mul.f32 	%f715, %f713, %f713;
	mul.f32 	%f716, %f714, %f714;
	add.f32 	%f8902, %f715, %f716;
	setp.gt.f32 	%p1234, %f8902, 0f40800000;
	mov.b32 	%r1333, 178;
	@%p1234 bra 	$L__BB0_301;
	sub.f32 	%f8903, %f715, %f716;
	add.f32 	%f8904, %f713, %f713;
	add.f32 	%f717, %f1, %f8903;
	fma.rn.f32 	%f718, %f8904, %f714, %f2;
	mul.f32 	%f719, %f717, %f717;
	mul.f32 	%f720, %f718, %f718;
	add.f32 	%f8905, %f719, %f720;
	setp.gt.f32 	%p1235, %f8905, 0f40800000;
	mov.b32 	%r1333, 179;
	@%p1235 bra 	$L__BB0_301;
	sub.f32 	%f8906, %f719, %f720;
	add.f32 	%f8907, %f717, %f717;
	add.f32 	%f721, %f1, %f8906;
	fma.rn.f32 	%f722, %f8907, %f718, %f2;
	mul.f32 	%f723, %f721, %f721;
	mul.f32 	%f724, %f722, %f722;
	add.f32 	%f8908, %f723, %f724;
	setp.gt.f32 	%p1236, %f8908, 0f40800000;
	mov.b32 	%r1333, 180;
	@%p1236 bra 	$L__BB0_301;
	sub.f32 	%f8909, %f723, %f724;
	add.f32 	%f8910, %f721, %f721;
	add.f32 	%f725, %f1, %f8909;
	fma.rn.f32 	%f726, %f8910, %f722, %f2;
	mul.f32 	%f727, %f725, %f725;
	mul.f32 	%f728, %f726, %f726;
	add.f32 	%f8911, %f727, %f728;
	setp.gt.f32 	%p1237, %f8911, 0f40800000;
	mov.b32 	%r1333, 181;
	@%p1237 bra 	$L__BB0_301;
	sub.f32 	%f8912, %f727, %f728;
	add.f32 	%f8913, %f725, %f725;
	add.f32 	%f729, %f1, %f8912;
	fma.rn.f32 	%f730, %f8913, %f726, %f2;
	mul.f32 	%f731, %f729, %f729;
	mul.f32 	%f732, %f730, %f730;
	add.f32 	%f8914, %f731, %f732;
	setp.gt.f32 	%p1238, %f8914, 0f40800000;
	mov.b32 	%r1333, 182;
	@%p1238 bra 	$L__BB0_301;
	sub.f32 	%f8915, %f731, %f732;
	add.f32 	%f8916, %f729, %f729;
	add.f32 	%f733, %f1, %f8915;
	fma.rn.f32 	%f734, %f8916, %f730, %f2;
	mul.f32 	%f735, %f733, %f733;
	mul.f32 	%f736, %f734, %f734;
	add.f32 	%f8917, %f735, %f736;
	setp.gt.f32 	%p1239, %f8917, 0f40800000;
	mov.b32 	%r1333, 183;
	@%p1239 bra 	$L__BB0_301;
	sub.f32 	%f8918, %f735, %f736;
	add.f32 	%f8919, %f733, %f733;
	add.f32 	%f737, %f1, %f8918;
	fma.rn.f32 	%f738, %f8919, %f734, %f2;
	mul.f32 	%f739, %f737, %f737;
	mul.f32 	%f740, %f738, %f738;
	add.f32 	%f8920, %f739, %f740;
	setp.gt.f32 	%p1240, %f8920, 0f40800000;
	mov.b32 	%r1333, 184;
	@%p1240 bra 	$L__BB0_301;
	sub.f32 	%f8921, %f739, %f740;
	add.f32 	%f8922, %f737, %f737;
	add.f32 	%f741, %f1, %f8921;
	fma.rn.f32 	%f742, %f8922, %f738, %f2;
	mul.f32 	%f743, %f741, %f741;
	mul.f32 	%f744, %f742, %f742;
	add.f32 	%f8923, %f743, %f744;
	setp.gt.f32 	%p1241, %f8923, 0f40800000;
	mov.b32 	%r1333, 185;
	@%p1241 bra 	$L__BB0_301;
	sub.f32 	%f8924, %f743, %f744;
	add.f32 	%f8925, %f741, %f741;
	add.f32 	%f745, %f1, %f8924;
	fma.rn.f32 	%f746, %f8925, %f742, %f2;
	mul.f32 	%f747, %f745, %f745;
	mul.f32 	%f748, %f746, %f746;
	add.f32 	%f8926, %f747, %f748;
	setp.gt.f32 	%p1242, %f8926, 0f40800000;
	mov.b32 	%r1333, 186;
	@%p1242 bra 	$L__BB0_301;
	sub.f32 	%f8927, %f747, %f748;
	add.f32 	%f8928, %f745, %f745;
	add.f32 	%f749, %f1, %f8927;
	fma.rn.f32 	%f750, %f8928, %f746, %f2;
	mul.f32 	%f751, %f749, %f749;
	mul.f32 	%f752, %f750, %f750;
	add.f32 	%f8929, %f751, %f752;
	setp.gt.f32 	%p1243, %f8929, 0f40800000;
	mov.b32 	%r1333, 187;
	@%p1243 bra 	$L__BB0_301;
	sub.f32 	%f8930, %f751, %f752;
	add.f32 	%f8931, %f749, %f749;
	add.f32 	%f753, %f1, %f8930;
	fma.rn.f32 	%f754, %f8931, %f750, %f2;
	mul.f32 	%f755, %f753, %f753;
	mul.f32 	%f756, %f754, %f754;
	add.f32 	%f8932, %f755, %f756;
	setp.gt.f32 	%p1244, %f8932, 0f40800000;
	mov.b32 	%r1333, 188;
	@%p1244 bra 	$L__BB0_301;
	sub.f32 	%f8933, %f755, %f756;
	add.f32 	%f8934, %f753, %f753;
	add.f32 	%f757, %f1, %f8933;
	fma.rn.f32 	%f758, %f8934, %f754, %f2;
	mul.f32 	%f759, %f757, %f757;
	mul.f32 	%f760, %f758, %f758;
	add.f32 	%f8935, %f759, %f760;
	setp.gt.f32 	%p1245, %f8935, 0f40800000;
	mov.b32 	%r1333, 189;
	@%p1245 bra 	$L__BB0_301;
	sub.f32 	%f8936, %f759, %f760;
	add.f32 	%f8937, %f757, %f757;
	add.f32 	%f761, %f1, %f8936;
	fma.rn.f32 	%f762, %f8937, %f758, %f2;
	mul.f32 	%f763, %f761, %f761;
	mul.f32 	%f764, %f762, %f762;
	add.f32 	%f8938, %f763, %f764;
	setp.gt.f32 	%p1246, %f8938, 0f40800000;
	mov.b32 	%r1333, 190;
	@%p1246 bra 	$L__BB0_301;
	sub.f32 	%f8939, %f763, %f764;
	add.f32 	%f8940, %f761, %f761;
	add.f32 	%f765, %f1, %f8939;
	fma.rn.f32 	%f766, %f8940, %f762, %f2;
	mul.f32 	%f767, %f765, %f765;
	mul.f32 	%f768, %f766, %f766;
	add.f32 	%f8941, %f767, %f768;
	setp.gt.f32 	%p1247, %f8941, 0f40800000;
	mov.b32 	%r1333, 191;
	@%p1247 bra 	$L__BB0_301;
	sub.f32 	%f8942, %f767, %f768;
	add.f32 	%f8943, %f765, %f765;
	add.f32 	%f769, %f1, %f8942;
	fma.rn.f32 	%f770, %f8943, %f766, %f2;
	mul.f32 	%f771, %f769, %f769;
	mul.f32 	%f772, %f770, %f770;
	add.f32 	%f8944, %f771, %f772;
	setp.gt.f32 	%p1248, %f8944, 0f40800000;
	mov.b32 	%r1333, 192;
	@%p1248 bra 	$L__BB0_301;
	sub.f32 	%f8945, %f771, %f772;
	add.f32 	%f8946, %f769, %f769;
	add.f32 	%f773, %f1, %f8945;
	fma.rn.f32 	%f774, %f8946, %f770, %f2;
	mul.f32 	%f775, %f773, %f773;
	mul.f32 	%f776, %f774, %f774;
	add.f32 	%f8947, %f775, %f776;
	setp.gt.f32 	%p1249, %f8947, 0f40800000;
	mov.b32 	%r1333, 193;
	@%p1249 bra 	$L__BB0_301;
	sub.f32 	%f8948, %f775, %f776;
	add.f32 	%f8949, %f773, %f773;
	add.f32 	%f777, %f1, %f8948;
	fma.rn.f32 	%f778, %f8949, %f774, %f2;
	mul.f32 	%f779, %f777, %f777;
	mul.f32 	%f780, %f778, %f778;
	add.f32 	%f8950, %f779, %f780;
	setp.gt.f32 	%p1250, %f8950, 0f40800000;
	mov.b32 	%r1333, 194;
	@%p1250 bra 	$L__BB0_301;
	sub.f32 	%f8951, %f779, %f780;
	add.f32 	%f8952, %f777, %f777;
	add.f32 	%f781, %f1, %f8951;
	fma.rn.f32 	%f782, %f8952, %f778, %f2;
	mul.f32 	%f783, %f781, %f781;
	mul.f32 	%f784, %f782, %f782;
	add.f32 	%f8953, %f783, %f784;
	setp.gt.f32 	%p1251, %f8953, 0f40800000;
	mov.b32 	%r1333, 195;
	@%p1251 bra 	$L__BB0_301;
	sub.f32 	%f8954, %f783, %f784;
	add.f32 	%f8955, %f781, %f781;
	add.f32 	%f785, %f1, %f8954;
	fma.rn.f32 	%f786, %f8955, %f782, %f2;
	mul.f32 	%f787, %f785, %f785;
	mul.f32 	%f788, %f786, %f786;
	add.f32 	%f8956, %f787, %f788;
	setp.gt.f32 	%p1252, %f8956, 0f40800000;
	mov.b32 	%r1333, 196;
	@%p1252 bra 	$L__BB0_301;
	sub.f32 	%f8957, %f787, %f788;
	add.f32 	%f8958, %f785, %f785;
	add.f32 	%f789, %f1, %f8957;
	fma.rn.f32 	%f790, %f8958, %f786, %f2;
	mul.f32 	%f791, %f789, %f789;
	mul.f32 	%f792, %f790, %f790;
	add.f32 	%f8959, %f791, %f792;
	setp.gt.f32 	%p1253, %f8959, 0f40800000;
	mov.b32 	%r1333, 197;
	@%p1253 bra 	$L__BB0_301;
	sub.f32 	%f8960, %f791, %f792;
	add.f32 	%f8961, %f789, %f789;
	add.f32 	%f793, %f1, %f8960;
	fma.rn.f32 	%f794, %f8961, %f790, %f2;
	mul.f32 	%f795, %f793, %f793;
	mul.f32 	%f796, %f794, %f794;
	add.f32 	%f8962, %f795, %f796;
	setp.gt.f32 	%p1254, %f8962, 0f40800000;
	mov.b32 	%r1333, 198;
	@%p1254 bra 	$L__BB0_301;
	sub.f32 	%f8963, %f795, %f796;
	add.f32 	%f8964, %f793, %f793;
	add.f32 	%f797, %f1, %f8963;
	fma.rn.f32 	%f798, %f8964, %f794, %f2;
	mul.f32 	%f799, %f797, %f797;
	mul.f32 	%f800, %f798, %f798;
	add.f32 	%f8965, %f799, %f800;
	setp.gt.f32 	%p1255, %f8965, 0f40800000;
	mov.b32 	%r1333, 199;
	@%p1255 bra 	$L__BB0_301;
	sub.f32 	%f8966, %f799, %f800;
	add.f32 	%f8967, %f797, %f797;
	add.f32 	%f801, %f1, %f8966;
	fma.rn.f32 	%f802, %f8967, %f798, %f2;
	mul.f32 	%f803, %f801, %f801;
	mul.f32 	%f804, %f802, %f802;
	add.f32 	%f8968, %f803, %f804;
	setp.gt.f32 	%p1256, %f8968, 0f40800000;
	mov.b32 	%r1333, 200;
	@%p1256 bra 	$L__BB0_301;
	sub.f32 	%f8969, %f803, %f804;
	add.f32 	%f8970, %f801, %f801;
	add.f32 	%f805, %f1, %f8969;
	fma.rn.f32 	%f806, %f8970, %f802, %f2;
	mul.f32 	%f807, %f805, %f805;
	mul.f32 	%f808, %f806, %f806;
	add.f32 	%f8971, %f807, %f808;
	setp.gt.f32 	%p1257, %f8971, 0f40800000;
	mov.b32 	%r1333, 201;
	@%p1257 bra 	$L__BB0_301;
	sub.f32 	%f8972, %f807, %f808;
	add.f32 	%f8973, %f805, %f805;
	add.f32 	%f809, %f1, %f8972;
	fma.rn.f32 	%f810, %f8973, %f806, %f2;
	mul.f32 	%f811, %f809, %f809;
	mul.f32 	%f812, %f810, %f810;
	add.f32 	%f8974, %f811, %f812;
	setp.gt.f32 	%p1258, %f8974, 0f40800000;
	mov.b32 	%r1333, 202;
	@%p1258 bra 	$L__BB0_301;
	sub.f32 	%f8975, %f811, %f812;
	add.f32 	%f8976, %f809, %f809;
	add.f32 	%f813, %f1, %f8975;
	fma.rn.f32 	%f814, %f8976, %f810, %f2;
	mul.f32 	%f815, %f813, %f813;
	mul.f32 	%f816, %f814, %f814;
	add.f32 	%f8977, %f815, %f816;
	setp.gt.f32 	%p1259, %f8977, 0f40800000;
	mov.b32 	%r1333, 203;
	@%p1259 bra 	$L__BB0_301;
	sub.f32 	%f8978, %f815, %f816;
	add.f32 	%f8979, %f813, %f813;
	add.f32 	%f817, %f1, %f8978;
	fma.rn.f32 	%f818, %f8979, %f814, %f2;
	mul.f32 	%f819, %f817, %f817;
	mul.f32 	%f820, %f818, %f818;
	add.f32 	%f8980, %f819, %f820;
	setp.gt.f32 	%p1260, %f8980, 0f40800000;
	mov.b32 	%r1333, 204;
	@%p1260 bra 	$L__BB0_301;
	sub.f32 	%f8981, %f819, %f820;
	add.f32 	%f8982, %f817, %f817;
	add.f32 	%f821, %f1, %f8981;
	fma.rn.f32 	%f822, %f8982, %f818, %f2;
	mul.f32 	%f823, %f821, %f821;
	mul.f32 	%f824, %f822, %f822;
	add.f32 	%f8983, %f823, %f824;
	setp.gt.f32 	%p1261, %f8983, 0f40800000;
	mov.b32 	%r1333, 205;
	@%p1261 bra 	$L__BB0_301;
	sub.f32 	%f8984, %f823, %f824;
	add.f32 	%f8985, %f821, %f821;
	add.f32 	%f825, %f1, %f8984;
	fma.rn.f32 	%f826, %f8985, %f822, %f2;
	mul.f32 	%f827, %f825, %f825;
	mul.f32 	%f828, %f826, %f826;
	add.f32 	%f8986, %f827, %f828;
	setp.gt.f32 	%p1262, %f8986, 0f40800000;
	mov.b32 	%r1333, 206;
	@%p1262 bra 	$L__BB0_301;
	sub.f32 	%f8987, %f827, %f828;
	add.f32 	%f8988, %f825, %f825;
	add.f32 	%f829, %f1, %f8987;
	fma.rn.f32 	%f830, %f8988, %f826, %f2;
	mul.f32 	%f831, %f829, %f829;
	mul.f32 	%f832, %f830, %f830;
	add.f32 	%f8989, %f831, %f832;
	setp.gt.f32 	%p1263, %f8989, 0f40800000;
	mov.b32 	%r1333, 207;
	@%p1263 bra 	$L__BB0_301;
	sub.f32 	%f8990, %f831, %f832;
	add.f32 	%f8991, %f829, %f829;
	add.f32 	%f833, %f1, %f8990;
	fma.rn.f32 	%f834, %f8991, %f830, %f2;
	mul.f32 	%f835, %f833, %f833;
	mul.f32 	%f836, %f834, %f834;
	add.f32 	%f8992, %f835, %f836;
	setp.gt.f32 	%p1264, %f8992, 0f40800000;
	mov.b32 	%r1333, 208;
	@%p1264 bra 	$L__BB0_301;
	sub.f32 	%f8993, %f835, %f836;
	add.f32 	%f8994, %f833, %f833;
	add.f32 	%f837, %f1, %f8993;
	fma.rn.f32 	%f838, %f8994, %f834, %f2;
	mul.f32 	%f839, %f837, %f837;
	mul.f32 	%f840, %f838, %f838;
	add.f32 	%f8995, %f839, %f840;
	setp.gt.f32 	%p1265, %f8995, 0f40800000;
	mov.b32 	%r1333, 209;
	@%p1265 bra 	$L__BB0_301;
	sub.f32 	%f8996, %f839, %f840;
	add.f32 	%f8997, %f837, %f837;
	add.f32 	%f841, %f1, %f8996;
	fma.rn.f32 	%f842, %f8997, %f838, %f2;
	mul.f32 	%f843, %f841, %f841;
	mul.f32 	%f844, %f842, %f842;
	add.f32 	%f8998, %f843, %f844;
	setp.gt.f32 	%p1266, %f8998, 0f40800000;
	mov.b32 	%r1333, 210;
	@%p1266 bra 	$L__BB0_301;
	sub.f32 	%f8999, %f843, %f844;
	add.f32 	%f9000, %f841, %f841;
	add.f32 	%f845, %f1, %f8999;
	fma.rn.f32 	%f846, %f9000, %f842, %f2;
	mul.f32 	%f847, %f845, %f845;
	mul.f32 	%f848, %f846, %f846;
	add.f32 	%f9001, %f847, %f848;
	setp.gt.f32 	%p1267, %f9001, 0f40800000;
	mov.b32 	%r1333, 211;
	@%p1267 bra 	$L__BB0_301;
	sub.f32 	%f9002, %f847, %f848;
	add.f32 	%f9003, %f845, %f845;
	add.f32 	%f849, %f1, %f9002;
	fma.rn.f32 	%f850, %f9003, %f846, %f2;
	mul.f32 	%f851, %f849, %f849;
	mul.f32 	%f852, %f850, %f850;
	add.f32 	%f9004, %f851, %f852;
	setp.gt.f32 	%p1268, %f9004, 0f40800000;
	mov.b32 	%r1333, 212;
	@%p1268 bra 	$L__BB0_301;
	sub.f32 	%f9005, %f851, %f852;
	add.f32 	%f9006, %f849, %f849;
	add.f32 	%f853, %f1, %f9005;
	fma.rn.f32 	%f854, %f9006, %f850, %f2;
	mul.f32 	%f855, %f853, %f853;
	mul.f32 	%f856, %f854, %f854;
	add.f32 	%f9007, %f855, %f856;
	setp.gt.f32 	%p1269, %f9007, 0f40800000;
	mov.b32 	%r1333, 213;
	@%p1269 bra 	$L__BB0_301;
	sub.f32 	%f9008, %f855, %f856;
	add.f32 	%f9009, %f853, %f853;
	add.f32 	%f857, %f1, %f9008;
	fma.rn.f32 	%f858, %f9009, %f854, %f2;
	mul.f32 	%f859, %f857, %f857;
	mul.f32 	%f860, %f858, %f858;
	add.f32 	%f9010, %f859, %f860;
	setp.gt.f32 	%p1270, %f9010, 0f40800000;
	mov.b32 	%r1333, 214;
	@%p1270 bra 	$L__BB0_301;
	sub.f32 	%f9011, %f859, %f860;
	add.f32 	%f9012, %f857, %f857;
	add.f32 	%f861, %f1, %f9011;
	fma.rn.f32 	%f862, %f9012, %f858, %f2;
	mul.f32 	%f863, %f861, %f861;
	mul.f32 	%f864, %f862, %f862;
	add.f32 	%f9013, %f863, %f864;
	setp.gt.f32 	%p1271, %f9013, 0f40800000;
	mov.b32 	%r1333, 215;
	@%p1271 bra 	$L__BB0_301;
	sub.f32 	%f9014, %f863, %f864;
	add.f32 	%f9015, %f861, %f861;
	add.f32 	%f865, %f1, %f9014;
	fma.rn.f32 	%f866, %f9015, %f862, %f2;
	mul.f32 	%f867, %f865, %f865;
	mul.f32 	%f868, %f866, %f866;
	add.f32 	%f9016, %f867, %f868;
	setp.gt.f32 	%p1272, %f9016, 0f40800000;
	mov.b32 	%r1333, 216;
	@%p1272 bra 	$L__BB0_301;
	sub.f32 	%f9017, %f867, %f868;
	add.f32 	%f9018, %f865, %f865;
	add.f32 	%f869, %f1, %f9017;
	fma.rn.f32 	%f870, %f9018, %f866, %f2;
	mul.f32 	%f871, %f869, %f869;
	mul.f32 	%f872, %f870, %f870;
	add.f32 	%f9019, %f871, %f872;
	setp.gt.f32 	%p1273, %f9019, 0f40800000;
	mov.b32 	%r1333, 217;
	@%p1273 bra 	$L__BB0_301;
	sub.f32 	%f9020, %f871, %f872;
	add.f32 	%f9021, %f869, %f869;
	add.f32 	%f873, %f1, %f9020;
	fma.rn.f32 	%f874, %f9021, %f870, %f2;
	mul.f32 	%f875, %f873, %f873;
	mul.f32 	%f876, %f874, %f874;
	add.f32 	%f9022, %f875, %f876;
	setp.gt.f32 	%p1274, %f9022, 0f40800000;
	mov.b32 	%r1333, 218;
	@%p1274 bra 	$L__BB0_301;
	sub.f32 	%f9023, %f875, %f876;
	add.f32 	%f9024, %f873, %f873;
	add.f32 	%f877, %f1, %f9023;
	fma.rn.f32 	%f878, %f9024, %f874, %f2;
	mul.f32 	%f879, %f877, %f877;
	mul.f32 	%f880, %f878, %f878;
	add.f32 	%f9025, %f879, %f880;
	setp.gt.f32 	%p1275, %f9025, 0f40800000;
	mov.b32 	%r1333, 219;
	@%p1275 bra 	$L__BB0_301;
	sub.f32 	%f9026, %f879, %f880;
	add.f32 	%f9027, %f877, %f877;
	add.f32 	%f881, %f1, %f9026;
	fma.rn.f32 	%f882, %f9027, %f878, %f2;
	mul.f32 	%f883, %f881, %f881;
	mul.f32 	%f884, %f882, %f882;
	add.f32 	%f9028, %f883, %f884;
	setp.gt.f32 	%p1276, %f9028, 0f40800000;
	mov.b32 	%r1333, 220;
	@%p1276 bra 	$L__BB0_301;
	sub.f32 	%f9029, %f883, %f884;
	add.f32 	%f9030, %f881, %f881;
	add.f32 	%f885, %f1, %f9029;
	fma.rn.f32 	%f886, %f9030, %f882, %f2;
	mul.f32 	%f887, %f885, %f885;
	mul.f32 	%f888, %f886, %f886;
	add.f32 	%f9031, %f887, %f888;
	setp.gt.f32 	%p1277, %f9031, 0f40800000;
	mov.b32 	%r1333, 221;
	@%p1277 bra 	$L__BB0_301;
	sub.f32 	%f9032, %f887, %f888;
	add.f32 	%f9033, %f885, %f885;
	add.f32 	%f889, %f1, %f9032;
	fma.rn.f32 	%f890, %f9033, %f886, %f2;
	mul.f32 	%f891, %f889, %f889;
	mul.f32 	%f892, %f890, %f890;
	add.f32 	%f9034, %f891, %f892;
	setp.gt.f32 	%p1278, %f9034, 0f40800000;
	mov.b32 	%r1333, 222;
	@%p1278 bra 	$L__BB0_301;
	sub.f32 	%f9035, %f891, %f892;
	add.f32 	%f9036, %f889, %f889;
	add.f32 	%f893, %f1, %f9035;
	fma.rn.f32 	%f894, %f9036, %f890, %f2;
	mul.f32 	%f895, %f893, %f893;
	mul.f32 	%f896, %f894, %f894;
	add.f32 	%f9037, %f895, %f896;
	setp.gt.f32 	%p1279, %f9037, 0f40800000;
	mov.b32 	%r1333, 223;
	@%p1279 bra 	$L__BB0_301;
	sub.f32 	%f9038, %f895, %f896;
	add.f32 	%f9039, %f893, %f893;
	add.f32 	%f897, %f1, %f9038;
	fma.rn.f32 	%f898, %f9039, %f894, %f2;
	mul.f32 	%f899, %f897, %f897;
	mul.f32 	%f900, %f898, %f898;
	add.f32 	%f9040, %f899, %f900;
	setp.gt.f32 	%p1280, %f9040, 0f40800000;
	mov.b32 	%r1333, 224;
	@%p1280 bra 	$L__BB0_301;
	sub.f32 	%f9041, %f899, %f900;
	add.f32 	%f9042, %f897, %f897;
	add.f32 	%f901, %f1, %f9041;
	fma.rn.f32 	%f902, %f9042, %f898, %f2;
	mul.f32 	%f903, %f901, %f901;
	mul.f32 	%f904, %f902, %f902;
	add.f32 	%f9043, %f903, %f904;
	setp.gt.f32 	%p1281, %f9043, 0f40800000;
	mov.b32 	%r1333, 225;
	@%p1281 bra 	$L__BB0_301;
	sub.f32 	%f9044, %f903, %f904;
	add.f32 	%f9045, %f901, %f901;
	add.f32 	%f905, %f1, %f9044;
	fma.rn.f32 	%f906, %f9045, %f902, %f2;
	mul.f32 	%f907, %f905, %f905;
	mul.f32 	%f908, %f906, %f906;
	add.f32 	%f9046, %f907, %f908;
	setp.gt.f32 	%p1282, %f9046, 0f40800000;
	mov.b32 	%r1333, 226;
	@%p1282 bra 	$L__BB0_301;
	sub.f32 	%f9047, %f907, %f908;
	add.f32 	%f9048, %f905, %f905;
	add.f32 	%f909, %f1, %f9047;
	fma.rn.f32 	%f910, %f9048, %f906, %f2;
	mul.f32 	%f911, %f909, %f909;
	mul.f32 	%f912, %f910, %f910;
	add.f32 	%f9049, %f911, %f912;
	setp.gt.f32 	%p1283, %f9049, 0f40800000;
	mov.b32 	%r1333, 227;
	@%p1283 bra 	$L__BB0_301;
	sub.f32 	%f9050, %f911, %f912;
	add.f32 	%f9051, %f909, %f909;
	add.f32 	%f913, %f1, %f9050;
	fma.rn.f32 	%f914, %f9051, %f910, %f2;
	mul.f32 	%f915, %f913, %f913;
	mul.f32 	%f916, %f914, %f914;
	add.f32 	%f9052, %f915, %f916;
	setp.gt.f32 	%p1284, %f9052, 0f40800000;
	mov.b32 	%r1333, 228;
	@%p1284 bra 	$L__BB0_301;
	sub.f32 	%f9053, %f915, %f916;
	add.f32 	%f9054, %f913, %f913;
	add.f32 	%f917, %f1, %f9053;
	fma.rn.f32 	%f918, %f9054, %f914, %f2;
	mul.f32 	%f919, %f917, %f917;
	mul.f32 	%f920, %f918, %f918;
	add.f32 	%f9055, %f919, %f920;
	setp.gt.f32 	%p1285, %f9055, 0f40800000;
	mov.b32 	%r1333, 229;
	@%p1285 bra 	$L__BB0_301;
	sub.f32 	%f9056, %f919, %f920;
	add.f32 	%f9057, %f917, %f917;
	add.f32 	%f921, %f1, %f9056;
	fma.rn.f32 	%f922, %f9057, %f918, %f2;
	mul.f32 	%f923, %f921, %f921;
	mul.f32 	%f924, %f922, %f922;
	add.f32 	%f9058, %f923, %f924;
	setp.gt.f32 	%p1286, %f9058, 0f40800000;
	mov.b32 	%r1333, 230;
	@%p1286 bra 	$L__BB0_301;
	sub.f32 	%f9059, %f923, %f924;
	add.f32 	%f9060, %f921, %f921;
	add.f32 	%f925, %f1, %f9059;
	fma.rn.f32 	%f926, %f9060, %f922, %f2;
	mul.f32 	%f927, %f925, %f925;
	mul.f32 	%f928, %f926, %f926;
	add.f32 	%f9061, %f927, %f928;
	setp.gt.f32 	%p1287, %f9061, 0f40800000;
	mov.b32 	%r1333, 231;
	@%p1287 bra 	$L__BB0_301;
	sub.f32 	%f9062, %f927, %f928;
	add.f32 	%f9063, %f925, %f925;
	add.f32 	%f929, %f1, %f9062;
	fma.rn.f32 	%f930, %f9063, %f926, %f2;
	mul.f32 	%f931, %f929, %f929;
	mul.f32 	%f932, %f930, %f930;
	add.f32 	%f9064, %f931, %f932;
	setp.gt.f32 	%p1288, %f9064, 0f40800000;
	mov.b32 	%r1333, 232;
	@%p1288 bra 	$L__BB0_301;
	sub.f32 	%f9065, %f931, %f932;
	add.f32 	%f9066, %f929, %f929;
	add.f32 	%f933, %f1, %f9065;
	fma.rn.f32 	%f934, %f9066, %f930, %f2;
	mul.f32 	%f935, %f933, %f933;
	mul.f32 	%f936, %f934, %f934;
	add.f32 	%f9067, %f935, %f936;
	setp.gt.f32 	%p1289, %f9067, 0f40800000;
	mov.b32 	%r1333, 233;
	@%p1289 bra 	$L__BB0_301;
	sub.f32 	%f9068, %f935, %f936;
	add.f32 	%f9069, %f933, %f933;
	add.f32 	%f937, %f1, %f9068;
	fma.rn.f32 	%f938, %f9069, %f934, %f2;
	mul.f32 	%f939, %f937, %f937;
	mul.f32 	%f940, %f938, %f938;
	add.f32 	%f9070, %f939, %f940;
	setp.gt.f32 	%p1290, %f9070, 0f40800000;
	mov.b32 	%r1333, 234;
	@%p1290 bra 	$L__BB0_301;
	sub.f32 	%f9071, %f939, %f940;
	add.f32 	%f9072, %f937, %f937;
	add.f32 	%f941, %f1, %f9071;
	fma.rn.f32 	%f942, %f9072, %f938, %f2;
	mul.f32 	%f943, %f941, %f941;
	mul.f32 	%f944, %f942, %f942;
	add.f32 	%f9073, %f943, %f944;
	setp.gt.f32 	%p1291, %f9073, 0f40800000;
	mov.b32 	%r1333, 235;
	@%p1291 bra 	$L__BB0_301;
	sub.f32 	%f9074, %f943, %f944;
	add.f32 	%f9075, %f941, %f941;
	add.f32 	%f945, %f1, %f9074;
	fma.rn.f32 	%f946, %f9075, %f942, %f2;
	mul.f32 	%f947, %f945, %f945;
	mul.f32 	%f948, %f946, %f946;
	add.f32 	%f9076, %f947, %f948;
	setp.gt.f32 	%p1292, %f9076, 0f40800000;
	mov.b32 	%r1333, 236;
	@%p1292 bra 	$L__BB0_301;
	sub.f32 	%f9077, %f947, %f948;
	add.f32 	%f9078, %f945, %f945;
	add.f32 	%f949, %f1, %f9077;
	fma.rn.f32 	%f950, %f9078, %f946, %f2;
	mul.f32 	%f951, %f949, %f949;
	mul.f32 	%f952, %f950, %f950;
	add.f32 	%f9079, %f951, %f952;
	setp.gt.f32 	%p1293, %f9079, 0f40800000;
	mov.b32 	%r1333, 237;
	@%p1293 bra 	$L__BB0_301;
	sub.f32 	%f9080, %f951, %f952;
	add.f32 	%f9081, %f949, %f949;
	add.f32 	%f953, %f1, %f9080;
	fma.rn.f32 	%f954, %f9081, %f950, %f2;
	mul.f32 	%f955, %f953, %f953;
	mul.f32 	%f956, %f954, %f954;
	add.f32 	%f9082, %f955, %f956;
	setp.gt.f32 	%p1294, %f9082, 0f40800000;
	mov.b32 	%r1333, 238;
	@%p1294 bra 	$L__BB0_301;
	sub.f32 	%f9083, %f955, %f956;
	add.f32 	%f9084, %f953, %f953;
	add.f32 	%f957, %f1, %f9083;
	fma.rn.f32 	%f958, %f9084, %f954, %f2;
	mul.f32 	%f959, %f957, %f957;
	mul.f32 	%f960, %f958, %f958;
	add.f32 	%f9085, %f959, %f960;
	setp.gt.f32 	%p1295, %f9085, 0f40800000;
	mov.b32 	%r1333, 239;
	@%p1295 bra 	$L__BB0_301;
	sub.f32 	%f9086, %f959, %f960;
	add.f32 	%f9087, %f957, %f957;
	add.f32 	%f961, %f1, %f9086;
	fma.rn.f32 	%f962, %f9087, %f958, %f2;
	mul.f32 	%f963, %f961, %f961;
	mul.f32 	%f964, %f962, %f962;
	add.f32 	%f9088, %f963, %f964;
	setp.gt.f32 	%p1296, %f9088, 0f40800000;
	mov.b32 	%r1333, 240;
	@%p1296 bra 	$L__BB0_301;
	sub.f32 	%f9089, %f963, %f964;
	add.f32 	%f9090, %f961, %f961;
	add.f32 	%f965, %f1, %f9089;
	fma.rn.f32 	%f966, %f9090, %f962, %f2;
	mul.f32 	%f967, %f965, %f965;
	mul.f32 	%f968, %f966, %f966;
	add.f32 	%f9091, %f967, %f968;
	setp.gt.f32 	%p1297, %f9091, 0f40800000;
	mov.b32 	%r1333, 241;
	@%p1297 bra 	$L__BB0_301;
	sub.f32 	%f9092, %f967, %f968;
	add.f32 	%f9093, %f965, %f965;
	add.f32 	%f969, %f1, %f9092;
	fma.rn.f32 	%f970, %f9093, %f966, %f2;
	mul.f32 	%f971, %f969, %f969;
	mul.f32 	%f972, %f970, %f970;
	add.f32 	%f9094, %f971, %f972;
	setp.gt.f32 	%p1298, %f9094, 0f40800000;
	mov.b32 	%r1333, 242;
	@%p1298 bra 	$L__BB0_301;
	sub.f32 	%f9095, %f971, %f972;
	add.f32 	%f9096, %f969, %f969;
	add.f32 	%f973, %f1, %f9095;
	fma.rn.f32 	%f974, %f9096, %f970, %f2;
	mul.f32 	%f975, %f973, %f973;
	mul.f32 	%f976, %f974, %f974;
	add.f32 	%f9097, %f975, %f976;
	setp.gt.f32 	%p1299, %f9097, 0f40800000;
	mov.b32 	%r1333, 243;
	@%p1299 bra 	$L__BB0_301;
	sub.f32 	%f9098, %f975, %f976;
	add.f32 	%f9099, %f973, %f973;
	add.f32 	%f977, %f1, %f9098;
	fma.rn.f32 	%f978, %f9099, %f974, %f2;
	mul.f32 	%f979, %f977, %f977;
	mul.f32 	%f980, %f978, %f978;
	add.f32 	%f9100, %f979, %f980;
	setp.gt.f32 	%p1300, %f9100, 0f40800000;
	mov.b32 	%r1333, 244;
	@%p1300 bra 	$L__BB0_301;
	sub.f32 	%f9101, %f979, %f980;
	add.f32 	%f9102, %f977, %f977;
	add.f32 	%f981, %f1, %f9101;
	fma.rn.f32 	%f982, %f9102, %f978, %f2;
	mul.f32 	%f983, %f981, %f981;
	mul.f32 	%f984, %f982, %f982;
	add.f32 	%f9103, %f983, %f984;
	setp.gt.f32 	%p1301, %f9103, 0f40800000;
	mov.b32 	%r1333, 245;
	@%p1301 bra 	$L__BB0_301;
	sub.f32 	%f9104, %f983, %f984;
	add.f32 	%f9105, %f981, %f981;
	add.f32 	%f985, %f1, %f9104;
	fma.rn.f32 	%f986, %f9105, %f982, %f2;
	mul.f32 	%f987, %f985, %f985;
	mul.f32 	%f988, %f986, %f986;
	add.f32 	%f9106, %f987, %f988;
	setp.gt.f32 	%p1302, %f9106, 0f40800000;
	mov.b32 	%r1333, 246;
	@%p1302 bra 	$L__BB0_301;
	sub.f32 	%f9107, %f987, %f988;
	add.f32 	%f9108, %f985, %f985;
	add.f32 	%f989, %f1, %f9107;
	fma.rn.f32 	%f990, %f9108, %f986, %f2;
	mul.f32 	%f991, %f989, %f989;
	mul.f32 	%f992, %f990, %f990;
	add.f32 	%f9109, %f991, %f992;
	setp.gt.f32 	%p1303, %f9109, 0f40800000;
	mov.b32 	%r1333, 247;
	@%p1303 bra 	$L__BB0_301;
	sub.f32 	%f9110, %f991, %f992;
	add.f32 	%f9111, %f989, %f989;
	add.f32 	%f993, %f1, %f9110;
	fma.rn.f32 	%f994, %f9111, %f990, %f2;
	mul.f32 	%f995, %f993, %f993;
	mul.f32 	%f996, %f994, %f994;
	add.f32 	%f9112, %f995, %f996;
	setp.gt.f32 	%p1304, %f9112, 0f40800000;
	mov.b32 	%r1333, 248;
	@%p1304 bra 	$L__BB0_301;
	sub.f32 	%f9113, %f995, %f996;
	add.f32 	%f9114, %f993, %f993;
	add.f32 	%f997, %f1, %f9113;
	fma.rn.f32 	%f998, %f9114, %f994, %f2;
	mul.f32 	%f999, %f997, %f997;
	mul.f32 	%f1000, %f998, %f998;
	add.f32 	%f9115, %f999, %f1000;
	setp.gt.f32 	%p1305, %f9115, 0f40800000;
	mov.b32 	%r1333, 249;
	@%p1305 bra 	$L__BB0_301;
	sub.f32 	%f9116, %f999, %f1000;
	add.f32 	%f9117, %f997, %f997;
	add.f32 	%f1001, %f1, %f9116;
	fma.rn.f32 	%f1002, %f9117, %f998, %f2;
	mul.f32 	%f1003, %f1001, %f1001;
	mul.f32 	%f1004, %f1002, %f1002;
	add.f32 	%f9118, %f1003, %f1004;
	setp.gt.f32 	%p1306, %f9118, 0f40800000;
	mov.b32 	%r1333, 250;
	@%p1306 bra 	$L__BB0_301;
	sub.f32 	%f9119, %f1003, %f1004;
	add.f32 	%f9120, %f1001, %f1001;
	add.f32 	%f1005, %f1, %f9119;
	fma.rn.f32 	%f1006, %f9120, %f1002, %f2;
	mul.f32 	%f1007, %f1005, %f1005;
	mul.f32 	%f1008, %f1006, %f1006;
	add.f32 	%f9121, %f1007, %f1008;
	setp.gt.f32 	%p1307, %f9121, 0f40800000;
	mov.b32 	%r1333, 251;
	@%p1307 bra 	$L__BB0_301;
	sub.f32 	%f9122, %f1007, %f1008;
	add.f32 	%f9123, %f1005, %f1005;
	add.f32 	%f1009, %f1, %f9122;
	fma.rn.f32 	%f1010, %f9123, %f1006, %f2;
	mul.f32 	%f1011, %f1009, %f1009;
	mul.f32 	%f1012, %f1010, %f1010;
	add.f32 	%f9124, %f1011, %f1012;
	setp.gt.f32 	%p1308, %f9124, 0f40800000;
	mov.b32 	%r1333, 252;
	@%p1308 bra 	$L__BB0_301;
	sub.f32 	%f9125, %f1011, %f1012;
	add.f32 	%f9126, %f1009, %f1009;
	add.f32 	%f1013, %f1, %f9125;
	fma.rn.f32 	%f1014, %f9126, %f1010, %f2;
	mul.f32 	%f1015, %f1013, %f1013;
	mul.f32 	%f1016, %f1014, %f1014;
	add.f32 	%f9127, %f1015, %f1016;
	setp.gt.f32 	%p1309, %f9127, 0f40800000;
	mov.b32 	%r1333, 253;
	@%p1309 bra 	$L__BB0_301;
	sub.f32 	%f9128, %f1015, %f1016;
	add.f32 	%f9129, %f1013, %f1013;
	add.f32 	%f1017, %f1, %f9128;
	fma.rn.f32 	%f1018, %f9129, %f1014, %f2;
	mul.f32 	%f1019, %f1017, %f1017;
	mul.f32 	%f1020, %f1018, %f1018;
	add.f32 	%f9130, %f1019, %f1020;
	setp.gt.f32 	%p1310, %f9130, 0f40800000;
	mov.b32 	%r1333, 254;
	@%p1310 bra 	$L__BB0_301;
	sub.f32 	%f9131, %f1019, %f1020;
	add.f32 	%f9132, %f1017, %f1017;
	add.f32 	%f9133, %f1, %f9131;
	fma.rn.f32 	%f9134, %f9132, %f1018, %f2;
	mul.f32 	%f9135, %f9134, %f9134;
	fma.rn.f32 	%f9136, %f9133, %f9133, %f9135;
	setp.gt.f32 	%p1311, %f9136, 0f40800000;
	mov.b32 	%r1329, 255;
	mov.u32 	%r1333, %r1329;
	@%p1311 bra 	$L__BB0_301;
	mov.b32 	%r1330, 256;
	mov.u32 	%r1333, %r1330;
$L__BB0_301:
	mul.wide.s32 	%rd9, %r1, 4;
	add.s64 	%rd10, %rd1, %rd9;
	st.global.u32 	[%rd10], %r1333;
	bra.uni 	$L__BB0_1370;
$L__BB0_302:
	mul.f32 	%f1021, %f1, %f1;
	mul.f32 	%f1022, %f2, %f2;
	add.f32 	%f5367, %f1021, %f1022;
	setp.gt.f32 	%p56, %f5367, 0f40800000;
	mov.b32 	%r1334, 0;
	@%p56 bra 	$L__BB0_1303;
	sub.f32 	%f5368, %f1021, %f1022;
	add.f32 	%f5369, %f1, %f1;
	add.f32 	%f1023, %f1, %f5368;
	fma.rn.f32 	%f1024, %f5369, %f2, %f2;
	mul.f32 	%f1025, %f1023, %f1023;
	mul.f32 	%f1026, %f1024, %f1024;
	add.f32 	%f5370, %f1025, %f1026;
	setp.gt.f32 	%p57, %f5370, 0f40800000;
	mov.b32 	%r1334, 1;
	@%p57 bra 	$L__BB0_1303;
	sub.f32 	%f5371, %f1025, %f1026;
	add.f32 	%f5372, %f1023, %f1023;
	add.f32 	%f1027, %f1, %f5371;
	fma.rn.f32 	%f1028, %f5372, %f1024, %f2;
	mul.f32 	%f1029, %f1027, %f1027;
	mul.f32 	%f1030, %f1028, %f1028;
	add.f32 	%f5373, %f1029, %f1030;
	setp.gt.f32 	%p58, %f5373, 0f40800000;
	mov.b32 	%r1334, 2;
	@%p58 bra 	$L__BB0_1303;
	sub.f32 	%f5374, %f1029, %f1030;
	add.f32 	%f5375, %f1027, %f1027;
	add.f32 	%f1031, %f1, %f5374;
	fma.rn.f32 	%f1032, %f5375, %f1028, %f2;
	mul.f32 	%f1033, %f1031, %f1031;
	mul.f32 	%f1034, %f1032, %f1032;
	add.f32 	%f5376, %f1033, %f1034;
	setp.gt.f32 	%p59, %f5376, 0f40800000;
	mov.b32 	%r1334, 3;
	@%p59 bra 	$L__BB0_1303;
	sub.f32 	%f5377, %f1033, %f1034;
	add.f32 	%f5378, %f1031, %f1031;
	add.f32 	%f1035, %f1, %f5377;
	fma.rn.f32 	%f1036, %f5378, %f1032, %f2;
	mul.f32 	%f1037, %f1035, %f1035;
	mul.f32 	%f1038, %f1036, %f1036;
	add.f32 	%f5379, %f1037, %f1038;
	setp.gt.f32 	%p60, %f5379, 0f40800000;
	mov.b32 	%r1334, 4;
	@%p60 bra 	$L__BB0_1303;
	sub.f32 	%f5380, %f1037, %f1038;
	add.f32 	%f5381, %f1035, %f1035;
	add.f32 	%f1039, %f1, %f5380;
	fma.rn.f32 	%f1040, %f5381, %f1036, %f2;
	mul.f32 	%f1041, %f1039, %f1039;
	mul.f32 	%f1042, %f1040, %f1040;
	add.f32 	%f5382, %f1041, %f1042;
	setp.gt.f32 	%p61, %f5382, 0f40800000;
	mov.b32 	%r1334, 5;
	@%p61 bra 	$L__BB0_1303;
	sub.f32 	%f5383, %f1041, %f1042;
	add.f32 	%f5384, %f1039, %f1039;
	add.f32 	%f1043, %f1, %f5383;
	fma.rn.f32 	%f1044, %f5384, %f1040, %f2;
	mul.f32 	%f1045, %f1043, %f1043;
	mul.f32 	%f1046, %f1044, %f1044;
	add.f32 	%f5385, %f1045, %f1046;
	setp.gt.f32 	%p62, %f5385, 0f40800000;
	mov.b32 	%r1334, 6;
	@%p62 bra 	$L__BB0_1303;
	sub.f32 	%f5386, %f1045, %f1046;
	add.f32 	%f5387, %f1043, %f1043;
	add.f32 	%f1047, %f1, %f5386;
	fma.rn.f32 	%f1048, %f5387, %f1044, %f2;
	mul.f32 	%f1049, %f1047, %f1047;
	mul.f32 	%f1050, %f1048, %f1048;
	add.f32 	%f5388, %f1049, %f1050;
	setp.gt.f32 	%p63, %f5388, 0f40800000;
	mov.b32 	%r1334, 7;
	@%p63 bra 	$L__BB0_1303;
	sub.f32 	%f5389, %f1049, %f1050;
	add.f32 	%f5390, %f1047, %f1047;
	add.f32 	%f1051, %f1, %f5389;
	fma.rn.f32 	%f1052, %f5390, %f1048, %f2;
	mul.f32 	%f1053, %f1051, %f1051;
	mul.f32 	%f1054, %f1052, %f1052;
	add.f32 	%f5391, %f1053, %f1054;
	setp.gt.f32 	%p64, %f5391, 0f40800000;
	mov.b32 	%r1334, 8;
	@%p64 bra 	$L__BB0_1303;
	sub.f32 	%f5392, %f1053, %f1054;
	add.f32 	%f5393, %f1051, %f1051;
	add.f32 	%f1055, %f1, %f5392;
	fma.rn.f32 	%f1056, %f5393, %f1052, %f2;
	mul.f32 	%f1057, %f1055, %f1055;
	mul.f32 	%f1058, %f1056, %f1056;
	add.f32 	%f5394, %f1057, %f1058;
	setp.gt.f32 	%p65, %f5394, 0f40800000;
	mov.b32 	%r1334, 9;
	@%p65 bra 	$L__BB0_1303;
	sub.f32 	%f5395, %f1057, %f1058;
	add.f32 	%f5396, %f1055, %f1055;
	add.f32 	%f1059, %f1, %f5395;
	fma.rn.f32 	%f1060, %f5396, %f1056, %f2;
	mul.f32 	%f1061, %f1059, %f1059;
	mul.f32 	%f1062, %f1060, %f1060;
	add.f32 	%f5397, %f1061, %f1062;
	setp.gt.f32 	%p66, %f5397, 0f40800000;
	mov.b32 	%r1334, 10;
	@%p66 bra 	$L__BB0_1303;
	sub.f32 	%f5398, %f1061, %f1062;
	add.f32 	%f5399, %f1059, %f1059;
	add.f32 	%f1063, %f1, %f5398;
	fma.rn.f32 	%f1064, %f5399, %f1060, %f2;
	mul.f32 	%f1065, %f1063, %f1063;
	mul.f32 	%f1066, %f1064, %f1064;
	add.f32 	%f5400, %f1065, %f1066;
	setp.gt.f32 	%p67, %f5400, 0f40800000;
	mov.b32 	%r1334, 11;
	@%p67 bra 	$L__BB0_1303;
	sub.f32 	%f5401, %f1065, %f1066;
	add.f32 	%f5402, %f1063, %f1063;
	add.f32 	%f1067, %f1, %f5401;
	fma.rn.f32 	%f1068, %f5402, %f1064, %f2;
	mul.f32 	%f1069, %f1067, %f1067;
	mul.f32 	%f1070, %f1068, %f1068;
	add.f32 	%f5403, %f1069, %f1070;
	setp.gt.f32 	%p68, %f5403, 0f40800000;
	mov.b32 	%r1334, 12;
	@%p68 bra 	$L__BB0_1303;
	sub.f32 	%f5404, %f1069, %f1070;
	add.f32 	%f5405, %f1067, %f1067;
	add.f32 	%f1071, %f1, %f5404;
	fma.rn.f32 	%f1072, %f5405, %f1068, %f2;
	mul.f32 	%f1073, %f1071, %f1071;
	mul.f32 	%f1074, %f1072, %f1072;
	add.f32 	%f5406, %f1073, %f1074;
	setp.gt.f32 	%p69, %f5406, 0f40800000;
	mov.b32 	%r1334, 13;
	@%p69 bra 	$L__BB0_1303;
	sub.f32 	%f5407, %f1073, %f1074;
	add.f32 	%f5408, %f1071, %f1071;
	add.f32 	%f1075, %f1, %f5407;
	fma.rn.f32 	%f1076, %f5408, %f1072, %f2;
	mul.f32 	%f1077, %f1075, %f1075;
	mul.f32 	%f1078, %f1076, %f1076;
	add.f32 	%f5409, %f1077, %f1078;
	setp.gt.f32 	%p70, %f5409, 0f40800000;
	mov.b32 	%r1334, 14;
	@%p70 bra 	$L__BB0_1303;
	sub.f32 	%f5410, %f1077, %f1078;
	add.f32 	%f5411, %f1075, %f1075;
	add.f32 	%f1079, %f1, %f5410;
	fma.rn.f32 	%f1080, %f5411, %f1076, %f2;
	mul.f32 	%f1081, %f1079, %f1079;
	mul.f32 	%f1082, %f1080, %f1080;
	add.f32 	%f5412, %f1081, %f1082;
	setp.gt.f32 	%p71, %f5412, 0f40800000;
	mov.b32 	%r1334, 15;
	@%p71 bra 	$L__BB0_1303;
	sub.f32 	%f5413, %f1081, %f1082;
	add.f32 	%f5414, %f1079, %f1079;
	add.f32 	%f1083, %f1, %f5413;
	fma.rn.f32 	%f1084, %f5414, %f1080, %f2;
	mul.f32 	%f1085, %f1083, %f1083;
	mul.f32 	%f1086, %f1084, %f1084;
	add.f32 	%f5415, %f1085, %f1086;
	setp.gt.f32 	%p72, %f5415, 0f40800000;
	mov.b32 	%r1334, 16;
	@%p72 bra 	$L__BB0_1303;
	sub.f32 	%f5416, %f1085, %f1086;
	add.f32 	%f5417, %f1083, %f1083;
	add.f32 	%f1087, %f1, %f5416;
	fma.rn.f32 	%f1088, %f5417, %f1084, %f2;
	mul.f32 	%f1089, %f1087, %f1087;
	mul.f32 	%f1090, %f1088, %f1088;
	add.f32 	%f5418, %f1089, %f1090;
	setp.gt.f32 	%p73, %f5418, 0f40800000;
	mov.b32 	%r1334, 17;
	@%p73 bra 	$L__BB0_1303;
	sub.f32 	%f5419, %f1089, %f1090;
	add.f32 	%f5420, %f1087, %f1087;
	add.f32 	%f1091, %f1, %f5419;
	fma.rn.f32 	%f1092, %f5420, %f1088, %f2;
	mul.f32 	%f1093, %f1091, %f1091;
	mul.f32 	%f1094, %f1092, %f1092;
	add.f32 	%f5421, %f1093, %f1094;
	setp.gt.f32 	%p74, %f5421, 0f40800000;
	mov.b32 	%r1334, 18;
	@%p74 bra 	$L__BB0_1303;
	sub.f32 	%f5422, %f1093, %f1094;
	add.f32 	%f5423, %f1091, %f1091;
	add.f32 	%f1095, %f1, %f5422;
	fma.rn.f32 	%f1096, %f5423, %f1092, %f2;
	mul.f32 	%f1097, %f1095, %f1095;
	mul.f32 	%f1098, %f1096, %f1096;
	add.f32 	%f5424, %f1097, %f1098;
	setp.gt.f32 	%p75, %f5424, 0f40800000;
	mov.b32 	%r1334, 19;
	@%p75 bra 	$L__BB0_1303;
	sub.f32 	%f5425, %f1097, %f1098;
	add.f32 	%f5426, %f1095, %f1095;
	add.f32 	%f1099, %f1, %f5425;
	fma.rn.f32 	%f1100, %f5426, %f1096, %f2;
	mul.f32 	%f1101, %f1099, %f1099;
	mul.f32 	%f1102, %f1100, %f1100;
	add.f32 	%f5427, %f1101, %f1102;
	setp.gt.f32 	%p76, %f5427, 0f40800000;
	mov.b32 	%r1334, 20;
	@%p76 bra 	$L__BB0_1303;
	sub.f32 	%f5428, %f1101, %f1102;
	add.f32 	%f5429, %f1099, %f1099;
	add.f32 	%f1103, %f1, %f5428;
	fma.rn.f32 	%f1104, %f5429, %f1100, %f2;
	mul.f32 	%f1105, %f1103, %f1103;
	mul.f32 	%f1106, %f1104, %f1104;
	add.f32 	%f5430, %f1105, %f1106;
	setp.gt.f32 	%p77, %f5430, 0f40800000;
	mov.b32 	%r1334, 21;
	@%p77 bra 	$L__BB0_1303;
	sub.f32 	%f5431, %f1105, %f1106;
	add.f32 	%f5432, %f1103, %f1103;
	add.f32 	%f1107, %f1, %f5431;
	fma.rn.f32 	%f1108, %f5432, %f1104, %f2;
	mul.f32 	%f1109, %f1107, %f1107;
	mul.f32 	%f1110, %f1108, %f1108;
	add.f32 	%f5433, %f1109, %f1110;
	setp.gt.f32 	%p78, %f5433, 0f40800000;
	mov.b32 	%r1334, 22;
	@%p78 bra 	$L__BB0_1303;
	sub.f32 	%f5434, %f1109, %f1110;
	add.f32 	%f5435, %f1107, %f1107;
	add.f32 	%f1111, %f1, %f5434;
	fma.rn.f32 	%f1112, %f5435, %f1108, %f2;
	mul.f32 	%f1113, %f1111, %f1111;
	mul.f32 	%f1114, %f1112, %f1112;
	add.f32 	%f5436, %f1113, %f1114;
	setp.gt.f32 	%p79, %f5436, 0f40800000;
	mov.b32 	%r1334, 23;
	@%p79 bra 	$L__BB0_1303;
	sub.f32 	%f5437, %f1113, %f1114;
	add.f32 	%f5438, %f1111, %f1111;
	add.f32 	%f1115, %f1, %f5437;
	fma.rn.f32 	%f1116, %f5438, %f1112, %f2;
	mul.f32 	%f1117, %f1115, %f1115;
	mul.f32 	%f1118, %f1116, %f1116;
	add.f32 	%f5439, %f1117, %f1118;
	setp.gt.f32 	%p80, %f5439, 0f40800000;
	mov.b32 	%r1334, 24;
	@%p80 bra 	$L__BB0_1303;
	sub.f32 	%f5440, %f1117, %f1118;
	add.f32 	%f5441, %f1115, %f1115;
	add.f32 	%f1119, %f1, %f5440;
	fma.rn.f32 	%f1120, %f5441, %f1116, %f2;
	mul.f32 	%f1121, %f1119, %f1119;
	mul.f32 	%f1122, %f1120, %f1120;
	add.f32 	%f5442, %f1121, %f1122;
	setp.gt.f32 	%p81, %f5442, 0f40800000;
	mov.b32 	%r1334, 25;
	@%p81 bra 	$L__BB0_1303;
	sub.f32 	%f5443, %f1121, %f1122;
	add.f32 	%f5444, %f1119, %f1119;
	add.f32 	%f1123, %f1, %f5443;
	fma.rn.f32 	%f1124, %f5444, %f1120, %f2;
	mul.f32 	%f1125, %f1123, %f1123;
	mul.f32 	%f1126, %f1124, %f1124;
	add.f32 	%f5445, %f1125, %f1126;
	setp.gt.f32 	%p82, %f5445, 0f40800000;
	mov.b32 	%r1334, 26;
	@%p82 bra 	$L__BB0_1303;
	sub.f32 	%f5446, %f1125, %f1126;
	add.f32 	%f5447, %f1123, %f1123;
	add.f32 	%f1127, %f1, %f5446;
	fma.rn.f32 	%f1128, %f5447, %f1124, %f2;
	mul.f32 	%f1129, %f1127, %f1127;
	mul.f32 	%f1130, %f1128, %f1128;
	add.f32 	%f5448, %f1129, %f1130;
	setp.gt.f32 	%p83, %f5448, 0f40800000;
	mov.b32 	%r1334, 27;
	@%p83 bra 	$L__BB0_1303;
	sub.f32 	%f5449, %f1129, %f1130;
	add.f32 	%f5450, %f1127, %f1127;
	add.f32 	%f1131, %f1, %f5449;
	fma.rn.f32 	%f1132, %f5450, %f1128, %f2;
	mul.f32 	%f1133, %f1131, %f1131;
	mul.f32 	%f1134, %f1132, %f1132;
	add.f32 	%f5451, %f1133, %f1134;
	setp.gt.f32 	%p84, %f5451, 0f40800000;
	mov.b32 	%r1334, 28;
	@%p84 bra 	$L__BB0_1303;
	sub.f32 	%f5452, %f1133, %f1134;
	add.f32 	%f5453, %f1131, %f1131;
	add.f32 	%f1135, %f1, %f5452;
	fma.rn.f32 	%f1136, %f5453, %f1132, %f2;
	mul.f32 	%f1137, %f1135, %f1135;
	mul.f32 	%f1138, %f1136, %f1136;
	add.f32 	%f5454, %f1137, %f1138;
	setp.gt.f32 	%p85, %f5454, 0f40800000;
	mov.b32 	%r1334, 29;
	@%p85 bra 	$L__BB0_1303;
	sub.f32 	%f5455, %f1137, %f1138;
	add.f32 	%f5456, %f1135, %f1135;
	add.f32 	%f1139, %f1, %f5455;
	fma.rn.f32 	%f1140, %f5456, %f1136, %f2;
	mul.f32 	%f1141, %f1139, %f1139;
	mul.f32 	%f1142, %f1140, %f1140;
	add.f32 	%f5457, %f1141, %f1142;
	setp.gt.f32 	%p86, %f5457, 0f40800000;
	mov.b32 	%r1334, 30;
	@%p86 bra 	$L__BB0_1303;
	sub.f32 	%f5458, %f1141, %f1142;
	add.f32 	%f5459, %f1139, %f1139;
	add.f32 	%f1143, %f1, %f5458;
	fma.rn.f32 	%f1144, %f5459, %f1140, %f2;
	mul.f32 	%f1145, %f1143, %f1143;
	mul.f32 	%f1146, %f1144, %f1144;
	add.f32 	%f5460, %f1145, %f1146;
	setp.gt.f32 	%p87, %f5460, 0f40800000;
	mov.b32 	%r1334, 31;
	@%p87 bra 	$L__BB0_1303;
	sub.f32 	%f5461, %f1145, %f1146;
	add.f32 	%f5462, %f1143, %f1143;
	add.f32 	%f1147, %f1, %f5461;
	fma.rn.f32 	%f1148, %f5462, %f1144, %f2;
	mul.f32 	%f1149, %f1147, %f1147;
	mul.f32 	%f1150, %f1148, %f1148;
	add.f32 	%f5463, %f1149, %f1150;
	setp.gt.f32 	%p88, %f5463, 0f40800000;
	mov.b32 	%r1334, 32;
	@%p88 bra 	$L__BB0_1303;
	sub.f32 	%f5464, %f1149, %f1150;
	add.f32 	%f5465, %f1147, %f1147;
	add.f32 	%f1151, %f1, %f5464;
	fma.rn.f32 	%f1152, %f5465, %f1148, %f2;
	mul.f32 	%f1153, %f1151, %f1151;
	mul.f32 	%f1154, %f1152, %f1152;
	add.f32 	%f5466, %f1153, %f1154;
	setp.gt.f32 	%p89, %f5466, 0f40800000;
	mov.b32 	%r1334, 33;
	@%p89 bra 	$L__BB0_1303;
	sub.f32 	%f5467, %f1153, %f1154;
	add.f32 	%f5468, %f1151, %f1151;
	add.f32 	%f1155, %f1, %f5467;
	fma.rn.f32 	%f1156, %f5468, %f1152, %f2;
	mul.f32 	%f1157, %f1155, %f1155;
	mul.f32 	%f1158, %f1156, %f1156;
	add.f32 	%f5469, %f1157, %f1158;
	setp.gt.f32 	%p90, %f5469, 0f40800000;
	mov.b32 	%r1334, 34;
	@%p90 bra 	$L__BB0_1303;
	sub.f32 	%f5470, %f1157, %f1158;
	add.f32 	%f5471, %f1155, %f1155;
	add.f32 	%f1159, %f1, %f5470;
	fma.rn.f32 	%f1160, %f5471, %f1156, %f2;
	mul.f32 	%f1161, %f1159, %f1159;
	mul.f32 	%f1162, %f1160, %f1160;
	add.f32 	%f5472, %f1161, %f1162;
	setp.gt.f32 	%p91, %f5472, 0f40800000;
	mov.b32 	%r1334, 35;
	@%p91 bra 	$L__BB0_1303;
	sub.f32 	%f5473, %f1161, %f1162;
	add.f32 	%f5474, %f1159, %f1159;
	add.f32 	%f1163, %f1, %f5473;
	fma.rn.f32 	%f1164, %f5474, %f1160, %f2;
	mul.f32 	%f1165, %f1163, %f1163;
	mul.f32 	%f1166, %f1164, %f1164;
	add.f32 	%f5475, %f1165, %f1166;
	setp.gt.f32 	%p92, %f5475, 0f40800000;
	mov.b32 	%r1334, 36;
	@%p92 bra 	$L__BB0_1303;
	sub.f32 	%f5476, %f1165, %f1166;
	add.f32 	%f5477, %f1163, %f1163;
	add.f32 	%f1167, %f1, %f5476;
	fma.rn.f32 	%f1168, %f5477, %f1164, %f2;
	mul.f32 	%f1169, %f1167, %f1167;
	mul.f32 	%f1170, %f1168, %f1168;
	add.f32 	%f5478, %f1169, %f1170;
	setp.gt.f32 	%p93, %f5478, 0f40800000;
	mov.b32 	%r1334, 37;
	@%p93 bra 	$L__BB0_1303;
	sub.f32 	%f5479, %f1169, %f1170;
	add.f32 	%f5480, %f1167, %f1167;
	add.f32 	%f1171, %f1, %f5479;
	fma.rn.f32 	%f1172, %f5480, %f1168, %f2;
	mul.f32 	%f1173, %f1171, %f1171;
	mul.f32 	%f1174, %f1172, %f1172;
	add.f32 	%f5481, %f1173, %f1174;
	setp.gt.f32 	%p94, %f5481, 0f40800000;
	mov.b32 	%r1334, 38;
	@%p94 bra 	$L__BB0_1303;
	sub.f32 	%f5482, %f1173, %f1174;
	add.f32 	%f5483, %f1171, %f1171;
	add.f32 	%f1175, %f1, %f5482;
	fma.rn.f32 	%f1176, %f5483, %f1172, %f2;
	mul.f32 	%f1177, %f1175, %f1175;
	mul.f32 	%f1178, %f1176, %f1176;
	add.f32 	%f5484, %f1177, %f1178;
	setp.gt.f32 	%p95, %f5484, 0f40800000;
	mov.b32 	%r1334, 39;
	@%p95 bra 	$L__BB0_1303;
	sub.f32 	%f5485, %f1177, %f1178;
	add.f32 	%f5486, %f1175, %f1175;
	add.f32 	%f1179, %f1, %f5485;
	fma.rn.f32 	%f1180, %f5486, %f1176, %f2;
	mul.f32 	%f1181, %f1179, %f1179;
	mul.f32 	%f1182, %f1180, %f1180;
	add.f32 	%f5487, %f1181, %f1182;
	setp.gt.f32 	%p96, %f5487, 0f40800000;
	mov.b32 	%r1334, 40;
	@%p96 bra 	$L__BB0_1303;
	sub.f32 	%f5488, %f1181, %f1182;
	add.f32 	%f5489, %f1179, %f1179;
	add.f32 	%f1183, %f1, %f5488;
	fma.rn.f32 	%f1184, %f5489, %f1180, %f2;
	mul.f32 	%f1185, %f1183, %f1183;
	mul.f32 	%f1186, %f1184, %f1184;
	add.f32 	%f5490, %f1185, %f1186;
	setp.gt.f32 	%p97, %f5490, 0f40800000;
	mov.b32 	%r1334, 41;
	@%p97 bra 	$L__BB0_1303;
	sub.f32 	%f5491, %f1185, %f1186;
	add.f32 	%f5492, %f1183, %f1183;
	add.f32 	%f1187, %f1, %f5491;
	fma.rn.f32 	%f1188, %f5492, %f1184, %f2;
	mul.f32 	%f1189, %f1187, %f1187;
	mul.f32 	%f1190, %f1188, %f1188;
	add.f32 	%f5493, %f1189, %f1190;
	setp.gt.f32 	%p98, %f5493, 0f40800000;
	mov.b32 	%r1334, 42;
	@%p98 bra 	$L__BB0_1303;
	sub.f32 	%f5494, %f1189, %f1190;
	add.f32 	%f5495, %f1187, %f1187;
	add.f32 	%f1191, %f1, %f5494;
	fma.rn.f32 	%f1192, %f5495, %f1188, %f2;
	mul.f32 	%f1193, %f1191, %f1191;
	mul.f32 	%f1194, %f1192, %f1192;
	add.f32 	%f5496, %f1193, %f1194;
	setp.gt.f32 	%p99, %f5496, 0f40800000;
	mov.b32 	%r1334, 43;
	@%p99 bra 	$L__BB0_1303;
	sub.f32 	%f5497, %f1193, %f1194;
	add.f32 	%f5498, %f1191, %f1191;
	add.f32 	%f1195, %f1, %f5497;
	fma.rn.f32 	%f1196, %f5498, %f1192, %f2;
	mul.f32 	%f1197, %f1195, %f1195;
	mul.f32 	%f1198, %f1196, %f1196;
	add.f32 	%f5499, %f1197, %f1198;
	setp.gt.f32 	%p100, %f5499, 0f40800000;
	mov.b32 	%r1334, 44;
	@%p100 bra 	$L__BB0_1303;
	sub.f32 	%f5500, %f1197, %f1198;
	add.f32 	%f5501, %f1195, %f1195;
	add.f32 	%f1199, %f1, %f5500;
	fma.rn.f32 	%f1200, %f5501, %f1196, %f2;
	mul.f32 	%f1201, %f1199, %f1199;
	mul.f32 	%f1202, %f1200, %f1200;
	add.f32 	%f5502, %f1201, %f1202;
	setp.gt.f32 	%p101, %f5502, 0f40800000;
	mov.b32 	%r1334, 45;
	@%p101 bra 	$L__BB0_1303;
	sub.f32 	%f5503, %f1201, %f1202;
	add.f32 	%f5504, %f1199, %f1199;
	add.f32 	%f1203, %f1, %f5503;
	fma.rn.f32 	%f1204, %f5504, %f1200, %f2;
	mul.f32 	%f1205, %f1203, %f1203;
	mul.f32 	%f1206, %f1204, %f1204;
	add.f32 	%f5505, %f1205, %f1206;
	setp.gt.f32 	%p102, %f5505, 0f40800000;
	mov.b32 	%r1334, 46;
	@%p102 bra 	$L__BB0_1303;
	sub.f32 	%f5506, %f1205, %f1206;
	add.f32 	%f5507, %f1203, %f1203;
	add.f32 	%f1207, %f1, %f5506;
	fma.rn.f32 	%f1208, %f5507, %f1204, %f2;
	mul.f32 	%f1209, %f1207, %f1207;
	mul.f32 	%f1210, %f1208, %f1208;
	add.f32 	%f5508, %f1209, %f1210;
	setp.gt.f32 	%p103, %f5508, 0f40800000;
	mov.b32 	%r1334, 47;
	@%p103 bra 	$L__BB0_1303;
	sub.f32 	%f5509, %f1209, %f1210;
	add.f32 	%f5510, %f1207, %f1207;
	add.f32 	%f1211, %f1, %f5509;
	fma.rn.f32 	%f1212, %f5510, %f1208, %f2;
	mul.f32 	%f1213, %f1211, %f1211;
	mul.f32 	%f1214, %f1212, %f1212;
	add.f32 	%f5511, %f1213, %f1214;
	setp.gt.f32 	%p104, %f5511, 0f40800000;
	mov.b32 	%r1334, 48;
	@%p104 bra 	$L__BB0_1303;
	sub.f32 	%f5512, %f1213, %f1214;
	add.f32 	%f5513, %f1211, %f1211;
	add.f32 	%f1215, %f1, %f5512;
	fma.rn.f32 	%f1216, %f5513, %f1212, %f2;
	mul.f32 	%f1217, %f1215, %f1215;
	mul.f32 	%f1218, %f1216, %f1216;
	add.f32 	%f5514, %f1217, %f1218;
	setp.gt.f32 	%p105, %f5514, 0f40800000;
	mov.b32 	%r1334, 49;
	@%p105 bra 	$L__BB0_1303;
	sub.f32 	%f5515, %f1217, %f1218;
	add.f32 	%f5516, %f1215, %f1215;
	add.f32 	%f1219, %f1, %f5515;
	fma.rn.f32 	%f1220, %f5516, %f1216, %f2;
	mul.f32 	%f1221, %f1219, %f1219;
	mul.f32 	%f1222, %f1220, %f1220;
	add.f32 	%f5517, %f1221, %f1222;
	setp.gt.f32 	%p106, %f5517, 0f40800000;
	mov.b32 	%r1334, 50;
	@%p106 bra 	$L__BB0_1303;
	sub.f32 	%f5518, %f1221, %f1222;
	add.f32 	%f5519, %f1219, %f1219;
	add.f32 	%f1223, %f1, %f5518;
	fma.rn.f32 	%f1224, %f5519, %f1220, %f2;
	mul.f32 	%f1225, %f1223, %f1223;
	mul.f32 	%f1226, %f1224, %f1224;
	add.f32 	%f5520, %f1225, %f1226;
	setp.gt.f32 	%p107, %f5520, 0f40800000;
	mov.b32 	%r1334, 51;
	@%p107 bra 	$L__BB0_1303;
	sub.f32 	%f5521, %f1225, %f1226;
	add.f32 	%f5522, %f1223, %f1223;
	add.f32 	%f1227, %f1, %f5521;
	fma.rn.f32 	%f1228, %f5522, %f1224, %f2;
	mul.f32 	%f1229, %f1227, %f1227;
	mul.f32 	%f1230, %f1228, %f1228;
	add.f32 	%f5523, %f1229, %f1230;
	setp.gt.f32 	%p108, %f5523, 0f40800000;
	mov.b32 	%r1334, 52;
	@%p108 bra 	$L__BB0_1303;
	sub.f32 	%f5524, %f1229, %f1230;
	add.f32 	%f5525, %f1227, %f1227;
	add.f32 	%f1231, %f1, %f5524;
	fma.rn.f32 	%f1232, %f5525, %f1228, %f2;
	mul.f32 	%f1233, %f1231, %f1231;
	mul.f32 	%f1234, %f1232, %f1232;
	add.f32 	%f5526, %f1233, %f1234;
	setp.gt.f32 	%p109, %f5526, 0f40800000;
	mov.b32 	%r1334, 53;
	@%p109 bra 	$L__BB0_1303;
	sub.f32 	%f5527, %f1233, %f1234;
	add.f32 	%f5528, %f1231, %f1231;
	add.f32 	%f1235, %f1, %f5527;
	fma.rn.f32 	%f1236, %f5528, %f1232, %f2;
	mul.f32 	%f1237, %f1235, %f1235;
	mul.f32 	%f1238, %f1236, %f1236;
	add.f32 	%f5529, %f1237, %f1238;
	setp.gt.f32 	%p110, %f5529, 0f40800000;
	mov.b32 	%r1334, 54;
	@%p110 bra 	$L__BB0_1303;
	sub.f32 	%f5530, %f1237, %f1238;
	add.f32 	%f5531, %f1235, %f1235;
	add.f32 	%f1239, %f1, %f5530;
	fma.rn.f32 	%f1240, %f5531, %f1236, %f2;
	mul.f32 	%f1241, %f1239, %f1239;
	mul.f32 	%f1242, %f1240, %f1240;
	add.f32 	%f5532, %f1241, %f1242;
	setp.gt.f32 	%p111, %f5532, 0f40800000;
	mov.b32 	%r1334, 55;
	@%p111 bra 	$L__BB0_1303;
	sub.f32 	%f5533, %f1241, %f1242;
	add.f32 	%f5534, %f1239, %f1239;
	add.f32 	%f1243, %f1, %f5533;
	fma.rn.f32 	%f1244, %f5534, %f1240, %f2;
	mul.f32 	%f1245, %f1243, %f1243;
	mul.f32 	%f1246, %f1244, %f1244;
	add.f32 	%f5535, %f1245, %f1246;
	setp.gt.f32 	%p112, %f5535, 0f40800000;
	mov.b32 	%r1334, 56;
	@%p112 bra 	$L__BB0_1303;
	sub.f32 	%f5536, %f1245, %f1246;
	add.f32 	%f5537, %f1243, %f1243;
	add.f32 	%f1247, %f1, %f5536;
	fma.rn.f32 	%f1248, %f5537, %f1244, %f2;
	mul.f32 	%f1249, %f1247, %f1247;
	mul.f32 	%f1250, %f1248, %f1248;
	add.f32 	%f5538, %f1249, %f1250;
	setp.gt.f32 	%p113, %f5538, 0f40800000;
	mov.b32 	%r1334, 57;
	@%p113 bra 	$L__BB0_1303;
	sub.f32 	%f5539, %f1249, %f1250;
	add.f32 	%f5540, %f1247, %f1247;
	add.f32 	%f1251, %f1, %f5539;
	fma.rn.f32 	%f1252, %f5540, %f1248, %f2;
	mul.f32 	%f1253, %f1251, %f1251;
	mul.f32 	%f1254, %f1252, %f1252;
	add.f32 	%f5541, %f1253, %f1254;
	setp.gt.f32 	%p114, %f5541, 0f40800000;
	mov.b32 	%r1334, 58;
	@%p114 bra 	$L__BB0_1303;
	sub.f32 	%f5542, %f1253, %f1254;
	add.f32 	%f5543, %f1251, %f1251;
	add.f32 	%f1255, %f1, %f5542;
	fma.rn.f32 	%f1256, %f5543, %f1252, %f2;
	mul.f32 	%f1257, %f1255, %f1255;
	mul.f32 	%f1258, %f1256, %f1256;
	add.f32 	%f5544, %f1257, %f1258;
	setp.gt.f32 	%p115, %f5544, 0f40800000;
	mov.b32 	%r1334, 59;
	@%p115 bra 	$L__BB0_1303;
	sub.f32 	%f5545, %f1257, %f1258;
	add.f32 	%f5546, %f1255, %f1255;
	add.f32 	%f1259, %f1, %f5545;
	fma.rn.f32 	%f1260, %f5546, %f1256, %f2;
	mul.f32 	%f1261, %f1259, %f1259;
	mul.f32 	%f1262, %f1260, %f1260;
	add.f32 	%f5547, %f1261, %f1262;
	setp.gt.f32 	%p116, %f5547, 0f40800000;
	mov.b32 	%r1334, 60;
	@%p116 bra 	$L__BB0_1303;
	sub.f32 	%f5548, %f1261, %f1262;
	add.f32 	%f5549, %f1259, %f1259;
	add.f32 	%f1263, %f1, %f5548;
	fma.rn.f32 	%f1264, %f5549, %f1260, %f2;
	mul.f32 	%f1265, %f1263, %f1263;
	mul.f32 	%f1266, %f1264, %f1264;
	add.f32 	%f5550, %f1265, %f1266;
	setp.gt.f32 	%p117, %f5550, 0f40800000;
	mov.b32 	%r1334, 61;
	@%p117 bra 	$L__BB0_1303;
	sub.f32 	%f5551, %f1265, %f1266;
	add.f32 	%f5552, %f1263, %f1263;
	add.f32 	%f1267, %f1, %f5551;
	fma.rn.f32 	%f1268, %f5552, %f1264, %f2;
	mul.f32 	%f1269, %f1267, %f1267;
	mul.f32 	%f1270, %f1268, %f1268;
	add.f32 	%f5553, %f1269, %f1270;
	setp.gt.f32 	%p118, %f5553, 0f40800000;
	mov.b32 	%r1334, 62;
	@%p118 bra 	$L__BB0_1303;
	sub.f32 	%f5554, %f1269, %f1270;
	add.f32 	%f5555, %f1267, %f1267;
	add.f32 	%f1271, %f1, %f5554;
	fma.rn.f32 	%f1272, %f5555, %f1268, %f2;
	mul.f32 	%f1273, %f1271, %f1271;
	mul.f32 	%f1274, %f1272, %f1272;
	add.f32 	%f5556, %f1273, %f1274;
	setp.gt.f32 	%p119, %f5556, 0f40800000;
	mov.b32 	%r1334, 63;
	@%p119 bra 	$L__BB0_1303;
	sub.f32 	%f5557, %f1273, %f1274;
	add.f32 	%f5558, %f1271, %f1271;
	add.f32 	%f1275, %f1, %f5557;
	fma.rn.f32 	%f1276, %f5558, %f1272, %f2;
	mul.f32 	%f1277, %f1275, %f1275;
	mul.f32 	%f1278, %f1276, %f1276;
	add.f32 	%f5559, %f1277, %f1278;
	setp.gt.f32 	%p120, %f5559, 0f40800000;
	mov.b32 	%r1334, 64;
	@%p120 bra 	$L__BB0_1303;
	sub.f32 	%f5560, %f1277, %f1278;
	add.f32 	%f5561, %f1275, %f1275;
	add.f32 	%f1279, %f1, %f5560;
	fma.rn.f32 	%f1280, %f5561, %f1276, %f2;
	mul.f32 	%f1281, %f1279, %f1279;
	mul.f32 	%f1282, %f1280, %f1280;
	add.f32 	%f5562, %f1281, %f1282;
	setp.gt.f32 	%p121, %f5562, 0f40800000;
	mov.b32 	%r1334, 65;
	@%p121 bra 	$L__BB0_1303;
	sub.f32 	%f5563, %f1281, %f1282;
	add.f32 	%f5564, %f1279, %f1279;
	add.f32 	%f1283, %f1, %f5563;
	fma.rn.f32 	%f1284, %f5564, %f1280, %f2;
	mul.f32 	%f1285, %f1283, %f1283;
	mul.f32 	%f1286, %f1284, %f1284;
	add.f32 	%f5565, %f1285, %f1286;
	setp.gt.f32 	%p122, %f5565, 0f40800000;
	mov.b32 	%r1334, 66;
	@%p122 bra 	$L__BB0_1303;
	sub.f32 	%f5566, %f1285, %f1286;
	add.f32 	%f5567, %f1283, %f1283;
	add.f32 	%f1287, %f1, %f5566;
	fma.rn.f32 	%f1288, %f5567, %f1284, %f2;
	mul.f32 	%f1289, %f1287, %f1287;
	mul.f32 	%f1290, %f1288, %f1288;
	add.f32 	%f5568, %f1289, %f1290;
	setp.gt.f32 	%p123, %f5568, 0f40800000;
	mov.b32 	%r1334, 67;
	@%p123 bra 	$L__BB0_1303;
	sub.f32 	%f5569, %f1289, %f1290;
	add.f32 	%f5570, %f1287, %f1287;
	add.f32 	%f1291, %f1, %f5569;
	fma.rn.f32 	%f1292, %f5570, %f1288, %f2;
	mul.f32 	%f1293, %f1291, %f1291;
	mul.f32 	%f1294, %f1292, %f1292;
	add.f32 	%f5571, %f1293, %f1294;
	setp.gt.f32 	%p124, %f5571, 0f40800000;
	mov.b32 	%r1334, 68;
	@%p124 bra 	$L__BB0_1303;
	sub.f32 	%f5572, %f1293, %f1294;
	add.f32 	%f5573, %f1291, %f1291;
	add.f32 	%f1295, %f1, %f5572;
	fma.rn.f32 	%f1296, %f5573, %f1292, %f2;
	mul.f32 	%f1297, %f1295, %f1295;
	mul.f32 	%f1298, %f1296, %f1296;
	add.f32 	%f5574, %f1297, %f1298;
	setp.gt.f32 	%p125, %f5574, 0f40800000;
	mov.b32 	%r1334, 69;
	@%p125 bra 	$L__BB0_1303;
	sub.f32 	%f5575, %f1297, %f1298;
	add.f32 	%f5576, %f1295, %f1295;
	add.f32 	%f1299, %f1, %f5575;
	fma.rn.f32 	%f1300, %f5576, %f1296, %f2;
	mul.f32 	%f1301, %f1299, %f1299;
	mul.f32 	%f1302, %f1300, %f1300;
	add.f32 	%f5577, %f1301, %f1302;
	setp.gt.f32 	%p126, %f5577, 0f40800000;
	mov.b32 	%r1334, 70;
	@%p126 bra 	$L__BB0_1303;
	sub.f32 	%f5578, %f1301, %f1302;
	add.f32 	%f5579, %f1299, %f1299;
	add.f32 	%f1303, %f1, %f5578;
	fma.rn.f32 	%f1304, %f5579, %f1300, %f2;
	mul.f32 	%f1305, %f1303, %f1303;
	mul.f32 	%f1306, %f1304, %f1304;
	add.f32 	%f5580, %f1305, %f1306;
	setp.gt.f32 	%p127, %f5580, 0f40800000;
	mov.b32 	%r1334, 71;
	@%p127 bra 	$L__BB0_1303;
	sub.f32 	%f5581, %f1305, %f1306;
	add.f32 	%f5582, %f1303, %f1303;
	add.f32 	%f1307, %f1, %f5581;
	fma.rn.f32 	%f1308, %f5582, %f1304, %f2;
	mul.f32 	%f1309, %f1307, %f1307;
	mul.f32 	%f1310, %f1308, %f1308;
	add.f32 	%f5583, %f1309, %f1310;
	setp.gt.f32 	%p128, %f5583, 0f40800000;
	mov.b32 	%r1334, 72;
	@%p128 bra 	$L__BB0_1303;
	sub.f32 	%f5584, %f1309, %f1310;
	add.f32 	%f5585, %f1307, %f1307;
	add.f32 	%f1311, %f1, %f5584;
	fma.rn.f32 	%f1312, %f5585, %f1308, %f2;
	mul.f32 	%f1313, %f1311, %f1311;
	mul.f32 	%f1314, %f1312, %f1312;
	add.f32 	%f5586, %f1313, %f1314;
	setp.gt.f32 	%p129, %f5586, 0f40800000;
	mov.b32 	%r1334, 73;
	@%p129 bra 	$L__BB0_1303;
	sub.f32 	%f5587, %f1313, %f1314;
	add.f32 	%f5588, %f1311, %f1311;
	add.f32 	%f1315, %f1, %f5587;
	fma.rn.f32 	%f1316, %f5588, %f1312, %f2;
	mul.f32 	%f1317, %f1315, %f1315;
	mul.f32 	%f1318, %f1316, %f1316;
	add.f32 	%f5589, %f1317, %f1318;
	setp.gt.f32 	%p130, %f5589, 0f40800000;
	mov.b32 	%r1334, 74;
	@%p130 bra 	$L__BB0_1303;
	sub.f32 	%f5590, %f1317, %f1318;
	add.f32 	%f5591, %f1315, %f1315;
	add.f32 	%f1319, %f1, %f5590;
	fma.rn.f32 	%f1320, %f5591, %f1316, %f2;
	mul.f32 	%f1321, %f1319, %f1319;
	mul.f32 	%f1322, %f1320, %f1320;
	add.f32 	%f5592, %f1321, %f1322;
	setp.gt.f32 	%p131, %f5592, 0f40800000;
	mov.b32 	%r1334, 75;
	@%p131 bra 	$L__BB0_1303;
	sub.f32 	%f5593, %f1321, %f1322;
	add.f32 	%f5594, %f1319, %f1319;
	add.f32 	%f1323, %f1, %f5593;
	fma.rn.f32 	%f1324, %f5594, %f1320, %f2;
	mul.f32 	%f1325, %f1323, %f1323;
	mul.f32 	%f1326, %f1324, %f1324;
	add.f32 	%f5595, %f1325, %f1326;
	setp.gt.f32 	%p132, %f5595, 0f40800000;
	mov.b32 	%r1334, 76;
	@%p132 bra 	$L__BB0_1303;
	sub.f32 	%f5596, %f1325, %f1326;
	add.f32 	%f5597, %f1323, %f1323;
	add.f32 	%f1327, %f1, %f5596;
	fma.rn.f32 	%f1328, %f5597, %f1324, %f2;
	mul.f32 	%f1329, %f1327, %f1327;
	mul.f32 	%f1330, %f1328, %f1328;
	add.f32 	%f5598, %f1329, %f1330;
	setp.gt.f32 	%p133, %f5598, 0f40800000;
	mov.b32 	%r1334, 77;
	@%p133 bra 	$L__BB0_1303;
	sub.f32 	%f5599, %f1329, %f1330;
	add.f32 	%f5600, %f1327, %f1327;
	add.f32 	%f1331, %f1, %f5599;
	fma.rn.f32 	%f1332, %f5600, %f1328, %f2;
	mul.f32 	%f1333, %f1331, %f1331;
	mul.f32 	%f1334, %f1332, %f1332;
	add.f32 	%f5601, %f1333, %f1334;
	setp.gt.f32 	%p134, %f5601, 0f40800000;
	mov.b32 	%r1334, 78;
	@%p134 bra 	$L__BB0_1303;
	sub.f32 	%f5602, %f1333, %f1334;
	add.f32 	%f5603, %f1331, %f1331;
	add.f32 	%f1335, %f1, %f5602;
	fma.rn.f32 	%f1336, %f5603, %f1332, %f2;
	mul.f32 	%f1337, %f1335, %f1335;
	mul.f32 	%f1338, %f1336, %f1336;
	add.f32 	%f5604, %f1337, %f1338;
	setp.gt.f32 	%p135, %f5604, 0f40800000;
	mov.b32 	%r1334, 79;
	@%p135 bra 	$L__BB0_1303;
	sub.f32 	%f5605, %f1337, %f1338;
	add.f32 	%f5606, %f1335, %f1335;
	add.f32 	%f1339, %f1, %f5605;
	fma.rn.f32 	%f1340, %f5606, %f1336, %f2;
	mul.f32 	%f1341, %f1339, %f1339;
	mul.f32 	%f1342, %f1340, %f1340;
	add.f32 	%f5607, %f1341, %f1342;
	setp.gt.f32 	%p136, %f5607, 0f40800000;
	mov.b32 	%r1334, 80;
	@%p136 bra 	$L__BB0_1303;
	sub.f32 	%f5608, %f1341, %f1342;
	add.f32 	%f5609, %f1339, %f1339;
	add.f32 	%f1343, %f1, %f5608;
	fma.rn.f32 	%f1344, %f5609, %f1340, %f2;
	mul.f32 	%f1345, %f1343, %f1343;
	mul.f32 	%f1346, %f1344, %f1344;
	add.f32 	%f5610, %f1345, %f1346;
	setp.gt.f32 	%p137, %f5610, 0f40800000;
	mov.b32 	%r1334, 81;
	@%p137 bra 	$L__BB0_1303;
	sub.f32 	%f5611, %f1345, %f1346;
	add.f32 	%f5612, %f1343, %f1343;
	add.f32 	%f1347, %f1, %f5611;
	fma.rn.f32 	%f1348, %f5612, %f1344, %f2;
	mul.f32 	%f1349, %f1347, %f1347;
	mul.f32 	%f1350, %f1348, %f1348;
	add.f32 	%f5613, %f1349, %f1350;
	setp.gt.f32 	%p138, %f5613, 0f40800000;
	mov.b32 	%r1334, 82;
	@%p138 bra 	$L__BB0_1303;
	sub.f32 	%f5614, %f1349, %f1350;
	add.f32 	%f5615, %f1347, %f1347;
	add.f32 	%f1351, %f1, %f5614;
	fma.rn.f32 	%f1352, %f5615, %f1348, %f2;
	mul.f32 	%f1353, %f1351, %f1351;
	mul.f32 	%f1354, %f1352, %f1352;
	add.f32 	%f5616, %f1353, %f1354;
	setp.gt.f32 	%p139, %f5616, 0f40800000;
	mov.b32 	%r1334, 83;
	@%p139 bra 	$L__BB0_1303;
	sub.f32 	%f5617, %f1353, %f1354;
	add.f32 	%f5618, %f1351, %f1351;
	add.f32 	%f1355, %f1, %f5617;
	fma.rn.f32 	%f1356, %f5618, %f1352, %f2;
	mul.f32 	%f1357, %f1355, %f1355;
	mul.f32 	%f1358, %f1356, %f1356;
	add.f32 	%f5619, %f1357, %f1358;
	setp.gt.f32 	%p140, %f5619, 0f40800000;
	mov.b32 	%r1334, 84;
	@%p140 bra 	$L__BB0_1303;
	sub.f32 	%f5620, %f1357, %f1358;
	add.f32 	%f5621, %f1355, %f1355;
	add.f32 	%f1359, %f1, %f5620;
	fma.rn.f32 	%f1360, %f5621, %f1356, %f2;
	mul.f32 	%f1361, %f1359, %f1359;
	mul.f32 	%f1362, %f1360, %f1360;
	add.f32 	%f5622, %f1361, %f1362;
	setp.gt.f32 	%p141, %f5622, 0f40800000;
	mov.b32 	%r1334, 85;
	@%p141 bra 	$L__BB0_1303;
	sub.f32 	%f5623, %f1361, %f1362;
	add.f32 	%f5624, %f1359, %f1359;
	add.f32 	%f1363, %f1, %f5623;
	fma.rn.f32 	%f1364, %f5624, %f1360, %f2;
	mul.f32 	%f1365, %f1363, %f1363;
	mul.f32 	%f1366, %f1364, %f1364;
	add.f32 	%f5625, %f1365, %f1366;
	setp.gt.f32 	%p142, %f5625, 0f40800000;
	mov.b32 	%r1334, 86;
	@%p142 bra 	$L__BB0_1303;
	sub.f32 	%f5626, %f1365, %f1366;
	add.f32 	%f5627, %f1363, %f1363;
	add.f32 	%f1367, %f1, %f5626;
	fma.rn.f32 	%f1368, %f5627, %f1364, %f2;
	mul.f32 	%f1369, %f1367, %f1367;
	mul.f32 	%f1370, %f1368, %f1368;
	add.f32 	%f5628, %f1369, %f1370;
	setp.gt.f32 	%p143, %f5628, 0f40800000;
	mov.b32 	%r1334, 87;
	@%p143 bra 	$L__BB0_1303;
	sub.f32 	%f5629, %f1369, %f1370;
	add.f32 	%f5630, %f1367, %f1367;
	add.f32 	%f1371, %f1, %f5629;
	fma.rn.f32 	%f1372, %f5630, %f1368, %f2;
	mul.f32 	%f1373, %f1371, %f1371;
	mul.f32 	%f1374, %f1372, %f1372;
	add.f32 	%f5631, %f1373, %f1374;
	setp.gt.f32 	%p144, %f5631, 0f40800000;
	mov.b32 	%r1334, 88;
	@%p144 bra 	$L__BB0_1303;
	sub.f32 	%f5632, %f1373, %f1374;
	add.f32 	%f5633, %f1371, %f1371;
	add.f32 	%f1375, %f1, %f5632;
	fma.rn.f32 	%f1376, %f5633, %f1372, %f2;
	mul.f32 	%f1377, %f1375, %f1375;
	mul.f32 	%f1378, %f1376, %f1376;
	add.f32 	%f5634, %f1377, %f1378;
	setp.gt.f32 	%p145, %f5634, 0f40800000;
	mov.b32 	%r1334, 89;
	@%p145 bra 	$L__BB0_1303;
	sub.f32 	%f5635, %f1377, %f1378;
	add.f32 	%f5636, %f1375, %f1375;
	add.f32 	%f1379, %f1, %f5635;
	fma.rn.f32 	%f1380, %f5636, %f1376, %f2;
	mul.f32 	%f1381, %f1379, %f1379;
	mul.f32 	%f1382, %f1380, %f1380;
	add.f32 	%f5637, %f1381, %f1382;
	setp.gt.f32 	%p146, %f5637, 0f40800000;
	mov.b32 	%r1334, 90;
	@%p146 bra 	$L__BB0_1303;
	sub.f32 	%f5638, %f1381, %f1382;
	add.f32 	%f5639, %f1379, %f1379;
	add.f32 	%f1383, %f1, %f5638;
	fma.rn.f32 	%f1384, %f5639, %f1380, %f2;
	mul.f32 	%f1385, %f1383, %f1383;
	mul.f32 	%f1386, %f1384, %f1384;
	add.f32 	%f5640, %f1385, %f1386;
	setp.gt.f32 	%p147, %f5640, 0f40800000;
	mov.b32 	%r1334, 91;
	@%p147 bra 	$L__BB0_1303;
	sub.f32 	%f5641, %f1385, %f1386;
	add.f32 	%f5642, %f1383, %f1383;
	add.f32 	%f1387, %f1, %f5641;
	fma.rn.f32 	%f1388, %f5642, %f1384, %f2;
	mul.f32 	%f1389, %f1387, %f1387;
	mul.f32 	%f1390, %f1388, %f1388;
	add.f32 	%f5643, %f1389, %f1390;
	setp.gt.f32 	%p148, %f5643, 0f40800000;
	mov.b32 	%r1334, 92;
	@%p148 bra 	$L__BB0_1303;
	sub.f32 	%f5644, %f1389, %f1390;
	add.f32 	%f5645, %f1387, %f1387;
	add.f32 	%f1391, %f1, %f5644;
	fma.rn.f32 	%f1392, %f5645, %f1388, %f2;
	mul.f32 	%f1393, %f1391, %f1391;
	mul.f32 	%f1394, %f1392, %f1392;
	add.f32 	%f5646, %f1393, %f1394;
	setp.gt.f32 	%p149, %f5646, 0f40800000;
	mov.b32 	%r1334, 93;
	@%p149 bra 	$L__BB0_1303;
	sub.f32 	%f5647, %f1393, %f1394;
	add.f32 	%f5648, %f1391, %f1391;
	add.f32 	%f1395, %f1, %f5647;
	fma.rn.f32 	%f1396, %f5648, %f1392, %f2;
	mul.f32 	%f1397, %f1395, %f1395;
	mul.f32 	%f1398, %f1396, %f1396;
	add.f32 	%f5649, %f1397, %f1398;
	setp.gt.f32 	%p150, %f5649, 0f40800000;
	mov.b32 	%r1334, 94;
	@%p150 bra 	$L__BB0_1303;
	sub.f32 	%f5650, %f1397, %f1398;
	add.f32 	%f5651, %f1395, %f1395;
	add.f32 	%f1399, %f1, %f5650;
	fma.rn.f32 	%f1400, %f5651, %f1396, %f2;
	mul.f32 	%f1401, %f1399, %f1399;
	mul.f32 	%f1402, %f1400, %f1400;
	add.f32 	%f5652, %f1401, %f1402;
	setp.gt.f32 	%p151, %f5652, 0f40800000;
	mov.b32 	%r1334, 95;
	@%p151 bra 	$L__BB0_1303;
	sub.f32 	%f5653, %f1401, %f1402;
	add.f32 	%f5654, %f1399, %f1399;
	add.f32 	%f1403, %f1, %f5653;
	fma.rn.f32 	%f1404, %f5654, %f1400, %f2;
	mul.f32 	%f1405, %f1403, %f1403;
	mul.f32 	%f1406, %f1404, %f1404;
	add.f32 	%f5655, %f1405, %f1406;
	setp.gt.f32 	%p152, %f5655, 0f40800000;
	mov.b32 	%r1334, 96;
	@%p152 bra 	$L__BB0_1303;
	sub.f32 	%f5656, %f1405, %f1406;
	add.f32 	%f5657, %f1403, %f1403;
	add.f32 	%f1407, %f1, %f5656;
	fma.rn.f32 	%f1408, %f5657, %f1404, %f2;
	mul.f32 	%f1409, %f1407, %f1407;
	mul.f32 	%f1410, %f1408, %f1408;
	add.f32 	%f5658, %f1409, %f1410;
	setp.gt.f32 	%p153, %f5658, 0f40800000;
	mov.b32 	%r1334, 97;
	@%p153 bra 	$L__BB0_1303;
	sub.f32 	%f5659, %f1409, %f1410;
	add.f32 	%f5660, %f1407, %f1407;
	add.f32 	%f1411, %f1, %f5659;
	fma.rn.f32 	%f1412, %f5660, %f1408, %f2;
	mul.f32 	%f1413, %f1411, %f1411;
	mul.f32 	%f1414, %f1412, %f1412;
	add.f32 	%f5661, %f1413, %f1414;
	setp.gt.f32 	%p154, %f5661, 0f40800000;
	mov.b32 	%r1334, 98;
	@%p154 bra 	$L__BB0_1303;
	sub.f32 	%f5662, %f1413, %f1414;
	add.f32 	%f5663, %f1411, %f1411;
	add.f32 	%f1415, %f1, %f5662;
	fma.rn.f32 	%f1416, %f5663, %f1412, %f2;
	mul.f32 	%f1417, %f1415, %f1415;
	mul.f32 	%f1418, %f1416, %f1416;
	add.f32 	%f5664, %f1417, %f1418;
	setp.gt.f32 	%p155, %f5664, 0f40800000;
	mov.b32 	%r1334, 99;
	@%p155 bra 	$L__BB0_1303;
	sub.f32 	%f5665, %f1417, %f1418;
	add.f32 	%f5666, %f1415, %f1415;
	add.f32 	%f1419, %f1, %f5665;
	fma.rn.f32 	%f1420, %f5666, %f1416, %f2;
	mul.f32 	%f1421, %f1419, %f1419;
	mul.f32 	%f1422, %f1420, %f1420;
	add.f32 	%f5667, %f1421, %f1422;
	setp.gt.f32 	%p156, %f5667, 0f40800000;
	mov.b32 	%r1334, 100;
	@%p156 bra 	$L__BB0_1303;
	sub.f32 	%f5668, %f1421, %f1422;
	add.f32 	%f5669, %f1419, %f1419;
	add.f32 	%f1423, %f1, %f5668;
	fma.rn.f32 	%f1424, %f5669, %f1420, %f2;
	mul.f32 	%f1425, %f1423, %f1423;
	mul.f32 	%f1426, %f1424, %f1424;
	add.f32 	%f5670, %f1425, %f1426;
	setp.gt.f32 	%p157, %f5670, 0f40800000;
	mov.b32 	%r1334, 101;
	@%p157 bra 	$L__BB0_1303;
	sub.f32 	%f5671, %f1425, %f1426;
	add.f32 	%f5672, %f1423, %f1423;
	add.f32 	%f1427, %f1, %f5671;
	fma.rn.f32 	%f1428, %f5672, %f1424, %f2;
	mul.f32 	%f1429, %f1427, %f1427;
	mul.f32 	%f1430, %f1428, %f1428;
	add.f32 	%f5673, %f1429, %f1430;
	setp.gt.f32 	%p158, %f5673, 0f40800000;
	mov.b32 	%r1334, 102;
	@%p158 bra 	$L__BB0_1303;
	sub.f32 	%f5674, %f1429, %f1430;
	add.f32 	%f5675, %f1427, %f1427;
	add.f32 	%f1431, %f1, %f5674;
	fma.rn.f32 	%f1432, %f5675, %f1428, %f2;
	mul.f32 	%f1433, %f1431, %f1431;
	mul.f32 	%f1434, %f1432, %f1432;
	add.f32 	%f5676, %f1433, %f1434;
	setp.gt.f32 	%p159, %f5676, 0f40800000;
	mov.b32 	%r1334, 103;
	@%p159 bra 	$L__BB0_1303;
	sub.f32 	%f5677, %f1433, %f1434;
	add.f32 	%f5678, %f1431, %f1431;
	add.f32 	%f1435, %f1, %f5677;
	fma.rn.f32 	%f1436, %f5678, %f1432, %f2;
	mul.f32 	%f1437, %f1435, %f1435;
	mul.f32 	%f1438, %f1436, %f1436;
	add.f32 	%f5679, %f1437, %f1438;
	setp.gt.f32 	%p160, %f5679, 0f40800000;
	mov.b32 	%r1334, 104;
	@%p160 bra 	$L__BB0_1303;
	sub.f32 	%f5680, %f1437, %f1438;
	add.f32 	%f5681, %f1435, %f1435;
	add.f32 	%f1439, %f1, %f5680;
	fma.rn.f32 	%f1440, %f5681, %f1436, %f2;
	mul.f32 	%f1441, %f1439, %f1439;
	mul.f32 	%f1442, %f1440, %f1440;
	add.f32 	%f5682, %f1441, %f1442;
	setp.gt.f32 	%p161, %f5682, 0f40800000;
	mov.b32 	%r1334, 105;
	@%p161 bra 	$L__BB0_1303;
	sub.f32 	%f5683, %f1441, %f1442;
	add.f32 	%f5684, %f1439, %f1439;
	add.f32 	%f1443, %f1, %f5683;
	fma.rn.f32 	%f1444, %f5684, %f1440, %f2;
	mul.f32 	%f1445, %f1443, %f1443;
	mul.f32 	%f1446, %f1444, %f1444;
	add.f32 	%f5685, %f1445, %f1446;
	setp.gt.f32 	%p162, %f5685, 0f40800000;
	mov.b32 	%r1334, 106;
	@%p162 bra 	$L__BB0_1303;
	sub.f32 	%f5686, %f1445, %f1446;
	add.f32 	%f5687, %f1443, %f1443;
	add.f32 	%f1447, %f1, %f5686;
	fma.rn.f32 	%f1448, %f5687, %f1444, %f2;
	mul.f32 	%f1449, %f1447, %f1447;
	mul.f32 	%f1450, %f1448, %f1448;
	add.f32 	%f5688, %f1449, %f1450;
	setp.gt.f32 	%p163, %f5688, 0f40800000;
	mov.b32 	%r1334, 107;
	@%p163 bra 	$L__BB0_1303;
	sub.f32 	%f5689, %f1449, %f1450;
	add.f32 	%f5690, %f1447, %f1447;
	add.f32 	%f1451, %f1, %f5689;
	fma.rn.f32 	%f1452, %f5690, %f1448, %f2;
	mul.f32 	%f1453, %f1451, %f1451;
	mul.f32 	%f1454, %f1452, %f1452;
	add.f32 	%f5691, %f1453, %f1454;
	setp.gt.f32 	%p164, %f5691, 0f40800000;
	mov.b32 	%r1334, 108;
	@%p164 bra 	$L__BB0_1303;
	sub.f32 	%f5692, %f1453, %f1454;
	add.f32 	%f5693, %f1451, %f1451;
	add.f32 	%f1455, %f1, %f5692;
	fma.rn.f32 	%f1456, %f5693, %f1452, %f2;
	mul.f32 	%f1457, %f1455, %f1455;
	mul.f32 	%f1458, %f1456, %f1456;
	add.f32 	%f5694, %f1457, %f1458;
	setp.gt.f32 	%p165, %f5694, 0f40800000;
	mov.b32 	%r1334, 109;
	@%p165 bra 	$L__BB0_1303;
	sub.f32 	%f5695, %f1457, %f1458;
	add.f32 	%f5696, %f1455, %f1455;
	add.f32 	%f1459, %f1, %f5695;
	fma.rn.f32 	%f1460, %f5696, %f1456, %f2;
	mul.f32 	%f1461, %f1459, %f1459;
	mul.f32 	%f1462, %f1460, %f1460;
	add.f32 	%f5697, %f1461, %f1462;
	setp.gt.f32 	%p166, %f5697, 0f40800000;
	mov.b32 	%r1334, 110;
	@%p166 bra 	$L__BB0_1303;
	sub.f32 	%f5698, %f1461, %f1462;
	add.f32 	%f5699, %f1459, %f1459;
	add.f32 	%f1463, %f1, %f5698;
	fma.rn.f32 	%f1464, %f5699, %f1460, %f2;
	mul.f32 	%f1465, %f1463, %f1463;
	mul.f32 	%f1466, %f1464, %f1464;
	add.f32 	%f5700, %f1465, %f1466;
	setp.gt.f32 	%p167, %f5700, 0f40800000;
	mov.b32 	%r1334, 111;
	@%p167 bra 	$L__BB0_1303;
	sub.f32 	%f5701, %f1465, %f1466;
	add.f32 	%f5702, %f1463, %f1463;
	add.f32 	%f1467, %f1, %f5701;
	fma.rn.f32 	%f1468, %f5702, %f1464, %f2;
	mul.f32 	%f1469, %f1467, %f1467;
	mul.f32 	%f1470, %f1468, %f1468;
	add.f32 	%f5703, %f1469, %f1470;
	setp.gt.f32 	%p168, %f5703, 0f40800000;
	mov.b32 	%r1334, 112;
	@%p168 bra 	$L__BB0_1303;
	sub.f32 	%f5704, %f1469, %f1470;
	add.f32 	%f5705, %f1467, %f1467;
	add.f32 	%f1471, %f1, %f5704;
	fma.rn.f32 	%f1472, %f5705, %f1468, %f2;
	mul.f32 	%f1473, %f1471, %f1471;
	mul.f32 	%f1474, %f1472, %f1472;
	add.f32 	%f5706, %f1473, %f1474;
	setp.gt.f32 	%p169, %f5706, 0f40800000;
	mov.b32 	%r1334, 113;
	@%p169 bra 	$L__BB0_1303;
	sub.f32 	%f5707, %f1473, %f1474;
	add.f32 	%f5708, %f1471, %f1471;
	add.f32 	%f1475, %f1, %f5707;
	fma.rn.f32 	%f1476, %f5708, %f1472, %f2;
	mul.f32 	%f1477, %f1475, %f1475;
	mul.f32 	%f1478, %f1476, %f1476;
	add.f32 	%f5709, %f1477, %f1478;
	setp.gt.f32 	%p170, %f5709, 0f40800000;
	mov.b32 	%r1334, 114;
	@%p170 bra 	$L__BB0_1303;
	sub.f32 	%f5710, %f1477, %f1478;
	add.f32 	%f5711, %f1475, %f1475;
	add.f32 	%f1479, %f1, %f5710;
	fma.rn.f32 	%f1480, %f5711, %f1476, %f2;
	mul.f32 	%f1481, %f1479, %f1479;
	mul.f32 	%f1482, %f1480, %f1480;
	add.f32 	%f5712, %f1481, %f1482;
	setp.gt.f32 	%p171, %f5712, 0f40800000;
	mov.b32 	%r1334, 115;
	@%p171 bra 	$L__BB0_1303;
	sub.f32 	%f5713, %f1481, %f1482;
	add.f32 	%f5714, %f1479, %f1479;
	add.f32 	%f1483, %f1, %f5713;
	fma.rn.f32 	%f1484, %f5714, %f1480, %f2;
	mul.f32 	%f1485, %f1483, %f1483;
	mul.f32 	%f1486, %f1484, %f1484;
	add.f32 	%f5715, %f1485, %f1486;
	setp.gt.f32 	%p172, %f5715, 0f40800000;
	mov.b32 	%r1334, 116;
	@%p172 bra 	$L__BB0_1303;
	sub.f32 	%f5716, %f1485, %f1486;
	add.f32 	%f5717, %f1483, %f1483;
	add.f32 	%f1487, %f1, %f5716;
	fma.rn.f32 	%f1488, %f5717, %f1484, %f2;
	mul.f32 	%f1489, %f1487, %f1487;
	mul.f32 	%f1490, %f1488, %f1488;
	add.f32 	%f5718, %f1489, %f1490;
	setp.gt.f32 	%p173, %f5718, 0f40800000;
	mov.b32 	%r1334, 117;
	@%p173 bra 	$L__BB0_1303;
	sub.f32 	%f5719, %f1489, %f1490;
	add.f32 	%f5720, %f1487, %f1487;
	add.f32 	%f1491, %f1, %f5719;
	fma.rn.f32 	%f1492, %f5720, %f1488, %f2;
	mul.f32 	%f1493, %f1491, %f1491;
	mul.f32 	%f1494, %f1492, %f1492;
	add.f32 	%f5721, %f1493, %f1494;
	setp.gt.f32 	%p174, %f5721, 0f40800000;
	mov.b32 	%r1334, 118;
	@%p174 bra 	$L__BB0_1303;
	sub.f32 	%f5722, %f1493, %f1494;
	add.f32 	%f5723, %f1491, %f1491;
	add.f32 	%f1495, %f1, %f5722;
	fma.rn.f32 	%f1496, %f5723, %f1492, %f2;
	mul.f32 	%f1497, %f1495, %f1495;
	mul.f32 	%f1498, %f1496, %f1496;
	add.f32 	%f5724, %f1497, %f1498;
	setp.gt.f32 	%p175, %f5724, 0f40800000;
	mov.b32 	%r1334, 119;
	@%p175 bra 	$L__BB0_1303;
	sub.f32 	%f5725, %f1497, %f1498;
	add.f32 	%f5726, %f1495, %f1495;
	add.f32 	%f1499, %f1, %f5725;
	fma.rn.f32 	%f1500, %f5726, %f1496, %f2;
	mul.f32 	%f1501, %f1499, %f1499;
	mul.f32 	%f1502, %f1500, %f1500;
	add.f32 	%f5727, %f1501, %f1502;
	setp.gt.f32 	%p176, %f5727, 0f40800000;
	mov.b32 	%r1334, 120;
	@%p176 bra 	$L__BB0_1303;
	sub.f32 	%f5728, %f1501, %f1502;
	add.f32 	%f5729, %f1499, %f1499;
	add.f32 	%f1503, %f1, %f5728;
	fma.rn.f32 	%f1504, %f5729, %f1500, %f2;
	mul.f32 	%f1505, %f1503, %f1503;
	mul.f32 	%f1506, %f1504, %f1504;
	add.f32 	%f5730, %f1505, %f1506;
	setp.gt.f32 	%p177, %f5730, 0f40800000;
	mov.b32 	%r1334, 121;
	@%p177 bra 	$L__BB0_1303;
	sub.f32 	%f5731, %f1505, %f1506;
	add.f32 	%f5732, %f1503, %f1503;
	add.f32 	%f1507, %f1, %f5731;
	fma.rn.f32 	%f1508, %f5732, %f1504, %f2;
	mul.f32 	%f1509, %f1507, %f1507;
	mul.f32 	%f1510, %f1508, %f1508;
	add.f32 	%f5733, %f1509, %f1510;
	setp.gt.f32 	%p178, %f5733, 0f40800000;
	mov.b32 	%r1334, 122;
	@%p178 bra 	$L__BB0_1303;
	sub.f32 	%f5734, %f1509, %f1510;
	add.f32 	%f5735, %f1507, %f1507;
	add.f32 	%f1511, %f1, %f5734;
	fma.rn.f32 	%f1512, %f5735, %f1508, %f2;
	mul.f32 	%f1513, %f1511, %f1511;
	mul.f32 	%f1514, %f1512, %f1512;
	add.f32 	%f5736, %f1513, %f1514;
	setp.gt.f32 	%p179, %f5736, 0f40800000;
	mov.b32 	%r1334, 123;
	@%p179 bra 	$L__BB0_1303;
	sub.f32 	%f5737, %f1513, %f1514;
	add.f32 	%f5738, %f1511, %f1511;
	add.f32 	%f1515, %f1, %f5737;
	fma.rn.f32 	%f1516, %f5738, %f1512, %f2;
	mul.f32 	%f1517, %f1515, %f1515;
	mul.f32 	%f1518, %f1516, %f1516;
	add.f32 	%f5739, %f1517, %f1518;
	setp.gt.f32 	%p180, %f5739, 0f40800000;
	mov.b32 	%r1334, 124;
	@%p180 bra 	$L__BB0_1303;
	sub.f32 	%f5740, %f1517, %f1518;
	add.f32 	%f5741, %f1515, %f1515;
	add.f32 	%f1519, %f1, %f5740;
	fma.rn.f32 	%f1520, %f5741, %f1516, %f2;
	mul.f32 	%f1521, %f1519, %f1519;
	mul.f32 	%f1522, %f1520, %f1520;
	add.f32 	%f5742, %f1521, %f1522;
	setp.gt.f32 	%p181, %f5742, 0f40800000;
	mov.b32 	%r1334, 125;
	@%p181 bra 	$L__BB0_1303;
	sub.f32 	%f5743, %f1521, %f1522;
	add.f32 	%f5744, %f1519, %f1519;
	add.f32 	%f1523, %f1, %f5743;
	fma.rn.f32 	%f1524, %f5744, %f1520, %f2;
	mul.f32 	%f1525, %f1523, %f1523;
	mul.f32 	%f1526, %f1524, %f1524;
	add.f32 	%f5745, %f1525, %f1526;
	setp.gt.f32 	%p182, %f5745, 0f40800000;
	mov.b32 	%r1334, 126;
	@%p182 bra 	$L__BB0_1303;
	sub.f32 	%f5746, %f1525, %f1526;
	add.f32 	%f5747, %f1523, %f1523;
	add.f32 	%f1527, %f1, %f5746;
	fma.rn.f32 	%f1528, %f5747, %f1524, %f2;
	mul.f32 	%f1529, %f1527, %f1527;
	mul.f32 	%f1530, %f1528, %f1528;
	add.f32 	%f5748, %f1529, %f1530;
	setp.gt.f32 	%p183, %f5748, 0f40800000;
	mov.b32 	%r1334, 127;
	@%p183 bra 	$L__BB0_1303;
	sub.f32 	%f5749, %f1529, %f1530;
	add.f32 	%f5750, %f1527, %f1527;
	add.f32 	%f1531, %f1, %f5749;
	fma.rn.f32 	%f1532, %f5750, %f1528, %f2;
	mul.f32 	%f1533, %f1531, %f1531;
	mul.f32 	%f1534, %f1532, %f1532;
	add.f32 	%f5751, %f1533, %f1534;
	setp.gt.f32 	%p184, %f5751, 0f40800000;
	mov.b32 	%r1334, 128;
	@%p184 bra 	$L__BB0_1303;
	sub.f32 	%f5752, %f1533, %f1534;
	add.f32 	%f5753, %f1531, %f1531;
	add.f32 	%f1535, %f1, %f5752;
	fma.rn.f32 	%f1536, %f5753, %f1532, %f2;
	mul.f32 	%f1537, %f1535, %f1535;
	mul.f32 	%f1538, %f1536, %f1536;
	add.f32 	%f5754, %f1537, %f1538;
	setp.gt.f32 	%p185, %f5754, 0f40800000;
	mov.b32 	%r1334, 129;
	@%p185 bra 	$L__BB0_1303;
	sub.f32 	%f5755, %f1537, %f1538;
	add.f32 	%f5756, %f1535, %f1535;
	add.f32 	%f1539, %f1, %f5755;
	fma.rn.f32 	%f1540, %f5756, %f1536, %f2;
	mul.f32 	%f1541, %f1539, %f1539;
	mul.f32 	%f1542, %f1540, %f1540;
	add.f32 	%f5757, %f1541, %f1542;
	setp.gt.f32 	%p186, %f5757, 0f40800000;
	mov.b32 	%r1334, 130;
	@%p186 bra 	$L__BB0_1303;
	sub.f32 	%f5758, %f1541, %f1542;
	add.f32 	%f5759, %f1539, %f1539;
	add.f32 	%f1543, %f1, %f5758;
	fma.rn.f32 	%f1544, %f5759, %f1540, %f2;
	mul.f32 	%f1545, %f1543, %f1543;
	mul.f32 	%f1546, %f1544, %f1544;
	add.f32 	%f5760, %f1545, %f1546;
	setp.gt.f32 	%p187, %f5760, 0f40800000;
	mov.b32 	%r1334, 131;
	@%p187 bra 	$L__BB0_1303;
	sub.f32 	%f5761, %f1545, %f1546;
	add.f32 	%f5762, %f1543, %f1543;
	add.f32 	%f1547, %f1, %f5761;
	fma.rn.f32 	%f1548, %f5762, %f1544, %f2;
	mul.f32 	%f1549, %f1547, %f1547;
	mul.f32 	%f1550, %f1548, %f1548;
	add.f32 	%f5763, %f1549, %f1550;
	setp.gt.f32 	%p188, %f5763, 0f40800000;
	mov.b32 	%r1334, 132;
	@%p188 bra 	$L__BB0_1303;
	sub.f32 	%f5764, %f1549, %f1550;
	add.f32 	%f5765, %f1547, %f1547;
	add.f32 	%f1551, %f1, %f5764;
	fma.rn.f32 	%f1552, %f5765, %f1548, %f2;
	mul.f32 	%f1553, %f1551, %f1551;
	mul.f32 	%f1554, %f1552, %f1552;
	add.f32 	%f5766, %f1553, %f1554;
	setp.gt.f32 	%p189, %f5766, 0f40800000;
	mov.b32 	%r1334, 133;
	@%p189 bra 	$L__BB0_1303;
	sub.f32 	%f5767, %f1553, %f1554;
	add.f32 	%f5768, %f1551, %f1551;
	add.f32 	%f1555, %f1, %f5767;
	fma.rn.f32 	%f1556, %f5768, %f1552, %f2;
	mul.f32 	%f1557, %f1555, %f1555;
	mul.f32 	%f1558, %f1556, %f1556;
	add.f32 	%f5769, %f1557, %f1558;
	setp.gt.f32 	%p190, %f5769, 0f40800000;
	mov.b32 	%r1334, 134;
	@%p190 bra 	$L__BB0_1303;
	sub.f32 	%f5770, %f1557, %f1558;
	add.f32 	%f5771, %f1555, %f1555;
	add.f32 	%f1559, %f1, %f5770;
	fma.rn.f32 	%f1560, %f5771, %f1556, %f2;
	mul.f32 	%f1561, %f1559, %f1559;
	mul.f32 	%f1562, %f1560, %f1560;
	add.f32 	%f5772, %f1561, %f1562;
	setp.gt.f32 	%p191, %f5772, 0f40800000;
	mov.b32 	%r1334, 135;
	@%p191 bra 	$L__BB0_1303;
	sub.f32 	%f5773, %f1561, %f1562;
	add.f32 	%f5774, %f1559, %f1559;
	add.f32 	%f1563, %f1, %f5773;
	fma.rn.f32 	%f1564, %f5774, %f1560, %f2;
	mul.f32 	%f1565, %f1563, %f1563;
	mul.f32 	%f1566, %f1564, %f1564;
	add.f32 	%f5775, %f1565, %f1566;
	setp.gt.f32 	%p192, %f5775, 0f40800000;
	mov.b32 	%r1334, 136;
	@%p192 bra 	$L__BB0_1303;
	sub.f32 	%f5776, %f1565, %f1566;
	add.f32 	%f5777, %f1563, %f1563;
	add.f32 	%f1567, %f1, %f5776;
	fma.rn.f32 	%f1568, %f5777, %f1564, %f2;
	mul.f32 	%f1569, %f1567, %f1567;
	mul.f32 	%f1570, %f1568, %f1568;
	add.f32 	%f5778, %f1569, %f1570;
	setp.gt.f32 	%p193, %f5778, 0f40800000;
	mov.b32 	%r1334, 137;
	@%p193 bra 	$L__BB0_1303;
	sub.f32 	%f5779, %f1569, %f1570;
	add.f32 	%f5780, %f1567, %f1567;
	add.f32 	%f1571, %f1, %f5779;
	fma.rn.f32 	%f1572, %f5780, %f1568, %f2;
	mul.f32 	%f1573, %f1571, %f1571;
	mul.f32 	%f1574, %f1572, %f1572;
	add.f32 	%f5781, %f1573, %f1574;
	setp.gt.f32 	%p194, %f5781, 0f40800000;
	mov.b32 	%r1334, 138;
	@%p194 bra 	$L__BB0_1303;
	sub.f32 	%f5782, %f1573, %f1574;
	add.f32 	%f5783, %f1571, %f1571;
	add.f32 	%f1575, %f1, %f5782;
	fma.rn.f32 	%f1576, %f5783, %f1572, %f2;
	mul.f32 	%f1577, %f1575, %f1575;
	mul.f32 	%f1578, %f1576, %f1576;
	add.f32 	%f5784, %f1577, %f1578;
	setp.gt.f32 	%p195, %f5784, 0f40800000;
	mov.b32 	%r1334, 139;
	@%p195 bra 	$L__BB0_1303;
	sub.f32 	%f5785, %f1577, %f1578;
	add.f32 	%f5786, %f1575, %f1575;
	add.f32 	%f1579, %f1, %f5785;
	fma.rn.f32 	%f1580, %f5786, %f1576, %f2;
	mul.f32 	%f1581, %f1579, %f1579;
	mul.f32 	%f1582, %f1580, %f1580;
	add.f32 	%f5787, %f1581, %f1582;
	setp.gt.f32 	%p196, %f5787, 0f40800000;
	mov.b32 	%r1334, 140;
	@%p196 bra 	$L__BB0_1303;
	sub.f32 	%f5788, %f1581, %f1582;
	add.f32 	%f5789, %f1579, %f1579;
	add.f32 	%f1583, %f1, %f5788;
	fma.rn.f32 	%f1584, %f5789, %f1580, %f2;
	mul.f32 	%f1585, %f1583, %f1583;
	mul.f32 	%f1586, %f1584, %f1584;
	add.f32 	%f5790, %f1585, %f1586;
	setp.gt.f32 	%p197, %f5790, 0f40800000;
	mov.b32 	%r1334, 141;
	@%p197 bra 	$L__BB0_1303;
	sub.f32 	%f5791, %f1585, %f1586;
	add.f32 	%f5792, %f1583, %f1583;
	add.f32 	%f1587, %f1, %f5791;
	fma.rn.f32 	%f1588, %f5792, %f1584, %f2;
	mul.f32 	%f1589, %f1587, %f1587;
	mul.f32 	%f1590, %f1588, %f1588;
	add.f32 	%f5793, %f1589, %f1590;
	setp.gt.f32 	%p198, %f5793, 0f40800000;
	mov.b32 	%r1334, 142;
	@%p198 bra 	$L__BB0_1303;
	sub.f32 	%f5794, %f1589, %f1590;
	add.f32 	%f5795, %f1587, %f1587;
	add.f32 	%f1591, %f1, %f5794;
	fma.rn.f32 	%f1592, %f5795, %f1588, %f2;
	mul.f32 	%f1593, %f1591, %f1591;
	mul.f32 	%f1594, %f1592, %f1592;
	add.f32 	%f5796, %f1593, %f1594;
	setp.gt.f32 	%p199, %f5796, 0f40800000;
	mov.b32 	%r1334, 143;
	@%p199 bra 	$L__BB0_1303;
	sub.f32 	%f5797, %f1593, %f1594;
	add.f32 	%f5798, %f1591, %f1591;
	add.f32 	%f1595, %f1, %f5797;
	fma.rn.f32 	%f1596, %f5798, %f1592, %f2;
	mul.f32 	%f1597, %f1595, %f1595;
	mul.f32 	%f1598, %f1596, %f1596;
	add.f32 	%f5799, %f1597, %f1598;
	setp.gt.f32 	%p200, %f5799, 0f40800000;
	mov.b32 	%r1334, 144;
	@%p200 bra 	$L__BB0_1303;
	sub.f32 	%f5800, %f1597, %f1598;
	add.f32 	%f5801, %f1595, %f1595;
	add.f32 	%f1599, %f1, %f5800;
	fma.rn.f32 	%f1600, %f5801, %f1596, %f2;
	mul.f32 	%f1601, %f1599, %f1599;
	mul.f32 	%f1602, %f1600, %f1600;
	add.f32 	%f5802, %f1601, %f1602;
	setp.gt.f32 	%p201, %f5802, 0f40800000;
	mov.b32 	%r1334, 145;
	@%p201 bra 	$L__BB0_1303;
	sub.f32 	%f5803, %f1601, %f1602;
	add.f32 	%f5804, %f1599, %f1599;
	add.f32 	%f1603, %f1, %f5803;
	fma.rn.f32 	%f1604, %f5804, %f1600, %f2;
	mul.f32 	%f1605, %f1603, %f1603;
	mul.f32 	%f1606, %f1604, %f1604;
	add.f32 	%f5805, %f1605, %f1606;
	setp.gt.f32 	%p202, %f5805, 0f40800000;
	mov.b32 	%r1334, 146;
	@%p202 bra 	$L__BB0_1303;
	sub.f32 	%f5806, %f1605, %f1606;
	add.f32 	%f5807, %f1603, %f1603;
	add.f32 	%f1607, %f1, %f5806;
	fma.rn.f32 	%f1608, %f5807, %f1604, %f2;
	mul.f32 	%f1609, %f1607, %f1607;
	mul.f32 	%f1610, %f1608, %f1608;
	add.f32 	%f5808, %f1609, %f1610;
	setp.gt.f32 	%p203, %f5808, 0f40800000;
	mov.b32 	%r1334, 147;
	@%p203 bra 	$L__BB0_1303;
	sub.f32 	%f5809, %f1609, %f1610;
	add.f32 	%f5810, %f1607, %f1607;
	add.f32 	%f1611, %f1, %f5809;
	fma.rn.f32 	%f1612, %f5810, %f1608, %f2;
	mul.f32 	%f1613, %f1611, %f1611;
	mul.f32 	%f1614, %f1612, %f1612;
	add.f32 	%f5811, %f1613, %f1614;
	setp.gt.f32 	%p204, %f5811, 0f40800000;
	mov.b32 	%r1334, 148;
	@%p204 bra 	$L__BB0_1303;
	sub.f32 	%f5812, %f1613, %f1614;
	add.f32 	%f5813, %f1611, %f1611;
	add.f32 	%f1615, %f1, %f5812;
	fma.rn.f32 	%f1616, %f5813, %f1612, %f2;
	mul.f32 	%f1617, %f1615, %f1615;
	mul.f32 	%f1618, %f1616, %f1616;
	add.f32 	%f5814, %f1617, %f1618;
	setp.gt.f32 	%p205, %f5814, 0f40800000;
	mov.b32 	%r1334, 149;
	@%p205 bra 	$L__BB0_1303;
	sub.f32 	%f5815, %f1617, %f1618;
	add.f32 	%f5816, %f1615, %f1615;
	add.f32 	%f1619, %f1, %f5815;
	fma.rn.f32 	%f1620, %f5816, %f1616, %f2;
	mul.f32 	%f1621, %f1619, %f1619;
	mul.f32 	%f1622, %f1620, %f1620;
	add.f32 	%f5817, %f1621, %f1622;
	setp.gt.f32 	%p206, %f5817, 0f40800000;
	mov.b32 	%r1334, 150;
	@%p206 bra 	$L__BB0_1303;
	sub.f32 	%f5818, %f1621, %f1622;
	add.f32 	%f5819, %f1619, %f1619;
	add.f32 	%f1623, %f1, %f5818;
	fma.rn.f32 	%f1624, %f5819, %f1620, %f2;
	mul.f32 	%f1625, %f1623, %f1623;
	mul.f32 	%f1626, %f1624, %f1624;
	add.f32 	%f5820, %f1625, %f1626;
	setp.gt.f32 	%p207, %f5820, 0f40800000;
	mov.b32 	%r1334, 151;
	@%p207 bra 	$L__BB0_1303;
	sub.f32 	%f5821, %f1625, %f1626;
	add.f32 	%f5822, %f1623, %f1623;
	add.f32 	%f1627, %f1, %f5821;
	fma.rn.f32 	%f1628, %f5822, %f1624, %f2;
	mul.f32 	%f1629, %f1627, %f1627;
	mul.f32 	%f1630, %f1628, %f1628;
	add.f32 	%f5823, %f1629, %f1630;
	setp.gt.f32 	%p208, %f5823, 0f40800000;
	mov.b32 	%r1334, 152;
	@%p208 bra 	$L__BB0_1303;
	sub.f32 	%f5824, %f1629, %f1630;
	add.f32 	%f5825, %f1627, %f1627;
	add.f32 	%f1631, %f1, %f5824;
	fma.rn.f32 	%f1632, %f5825, %f1628, %f2;
	mul.f32 	%f1633, %f1631, %f1631;
	mul.f32 	%f1634, %f1632, %f1632;
	add.f32 	%f5826, %f1633, %f1634;
	setp.gt.f32 	%p209, %f5826, 0f40800000;
	mov.b32 	%r1334, 153;
	@%p209 bra 	$L__BB0_1303;
	sub.f32 	%f5827, %f1633, %f1634;
	add.f32 	%f5828, %f1631, %f1631;
	add.f32 	%f1635, %f1, %f5827;
	fma.rn.f32 	%f1636, %f5828, %f1632, %f2;
	mul.f32 	%f1637, %f1635, %f1635;
	mul.f32 	%f1638, %f1636, %f1636;
	add.f32 	%f5829, %f1637, %f1638;
	setp.gt.f32 	%p210, %f5829, 0f40800000;
	mov.b32 	%r1334, 154;
	@%p210 bra 	$L__BB0_1303;
	sub.f32 	%f5830, %f1637, %f1638;
	add.f32 	%f5831, %f1635, %f1635;
	add.f32 	%f1639, %f1, %f5830;
	fma.rn.f32 	%f1640, %f5831, %f1636, %f2;
	mul.f32 	%f1641, %f1639, %f1639;
	mul.f32 	%f1642, %f1640, %f1640;
	add.f32 	%f5832, %f1641, %f1642;
	setp.gt.f32 	%p211, %f5832, 0f40800000;
	mov.b32 	%r1334, 155;
	@%p211 bra 	$L__BB0_1303;
	sub.f32 	%f5833, %f1641, %f1642;
	add.f32 	%f5834, %f1639, %f1639;
	add.f32 	%f1643, %f1, %f5833;
	fma.rn.f32 	%f1644, %f5834, %f1640, %f2;
	mul.f32 	%f1645, %f1643, %f1643;
	mul.f32 	%f1646, %f1644, %f1644;
	add.f32 	%f5835, %f1645, %f1646;
	setp.gt.f32 	%p212, %f5835, 0f40800000;
	mov.b32 	%r1334, 156;
	@%p212 bra 	$L__BB0_1303;
	sub.f32 	%f5836, %f1645, %f1646;
	add.f32 	%f5837, %f1643, %f1643;
	add.f32 	%f1647, %f1, %f5836;
	fma.rn.f32 	%f1648, %f5837, %f1644, %f2;
	mul.f32 	%f1649, %f1647, %f1647;
	mul.f32 	%f1650, %f1648, %f1648;
	add.f32 	%f5838, %f1649, %f1650;
	setp.gt.f32 	%p213, %f5838, 0f40800000;
	mov.b32 	%r1334, 157;
	@%p213 bra 	$L__BB0_1303;
	sub.f32 	%f5839, %f1649, %f1650;
	add.f32 	%f5840, %f1647, %f1647;
	add.f32 	%f1651, %f1, %f5839;
	fma.rn.f32 	%f1652, %f5840, %f1648, %f2;
	mul.f32 	%f1653, %f1651, %f1651;
	mul.f32 	%f1654, %f1652, %f1652;
	add.f32 	%f5841, %f1653, %f1654;
	setp.gt.f32 	%p214, %f5841, 0f40800000;
	mov.b32 	%r1334, 158;
	@%p214 bra 	$L__BB0_1303;
	sub.f32 	%f5842, %f1653, %f1654;
	add.f32 	%f5843, %f1651, %f1651;
	add.f32 	%f1655, %f1, %f5842;
	fma.rn.f32 	%f1656, %f5843, %f1652, %f2;
	mul.f32 	%f1657, %f1655, %f1655;
	mul.f32 	%f1658, %f1656, %f1656;
	add.f32 	%f5844, %f1657, %f1658;
	setp.gt.f32 	%p215, %f5844, 0f40800000;
	mov.b32 	%r1334, 159;
	@%p215 bra 	$L__BB0_1303;
	sub.f32 	%f5845, %f1657, %f1658;
	add.f32 	%f5846, %f1655, %f1655;
	add.f32 	%f1659, %f1, %f5845;
	fma.rn.f32 	%f1660, %f5846, %f1656, %f2;
	mul.f32 	%f1661, %f1659, %f1659;
	mul.f32 	%f1662, %f1660, %f1660;
	add.f32 	%f5847, %f1661, %f1662;
	setp.gt.f32 	%p216, %f5847, 0f40800000;
	mov.b32 	%r1334, 160;
	@%p216 bra 	$L__BB0_1303;
	sub.f32 	%f5848, %f1661, %f1662;
	add.f32 	%f5849, %f1659, %f1659;
	add.f32 	%f1663, %f1, %f5848;
	fma.rn.f32 	%f1664, %f5849, %f1660, %f2;
	mul.f32 	%f1665, %f1663, %f1663;
	mul.f32 	%f1666, %f1664, %f1664;
	add.f32 	%f5850, %f1665, %f1666;
	setp.gt.f32 	%p217, %f5850, 0f40800000;
	mov.b32 	%r1334, 161;
	@%p217 bra 	$L__BB0_1303;
	sub.f32 	%f5851, %f1665, %f1666;
	add.f32 	%f5852, %f1663, %f1663;
	add.f32 	%f1667, %f1, %f5851;
	fma.rn.f32 	%f1668, %f5852, %f1664, %f2;
	mul.f32 	%f1669, %f1667, %f1667;
	mul.f32 	%f1670, %f1668, %f1668;
	add.f32 	%f5853, %f1669, %f1670;
	setp.gt.f32 	%p218, %f5853, 0f40800000;
	mov.b32 	%r1334, 162;
	@%p218 bra 	$L__BB0_1303;
	sub.f32 	%f5854, %f1669, %f1670;
	add.f32 	%f5855, %f1667, %f1667;
	add.f32 	%f1671, %f1, %f5854;
	fma.rn.f32 	%f1672, %f5855, %f1668, %f2;
	mul.f32 	%f1673, %f1671, %f1671;
	mul.f32 	%f1674, %f1672, %f1672;
	add.f32 	%f5856, %f1673, %f1674;
	setp.gt.f32 	%p219, %f5856, 0f40800000;
	mov.b32 	%r1334, 163;
	@%p219 bra 	$L__BB0_1303;
	sub.f32 	%f5857, %f1673, %f1674;
	add.f32 	%f5858, %f1671, %f1671;
	add.f32 	%f1675, %f1, %f5857;
	fma.rn.f32 	%f1676, %f5858, %f1672, %f2;
	mul.f32 	%f1677, %f1675, %f1675;
	mul.f32 	%f1678, %f1676, %f1676;
	add.f32 	%f5859, %f1677, %f1678;
	setp.gt.f32 	%p220, %f5859, 0f40800000;
	mov.b32 	%r1334, 164;
	@%p220 bra 	$L__BB0_1303;
	sub.f32 	%f5860, %f1677, %f1678;
	add.f32 	%f5861, %f1675, %f1675;
	add.f32 	%f1679, %f1, %f5860;
	fma.rn.f32 	%f1680, %f5861, %f1676, %f2;
	mul.f32 	%f1681, %f1679, %f1679;
	mul.f32 	%f1682, %f1680, %f1680;
	add.f32 	%f5862, %f1681, %f1682;
	setp.gt.f32 	%p221, %f5862, 0f40800000;
	mov.b32 	%r1334, 165;
	@%p221 bra 	$L__BB0_1303;
	sub.f32 	%f5863, %f1681, %f1682;
	add.f32 	%f5864, %f1679, %f1679;
	add.f32 	%f1683, %f1, %f5863;
	fma.rn.f32 	%f1684, %f5864, %f1680, %f2;
	mul.f32 	%f1685, %f1683, %f1683;
	mul.f32 	%f1686, %f1684, %f1684;
	add.f32 	%f5865, %f1685, %f1686;
	setp.gt.f32 	%p222, %f5865, 0f40800000;
	mov.b32 	%r1334, 166;
	@%p222 bra 	$L__BB0_1303;
	sub.f32 	%f5866, %f1685, %f1686;
	add.f32 	%f5867, %f1683, %f1683;
	add.f32 	%f1687, %f1, %f5866;
	fma.rn.f32 	%f1688, %f5867, %f1684, %f2;
	mul.f32 	%f1689, %f1687, %f1687;
	mul.f32 	%f1690, %f1688, %f1688;
	add.f32 	%f5868, %f1689, %f1690;
	setp.gt.f32 	%p223, %f5868, 0f40800000;
	mov.b32 	%r1334, 167;
	@%p223 bra 	$L__BB0_1303;
	sub.f32 	%f5869, %f1689, %f1690;
	add.f32 	%f5870, %f1687, %f1687;
	add.f32 	%f1691, %f1, %f5869;
	fma.rn.f32 	%f1692, %f5870, %f1688, %f2;
	mul.f32 	%f1693, %f1691, %f1691;
	mul.f32 	%f1694, %f1692, %f1692;
	add.f32 	%f5871, %f1693, %f1694;
	setp.gt.f32 	%p224, %f5871, 0f40800000;
	mov.b32 	%r1334, 168;
	@%p224 bra 	$L__BB0_1303;
	sub.f32 	%f5872, %f1693, %f1694;
	add.f32 	%f5873, %f1691, %f1691;
	add.f32 	%f1695, %f1, %f5872;
	fma.rn.f32 	%f1696, %f5873, %f1692, %f2;
	mul.f32 	%f1697, %f1695, %f1695;
	mul.f32 	%f1698, %f1696, %f1696;
	add.f32 	%f5874, %f1697, %f1698;
	setp.gt.f32 	%p225, %f5874, 0f40800000;
	mov.b32 	%r1334, 169;
	@%p225 bra 	$L__BB0_1303;
	sub.f32 	%f5875, %f1697, %f1698;
	add.f32 	%f5876, %f1695, %f1695;
	add.f32 	%f1699, %f1, %f5875;
	fma.rn.f32 	%f1700, %f5876, %f1696, %f2;
	mul.f32 	%f1701, %f1699, %f1699;
	mul.f32 	%f1702, %f1700, %f1700;
	add.f32 	%f5877, %f1701, %f1702;
	setp.gt.f32 	%p226, %f5877, 0f40800000;
	mov.b32 	%r1334, 170;
	@%p226 bra 	$L__BB0_1303;
	sub.f32 	%f5878, %f1701, %f1702;
	add.f32 	%f5879, %f1699, %f1699;
	add.f32 	%f1703, %f1, %f5878;
	fma.rn.f32 	%f1704, %f5879, %f1700, %f2;
	mul.f32 	%f1705, %f1703, %f1703;
	mul.f32 	%f1706, %f1704, %f1704;
	add.f32 	%f5880, %f1705, %f1706;
	setp.gt.f32 	%p227, %f5880, 0f40800000;
	mov.b32 	%r1334, 171;
	@%p227 bra 	$L__BB0_1303;
	sub.f32 	%f5881, %f1705, %f1706;
	add.f32 	%f5882, %f1703, %f1703;
	add.f32 	%f1707, %f1, %f5881;
	fma.rn.f32 	%f1708, %f5882, %f1704, %f2;
	mul.f32 	%f1709, %f1707, %f1707;
	mul.f32 	%f1710, %f1708, %f1708;
	add.f32 	%f5883, %f1709, %f1710;
	setp.gt.f32 	%p228, %f5883, 0f40800000;
	mov.b32 	%r1334, 172;
	@%p228 bra 	$L__BB0_1303;
	sub.f32 	%f5884, %f1709, %f1710;
	add.f32 	%f5885, %f1707, %f1707;
	add.f32 	%f1711, %f1, %f5884;
	fma.rn.f32 	%f1712, %f5885, %f1708, %f2;
	mul.f32 	%f1713, %f1711, %f1711;
	mul.f32 	%f1714, %f1712, %f1712;
	add.f32 	%f5886, %f1713, %f1714;
	setp.gt.f32 	%p229, %f5886, 0f40800000;
	mov.b32 	%r1334, 173;
	@%p229 bra 	$L__BB0_1303;
	sub.f32 	%f5887, %f1713, %f1714;
	add.f32 	%f5888, %f1711, %f1711;
	add.f32 	%f1715, %f1, %f5887;
	fma.rn.f32 	%f1716, %f5888, %f1712, %f2;
	mul.f32 	%f1717, %f1715, %f1715;
	mul.f32 	%f1718, %f1716, %f1716;
	add.f32 	%f5889, %f1717, %f1718;
	setp.gt.f32 	%p230, %f5889, 0f40800000;
	mov.b32 	%r1334, 174;
	@%p230 bra 	$L__BB0_1303;
	sub.f32 	%f5890, %f1717, %f1718;
	add.f32 	%f5891, %f1715, %f1715;
	add.f32 	%f1719, %f1, %f5890;
	fma.rn.f32 	%f1720, %f5891, %f1716, %f2;
	mul.f32 	%f1721, %f1719, %f1719;
	mul.f32 	%f1722, %f1720, %f1720;
	add.f32 	%f5892, %f1721, %f1722;
	setp.gt.f32 	%p231, %f5892, 0f40800000;
	mov.b32 	%r1334, 175;
	@%p231 bra 	$L__BB0_1303;
	sub.f32 	%f5893, %f1721, %f1722;
	add.f32 	%f5894, %f1719, %f1719;
	add.f32 	%f1723, %f1, %f5893;
	fma.rn.f32 	%f1724, %f5894, %f1720, %f2;
	mul.f32 	%f1725, %f1723, %f1723;
	mul.f32 	%f1726, %f1724, %f1724;
	add.f32 	%f5895, %f1725, %f1726;
	setp.gt.f32 	%p232, %f5895, 0f40800000;
	mov.b32 	%r1334, 176;
	@%p232 bra 	$L__BB0_1303;
	sub.f32 	%f5896, %f1725, %f1726;
	add.f32 	%f5897, %f1723, %f1723;
	add.f32 	%f1727, %f1, %f5896;
	fma.rn.f32 	%f1728, %f5897, %f1724, %f2;
	mul.f32 	%f1729, %f1727, %f1727;
	mul.f32 	%f1730, %f1728, %f1728;
	add.f32 	%f5898, %f1729, %f1730;
	setp.gt.f32 	%p233, %f5898, 0f40800000;
	mov.b32 	%r1334, 177;
	@%p233 bra 	$L__BB0_1303;
	sub.f32 	%f5899, %f1729, %f1730;
	add.f32 	%f5900, %f1727, %f1727;
	add.f32 	%f1731, %f1, %f5899;
	fma.rn.f32 	%f1732, %f5900, %f1728, %f2;
	mul.f32 	%f1733, %f1731, %f1731;
	mul.f32 	%f1734, %f1732, %f1732;
	add.f32 	%f5901, %f1733, %f1734;
	setp.gt.f32 	%p234, %f5901, 0f40800000;
	mov.b32 	%r1334, 178;
	@%p234 bra 	$L__BB0_1303;
	sub.f32 	%f5902, %f1733, %f1734;
	add.f32 	%f5903, %f1731, %f1731;
	add.f32 	%f1735, %f1, %f5902;
	fma.rn.f32 	%f1736, %f5903, %f1732, %f2;
	mul.f32 	%f1737, %f1735, %f1735;
	mul.f32 	%f1738, %f1736, %f1736;
	add.f32 	%f5904, %f1737, %f1738;
	setp.gt.f32 	%p235, %f5904, 0f40800000;
	mov.b32 	%r1334, 179;
	@%p235 bra 	$L__BB0_1303;
	sub.f32 	%f5905, %f1737, %f1738;
	add.f32 	%f5906, %f1735, %f1735;
	add.f32 	%f1739, %f1, %f5905;
	fma.rn.f32 	%f1740, %f5906, %f1736, %f2;
	mul.f32 	%f1741, %f1739, %f1739;
	mul.f32 	%f1742, %f1740, %f1740;
	add.f32 	%f5907, %f1741, %f1742;
	setp.gt.f32 	%p236, %f5907, 0f40800000;
	mov.b32 	%r1334, 180;
	@%p236 bra 	$L__BB0_1303;
	sub.f32 	%f5908, %f1741, %f1742;
	add.f32 	%f5909, %f1739, %f1739;
	add.f32 	%f1743, %f1, %f5908;
	fma.rn.f32 	%f1744, %f5909, %f1740, %f2;
	mul.f32 	%f1745, %f1743, %f1743;
	mul.f32 	%f1746, %f1744, %f1744;
	add.f32 	%f5910, %f1745, %f1746;
	setp.gt.f32 	%p237, %f5910, 0f40800000;
	mov.b32 	%r1334, 181;
	@%p237 bra 	$L__BB0_1303;
	sub.f32 	%f5911, %f1745, %f1746;
	add.f32 	%f5912, %f1743, %f1743;
	add.f32 	%f1747, %f1, %f5911;
	fma.rn.f32 	%f1748, %f5912, %f1744, %f2;
	mul.f32 	%f1749, %f1747, %f1747;
	mul.f32 	%f1750, %f1748, %f1748;
	add.f32 	%f5913, %f1749, %f1750;
	setp.gt.f32 	%p238, %f5913, 0f40800000;
	mov.b32 	%r1334, 182;
	@%p238 bra 	$L__BB0_1303;
	sub.f32 	%f5914, %f1749, %f1750;
	add.f32 	%f5915, %f1747, %f1747;
	add.f32 	%f1751, %f1, %f5914;
	fma.rn.f32 	%f1752, %f5915, %f1748, %f2;
	mul.f32 	%f1753, %f1751, %f1751;
	mul.f32 	%f1754, %f1752, %f1752;
	add.f32 	%f5916, %f1753, %f1754;
	setp.gt.f32 	%p239, %f5916, 0f40800000;
	mov.b32 	%r1334, 183;
	@%p239 bra 	$L__BB0_1303;
	sub.f32 	%f5917, %f1753, %f1754;
	add.f32 	%f5918, %f1751, %f1751;
	add.f32 	%f1755, %f1, %f5917;
	fma.rn.f32 	%f1756, %f5918, %f1752, %f2;
	mul.f32 	%f1757, %f1755, %f1755;
	mul.f32 	%f1758, %f1756, %f1756;
	add.f32 	%f5919, %f1757, %f1758;
	setp.gt.f32 	%p240, %f5919, 0f40800000;
	mov.b32 	%r1334, 184;
	@%p240 bra 	$L__BB0_1303;
	sub.f32 	%f5920, %f1757, %f1758;
	add.f32 	%f5921, %f1755, %f1755;
	add.f32 	%f1759, %f1, %f5920;
	fma.rn.f32 	%f1760, %f5921, %f1756, %f2;
	mul.f32 	%f1761, %f1759, %f1759;
	mul.f32 	%f1762, %f1760, %f1760;
	add.f32 	%f5922, %f1761, %f1762;
	setp.gt.f32 	%p241, %f5922, 0f40800000;
	mov.b32 	%r1334, 185;
	@%p241 bra 	$L__BB0_1303;
	sub.f32 	%f5923, %f1761, %f1762;
	add.f32 	%f5924, %f1759, %f1759;
	add.f32 	%f1763, %f1, %f5923;
	fma.rn.f32 	%f1764, %f5924, %f1760, %f2;
	mul.f32 	%f1765, %f1763, %f1763;
	mul.f32 	%f1766, %f1764, %f1764;
	add.f32 	%f5925, %f1765, %f1766;
	setp.gt.f32 	%p242, %f5925, 0f40800000;
	mov.b32 	%r1334, 186;
	@%p242 bra 	$L__BB0_1303;
	sub.f32 	%f5926, %f1765, %f1766;
	add.f32 	%f5927, %f1763, %f1763;
	add.f32 	%f1767, %f1, %f5926;
	fma.rn.f32 	%f1768, %f5927, %f1764, %f2;
	mul.f32 	%f1769, %f1767, %f1767;
	mul.f32 	%f1770, %f1768, %f1768;
	add.f32 	%f5928, %f1769, %f1770;
	setp.gt.f32 	%p243, %f5928, 0f40800000;
	mov.b32 	%r1334, 187;
	@%p243 bra 	$L__BB0_1303;
	sub.f32 	%f5929, %f1769, %f1770;
	add.f32 	%f5930, %f1767, %f1767;
	add.f32 	%f1771, %f1, %f5929;
	fma.rn.f32 	%f1772, %f5930, %f1768, %f2;
	mul.f32 	%f1773, %f1771, %f1771;
	mul.f32 	%f1774, %f1772, %f1772;
	add.f32 	%f5931, %f1773, %f1774;
	setp.gt.f32 	%p244, %f5931, 0f40800000;
	mov.b32 	%r1334, 188;
	@%p244 bra 	$L__BB0_1303;
	sub.f32 	%f5932, %f1773, %f1774;
	add.f32 	%f5933, %f1771, %f1771;
	add.f32 	%f1775, %f1, %f5932;
	fma.rn.f32 	%f1776, %f5933, %f1772, %f2;
	mul.f32 	%f1777, %f1775, %f1775;
	mul.f32 	%f1778, %f1776, %f1776;
	add.f32 	%f5934, %f1777, %f1778;
	setp.gt.f32 	%p245, %f5934, 0f40800000;
	mov.b32 	%r1334, 189;
	@%p245 bra 	$L__BB0_1303;
	sub.f32 	%f5935, %f1777, %f1778;
	add.f32 	%f5936, %f1775, %f1775;
	add.f32 	%f1779, %f1, %f5935;
	fma.rn.f32 	%f1780, %f5936, %f1776, %f2;
	mul.f32 	%f1781, %f1779, %f1779;
	mul.f32 	%f1782, %f1780, %f1780;
	add.f32 	%f5937, %f1781, %f1782;
	setp.gt.f32 	%p246, %f5937, 0f40800000;
	mov.b32 	%r1334, 190;
	@%p246 bra 	$L__BB0_1303;
	sub.f32 	%f5938, %f1781, %f1782;
	add.f32 	%f5939, %f1779, %f1779;
	add.f32 	%f1783, %f1, %f5938;
	fma.rn.f32 	%f1784, %f5939, %f1780, %f2;
	mul.f32 	%f1785, %f1783, %f1783;
	mul.f32 	%f1786, %f1784, %f1784;
	add.f32 	%f5940, %f1785, %f1786;
	setp.gt.f32 	%p247, %f5940, 0f40800000;
	mov.b32 	%r1334, 191;
	@%p247 bra 	$L__BB0_1303;
	sub.f32 	%f5941, %f1785, %f1786;
	add.f32 	%f5942, %f1783, %f1783;
	add.f32 	%f1787, %f1, %f5941;
	fma.rn.f32 	%f1788, %f5942, %f1784, %f2;
	mul.f32 	%f1789, %f1787, %f1787;
	mul.f32 	%f1790, %f1788, %f1788;
	add.f32 	%f5943, %f1789, %f1790;
	setp.gt.f32 	%p248, %f5943, 0f40800000;
	mov.b32 	%r1334, 192;
	@%p248 bra 	$L__BB0_1303;
	sub.f32 	%f5944, %f1789, %f1790;
	add.f32 	%f5945, %f1787, %f1787;
	add.f32 	%f1791, %f1, %f5944;
	fma.rn.f32 	%f1792, %f5945, %f1788, %f2;
	mul.f32 	%f1793, %f1791, %f1791;
	mul.f32 	%f1794, %f1792, %f1792;
	add.f32 	%f5946, %f1793, %f1794;
	setp.gt.f32 	%p249, %f5946, 0f40800000;
	mov.b32 	%r1334, 193;
	@%p249 bra 	$L__BB0_1303;
	sub.f32 	%f5947, %f1793, %f1794;
	add.f32 	%f5948, %f1791, %f1791;
	add.f32 	%f1795, %f1, %f5947;
	fma.rn.f32 	%f1796, %f5948, %f1792, %f2;
	mul.f32 	%f1797, %f1795, %f1795;
	mul.f32 	%f1798, %f1796, %f1796;
	add.f32 	%f5949, %f1797, %f1798;
	setp.gt.f32 	%p250, %f5949, 0f40800000;
	mov.b32 	%r1334, 194;
	@%p250 bra 	$L__BB0_1303;
	sub.f32 	%f5950, %f1797, %f1798;
	add.f32 	%f5951, %f1795, %f1795;
	add.f32 	%f1799, %f1, %f5950;
	fma.rn.f32 	%f1800, %f5951, %f1796, %f2;
	mul.f32 	%f1801, %f1799, %f1799;
	mul.f32 	%f1802, %f1800, %f1800;
	add.f32 	%f5952, %f1801, %f1802;
	setp.gt.f32 	%p251, %f5952, 0f40800000;
	mov.b32 	%r1334, 195;
	@%p251 bra 	$L__BB0_1303;
	sub.f32 	%f5953, %f1801, %f1802;
	add.f32 	%f5954, %f1799, %f1799;
	add.f32 	%f1803, %f1, %f5953;
	fma.rn.f32 	%f1804, %f5954, %f1800, %f2;
	mul.f32 	%f1805, %f1803, %f1803;
	mul.f32 	%f1806, %f1804, %f1804;
	add.f32 	%f5955, %f1805, %f1806;
	setp.gt.f32 	%p252, %f5955, 0f40800000;
	mov.b32 	%r1334, 196;
	@%p252 bra 	$L__BB0_1303;
	sub.f32 	%f5956, %f1805, %f1806;
	add.f32 	%f5957, %f1803, %f1803;
	add.f32 	%f1807, %f1, %f5956;
	fma.rn.f32 	%f1808, %f5957, %f1804, %f2;
	mul.f32 	%f1809, %f1807, %f1807;
	mul.f32 	%f1810, %f1808, %f1808;
	add.f32 	%f5958, %f1809, %f1810;
	setp.gt.f32 	%p253, %f5958, 0f40800000;
	mov.b32 	%r1334, 197;
	@%p253 bra 	$L__BB0_1303;
	sub.f32 	%f5959, %f1809, %f1810;
	add.f32 	%f5960, %f1807, %f1807;
	add.f32 	%f1811, %f1, %f5959;
	fma.rn.f32 	%f1812, %f5960, %f1808, %f2;
	mul.f32 	%f1813, %f1811, %f1811;
	mul.f32 	%f1814, %f1812, %f1812;
	add.f32 	%f5961, %f1813, %f1814;
	setp.gt.f32 	%p254, %f5961, 0f40800000;
	mov.b32 	%r1334, 198;
	@%p254 bra 	$L__BB0_1303;
	sub.f32 	%f5962, %f1813, %f1814;
	add.f32 	%f5963, %f1811, %f1811;
	add.f32 	%f1815, %f1, %f5962;
	fma.rn.f32 	%f1816, %f5963, %f1812, %f2;
	mul.f32 	%f1817, %f1815, %f1815;
	mul.f32 	%f1818, %f1816, %f1816;
	add.f32 	%f5964, %f1817, %f1818;
	setp.gt.f32 	%p255, %f5964, 0f40800000;
	mov.b32 	%r1334, 199;
	@%p255 bra 	$L__BB0_1303;
	sub.f32 	%f5965, %f1817, %f1818;
	add.f32 	%f5966, %f1815, %f1815;
	add.f32 	%f1819, %f1, %f5965;
	fma.rn.f32 	%f1820, %f5966, %f1816, %f2;
	mul.f32 	%f1821, %f1819, %f1819;
	mul.f32 	%f1822, %f1820, %f1820;
	add.f32 	%f5967, %f1821, %f1822;
	setp.gt.f32 	%p256, %f5967, 0f40800000;
	mov.b32 	%r1334, 200;
	@%p256 bra 	$L__BB0_1303;
	sub.f32 	%f5968, %f1821, %f1822;
	add.f32 	%f5969, %f1819, %f1819;
	add.f32 	%f1823, %f1, %f5968;
	fma.rn.f32 	%f1824, %f5969, %f1820, %f2;
	mul.f32 	%f1825, %f1823, %f1823;
	mul.f32 	%f1826, %f1824, %f1824;
	add.f32 	%f5970, %f1825, %f1826;
	setp.gt.f32 	%p257, %f5970, 0f40800000;
	mov.b32 	%r1334, 201;
	@%p257 bra 	$L__BB0_1303;
	sub.f32 	%f5971, %f1825, %f1826;
	add.f32 	%f5972, %f1823, %f1823;
	add.f32 	%f1827, %f1, %f5971;
	fma.rn.f32 	%f1828, %f5972, %f1824, %f2;
	mul.f32 	%f1829, %f1827, %f1827;
	mul.f32 	%f1830, %f1828, %f1828;
	add.f32 	%f5973, %f1829, %f1830;
	setp.gt.f32 	%p258, %f5973, 0f40800000;
	mov.b32 	%r1334, 202;
	@%p258 bra 	$L__BB0_1303;
	sub.f32 	%f5974, %f1829, %f1830;
	add.f32 	%f5975, %f1827, %f1827;
	add.f32 	%f1831, %f1, %f5974;
	fma.rn.f32 	%f1832, %f5975, %f1828, %f2;
	mul.f32 	%f1833, %f1831, %f1831;
	mul.f32 	%f1834, %f1832, %f1832;
	add.f32 	%f5976, %f1833, %f1834;
	setp.gt.f32 	%p259, %f5976, 0f40800000;
	mov.b32 	%r1334, 203;
	@%p259 bra 	$L__BB0_1303;
	sub.f32 	%f5977, %f1833, %f1834;
	add.f32 	%f5978, %f1831, %f1831;
	add.f32 	%f1835, %f1, %f5977;
	fma.rn.f32 	%f1836, %f5978, %f1832, %f2;
	mul.f32 	%f1837, %f1835, %f1835;
	mul.f32 	%f1838, %f1836, %f1836;
	add.f32 	%f5979, %f1837, %f1838;
	setp.gt.f32 	%p260, %f5979, 0f40800000;
	mov.b32 	%r1334, 204;
	@%p260 bra 	$L__BB0_1303;
	sub.f32 	%f5980, %f1837, %f1838;
	add.f32 	%f5981, %f1835, %f1835;
	add.f32 	%f1839, %f1, %f5980;
	fma.rn.f32 	%f1840, %f5981, %f1836, %f2;
	mul.f32 	%f1841, %f1839, %f1839;
	mul.f32 	%f1842, %f1840, %f1840;
	add.f32 	%f5982, %f1841, %f1842;
	setp.gt.f32 	%p261, %f5982, 0f40800000;
	mov.b32 	%r1334, 205;
	@%p261 bra 	$L__BB0_1303;
	sub.f32 	%f5983, %f1841, %f1842;
	add.f32 	%f5984, %f1839, %f1839;
	add.f32 	%f1843, %f1, %f5983;
	fma.rn.f32 	%f1844, %f5984, %f1840, %f2;
	mul.f32 	%f1845, %f1843, %f1843;
	mul.f32 	%f1846, %f1844, %f1844;
	add.f32 	%f5985, %f1845, %f1846;
	setp.gt.f32 	%p262, %f5985, 0f40800000;
	mov.b32 	%r1334, 206;
	@%p262 bra 	$L__BB0_1303;
	sub.f32 	%f5986, %f1845, %f1846;
	add.f32 	%f5987, %f1843, %f1843;
	add.f32 	%f1847, %f1, %f5986;
	fma.rn.f32 	%f1848, %f5987, %f1844, %f2;
	mul.f32 	%f1849, %f1847, %f1847;
	mul.f32 	%f1850, %f1848, %f1848;
	add.f32 	%f5988, %f1849, %f1850;
	setp.gt.f32 	%p263, %f5988, 0f40800000;
	mov.b32 	%r1334, 207;
	@%p263 bra 	$L__BB0_1303;
	sub.f32 	%f5989, %f1849, %f1850;
	add.f32 	%f5990, %f1847, %f1847;
	add.f32 	%f1851, %f1, %f5989;
	fma.rn.f32 	%f1852, %f5990, %f1848, %f2;
	mul.f32 	%f1853, %f1851, %f1851;
	mul.f32 	%f1854, %f1852, %f1852;
	add.f32 	%f5991, %f1853, %f1854;
	setp.gt.f32 	%p264, %f5991, 0f40800000;
	mov.b32 	%r1334, 208;
	@%p264 bra 	$L__BB0_1303;
	sub.f32 	%f5992, %f1853, %f1854;
	add.f32 	%f5993, %f1851, %f1851;
	add.f32 	%f1855, %f1, %f5992;
	fma.rn.f32 	%f1856, %f5993, %f1852, %f2;
	mul.f32 	%f1857, %f1855, %f1855;
	mul.f32 	%f1858, %f1856, %f1856;
	add.f32 	%f5994, %f1857, %f1858;
	setp.gt.f32 	%p265, %f5994, 0f40800000;
	mov.b32 	%r1334, 209;
	@%p265 bra 	$L__BB0_1303;
	sub.f32 	%f5995, %f1857, %f1858;
	add.f32 	%f5996, %f1855, %f1855;
	add.f32 	%f1859, %f1, %f5995;
	fma.rn.f32 	%f1860, %f5996, %f1856, %f2;
	mul.f32 	%f1861, %f1859, %f1859;
	mul.f32 	%f1862, %f1860, %f1860;
	add.f32 	%f5997, %f1861, %f1862;
	setp.gt.f32 	%p266, %f5997, 0f40800000;
	mov.b32 	%r1334, 210;
	@%p266 bra 	$L__BB0_1303;
	sub.f32 	%f5998, %f1861, %f1862;
	add.f32 	%f5999, %f1859, %f1859;
	add.f32 	%f1863, %f1, %f5998;
	fma.rn.f32 	%f1864, %f5999, %f1860, %f2;
	mul.f32 	%f1865, %f1863, %f1863;
	mul.f32 	%f1866, %f1864, %f1864;
	add.f32 	%f6000, %f1865, %f1866;
	setp.gt.f32 	%p267, %f6000, 0f40800000;
	mov.b32 	%r1334, 211;
	@%p267 bra 	$L__BB0_1303;
	sub.f32 	%f6001, %f1865, %f1866;
	add.f32 	%f6002, %f1863, %f1863;
	add.f32 	%f1867, %f1, %f6001;
	fma.rn.f32 	%f1868, %f6002, %f1864, %f2;
	mul.f32 	%f1869, %f1867, %f1867;
	mul.f32 	%f1870, %f1868, %f1868;
	add.f32 	%f6003, %f1869, %f1870;
	setp.gt.f32 	%p268, %f6003, 0f40800000;
	mov.b32 	%r1334, 212;
	@%p268 bra 	$L__BB0_1303;
	sub.f32 	%f6004, %f1869, %f1870;
	add.f32 	%f6005, %f1867, %f1867;
	add.f32 	%f1871, %f1, %f6004;
	fma.rn.f32 	%f1872, %f6005, %f1868, %f2;
	mul.f32 	%f1873, %f1871, %f1871;
	mul.f32 	%f1874, %f1872, %f1872;
	add.f32 	%f6006, %f1873, %f1874;
	setp.gt.f32 	%p269, %f6006, 0f40800000;
	mov.b32 	%r1334, 213;
	@%p269 bra 	$L__BB0_1303;
	sub.f32 	%f6007, %f1873, %f1874;
	add.f32 	%f6008, %f1871, %f1871;
	add.f32 	%f1875, %f1, %f6007;
	fma.rn.f32 	%f1876, %f6008, %f1872, %f2;
	mul.f32 	%f1877, %f1875, %f1875;
	mul.f32 	%f1878, %f1876, %f1876;
	add.f32 	%f6009, %f1877, %f1878;
	setp.gt.f32 	%p270, %f6009, 0f40800000;
	mov.b32 	%r1334, 214;
	@%p270 bra 	$L__BB0_1303;
	sub.f32 	%f6010, %f1877, %f1878;
	add.f32 	%f6011, %f1875, %f1875;
	add.f32 	%f1879, %f1, %f6010;
	fma.rn.f32 	%f1880, %f6011, %f1876, %f2;
	mul.f32 	%f1881, %f1879, %f1879;
	mul.f32 	%f1882, %f1880, %f1880;
	add.f32 	%f6012, %f1881, %f1882;
	setp.gt.f32 	%p271, %f6012, 0f40800000;
	mov.b32 	%r1334, 215;
	@%p271 bra 	$L__BB0_1303;
	sub.f32 	%f6013, %f1881, %f1882;
	add.f32 	%f6014, %f1879, %f1879;
	add.f32 	%f1883, %f1, %f6013;
	fma.rn.f32 	%f1884, %f6014, %f1880, %f2;
	mul.f32 	%f1885, %f1883, %f1883;
	mul.f32 	%f1886, %f1884, %f1884;
	add.f32 	%f6015, %f1885, %f1886;
	setp.gt.f32 	%p272, %f6015, 0f40800000;
	mov.b32 	%r1334, 216;
	@%p272 bra 	$L__BB0_1303;
	sub.f32 	%f6016, %f1885, %f1886;
	add.f32 	%f6017, %f1883, %f1883;
	add.f32 	%f1887, %f1, %f6016;
	fma.rn.f32 	%f1888, %f6017, %f1884, %f2;
	mul.f32 	%f1889, %f1887, %f1887;
	mul.f32 	%f1890, %f1888, %f1888;
	add.f32 	%f6018, %f1889, %f1890;
	setp.gt.f32 	%p273, %f6018, 0f40800000;
	mov.b32 	%r1334, 217;
	@%p273 bra 	$L__BB0_1303;
	sub.f32 	%f6019, %f1889, %f1890;
	add.f32 	%f6020, %f1887, %f1887;
	add.f32 	%f1891, %f1, %f6019;
	fma.rn.f32 	%f1892, %f6020, %f1888, %f2;
	mul.f32 	%f1893, %f1891, %f1891;
	mul.f32 	%f1894, %f1892, %f1892;
	add.f32 	%f6021, %f1893, %f1894;
	setp.gt.f32 	%p274, %f6021, 0f40800000;
	mov.b32 	%r1334, 218;
	@%p274 bra 	$L__BB0_1303;
	sub.f32 	%f6022, %f1893, %f1894;
	add.f32 	%f6023, %f1891, %f1891;
	add.f32 	%f1895, %f1, %f6022;
	fma.rn.f32 	%f1896, %f6023, %f1892, %f2;
	mul.f32 	%f1897, %f1895, %f1895;
	mul.f32 	%f1898, %f1896, %f1896;
	add.f32 	%f6024, %f1897, %f1898;
	setp.gt.f32 	%p275, %f6024, 0f40800000;
	mov.b32 	%r1334, 219;
	@%p275 bra 	$L__BB0_1303;
	sub.f32 	%f6025, %f1897, %f1898;
	add.f32 	%f6026, %f1895, %f1895;
	add.f32 	%f1899, %f1, %f6025;
	fma.rn.f32 	%f1900, %f6026, %f1896, %f2;
	mul.f32 	%f1901, %f1899, %f1899;
	mul.f32 	%f1902, %f1900, %f1900;
	add.f32 	%f6027, %f1901, %f1902;
	setp.gt.f32 	%p276, %f6027, 0f40800000;
	mov.b32 	%r1334, 220;
	@%p276 bra 	$L__BB0_1303;
	sub.f32 	%f6028, %f1901, %f1902;
	add.f32 	%f6029, %f1899, %f1899;
	add.f32 	%f1903, %f1, %f6028;
	fma.rn.f32 	%f1904, %f6029, %f1900, %f2;
	mul.f32 	%f1905, %f1903, %f1903;
	mul.f32 	%f1906, %f1904, %f1904;
	add.f32 	%f6030, %f1905, %f1906;
	setp.gt.f32 	%p277, %f6030, 0f40800000;
	mov.b32 	%r1334, 221;
	@%p277 bra 	$L__BB0_1303;
	sub.f32 	%f6031, %f1905, %f1906;
	add.f32 	%f6032, %f1903, %f1903;
	add.f32 	%f1907, %f1, %f6031;
	fma.rn.f32 	%f1908, %f6032, %f1904, %f2;
	mul.f32 	%f1909, %f1907, %f1907;
	mul.f32 	%f1910, %f1908, %f1908;
	add.f32 	%f6033, %f1909, %f1910;
	setp.gt.f32 	%p278, %f6033, 0f40800000;
	mov.b32 	%r1334, 222;
	@%p278 bra 	$L__BB0_1303;
	sub.f32 	%f6034, %f1909, %f1910;
	add.f32 	%f6035, %f1907, %f1907;
	add.f32 	%f1911, %f1, %f6034;
	fma.rn.f32 	%f1912, %f6035, %f1908, %f2;
	mul.f32 	%f1913, %f1911, %f1911;
	mul.f32 	%f1914, %f1912, %f1912;
	add.f32 	%f6036, %f1913, %f1914;
	setp.gt.f32 	%p279, %f6036, 0f40800000;
	mov.b32 	%r1334, 223;
	@%p279 bra 	$L__BB0_1303;
	sub.f32 	%f6037, %f1913, %f1914;
	add.f32 	%f6038, %f1911, %f1911;
	add.f32 	%f1915, %f1, %f6037;
	fma.rn.f32 	%f1916, %f6038, %f1912, %f2;
	mul.f32 	%f1917, %f1915, %f1915;
	mul.f32 	%f1918, %f1916, %f1916;
	add.f32 	%f6039, %f1917, %f1918;
	setp.gt.f32 	%p280, %f6039, 0f40800000;
	mov.b32 	%r1334, 224;
	@%p280 bra 	$L__BB0_1303;
	sub.f32 	%f6040, %f1917, %f1918;
	add.f32 	%f6041, %f1915, %f1915;
	add.f32 	%f1919, %f1, %f6040;
	fma.rn.f32 	%f1920, %f6041, %f1916, %f2;
	mul.f32 	%f1921, %f1919, %f1919;
	mul.f32 	%f1922, %f1920, %f1920;
	add.f32 	%f6042, %f1921, %f1922;
	setp.gt.f32 	%p281, %f6042, 0f40800000;
	mov.b32 	%r1334, 225;
	@%p281 bra 	$L__BB0_1303;
	sub.f32 	%f6043, %f1921, %f1922;
	add.f32 	%f6044, %f1919, %f1919;
	add.f32 	%f1923, %f1, %f6043;
	fma.rn.f32 	%f1924, %f6044, %f1920, %f2;
	mul.f32 	%f1925, %f1923, %f1923;
	mul.f32 	%f1926, %f1924, %f1924;
	add.f32 	%f6045, %f1925, %f1926;
	setp.gt.f32 	%p282, %f6045, 0f40800000;
	mov.b32 	%r1334, 226;
	@%p282 bra 	$L__BB0_1303;
	sub.f32 	%f6046, %f1925, %f1926;
	add.f32 	%f6047, %f1923, %f1923;
	add.f32 	%f1927, %f1, %f6046;
	fma.rn.f32 	%f1928, %f6047, %f1924, %f2;
	mul.f32 	%f1929, %f1927, %f1927;
	mul.f32 	%f1930, %f1928, %f1928;
	add.f32 	%f6048, %f1929, %f1930;
	setp.gt.f32 	%p283, %f6048, 0f40800000;
	mov.b32 	%r1334, 227;
	@%p283 bra 	$L__BB0_1303;
	sub.f32 	%f6049, %f1929, %f1930;
	add.f32 	%f6050, %f1927, %f1927;
	add.f32 	%f1931, %f1, %f6049;
	fma.rn.f32 	%f1932, %f6050, %f1928, %f2;
	mul.f32 	%f1933, %f1931, %f1931;
	mul.f32 	%f1934, %f1932, %f1932;
	add.f32 	%f6051, %f1933, %f1934;
	setp.gt.f32 	%p284, %f6051, 0f40800000;
	mov.b32 	%r1334, 228;
	@%p284 bra 	$L__BB0_1303;
	sub.f32 	%f6052, %f1933, %f1934;
	add.f32 	%f6053, %f1931, %f1931;
	add.f32 	%f1935, %f1, %f6052;
	fma.rn.f32 	%f1936, %f6053, %f1932, %f2;
	mul.f32 	%f1937, %f1935, %f1935;
	mul.f32 	%f1938, %f1936, %f1936;
	add.f32 	%f6054, %f1937, %f1938;
	setp.gt.f32 	%p285, %f6054, 0f40800000;
	mov.b32 	%r1334, 229;
	@%p285 bra 	$L__BB0_1303;
	sub.f32 	%f6055, %f1937, %f1938;
	add.f32 	%f6056, %f1935, %f1935;
	add.f32 	%f1939, %f1, %f6055;
	fma.rn.f32 	%f1940, %f6056, %f1936, %f2;
	mul.f32 	%f1941, %f1939, %f1939;
	mul.f32 	%f1942, %f1940, %f1940;
	add.f32 	%f6057, %f1941, %f1942;
	setp.gt.f32 	%p286, %f6057, 0f40800000;
	mov.b32 	%r1334, 230;
	@%p286 bra 	$L__BB0_1303;
	sub.f32 	%f6058, %f1941, %f1942;
	add.f32 	%f6059, %f1939, %f1939;
	add.f32 	%f1943, %f1, %f6058;
	fma.rn.f32 	%f1944, %f6059, %f1940, %f2;
	mul.f32 	%f1945, %f1943, %f1943;
	mul.f32 	%f1946, %f1944, %f1944;
	add.f32 	%f6060, %f1945, %f1946;
	setp.gt.f32 	%p287, %f6060, 0f40800000;
	mov.b32 	%r1334, 231;
	@%p287 bra 	$L__BB0_1303;
	sub.f32 	%f6061, %f1945, %f1946;
	add.f32 	%f6062, %f1943, %f1943;
	add.f32 	%f1947, %f1, %f6061;
	fma.rn.f32 	%f1948, %f6062, %f1944, %f2;
	mul.f32 	%f1949, %f1947, %f1947;
	mul.f32 	%f1950, %f1948, %f1948;
	add.f32 	%f6063, %f1949, %f1950;
	setp.gt.f32 	%p288, %f6063, 0f40800000;
	mov.b32 	%r1334, 232;
	@%p288 bra 	$L__BB0_1303;
	sub.f32 	%f6064, %f1949, %f1950;
	add.f32 	%f6065, %f1947, %f1947;
	add.f32 	%f1951, %f1, %f6064;
	fma.rn.f32 	%f1952, %f6065, %f1948, %f2;
	mul.f32 	%f1953, %f1951, %f1951;
	mul.f32 	%f1954, %f1952, %f1952;
	add.f32 	%f6066, %f1953, %f1954;
	setp.gt.f32 	%p289, %f6066, 0f40800000;
	mov.b32 	%r1334, 233;
	@%p289 bra 	$L__BB0_1303;
	sub.f32 	%f6067, %f1953, %f1954;
	add.f32 	%f6068, %f1951, %f1951;
	add.f32 	%f1955, %f1, %f6067;
	fma.rn.f32 	%f1956, %f6068, %f1952, %f2;
	mul.f32 	%f1957, %f1955, %f1955;
	mul.f32 	%f1958, %f1956, %f1956;
	add.f32 	%f6069, %f1957, %f1958;
	setp.gt.f32 	%p290, %f6069, 0f40800000;
	mov.b32 	%r1334, 234;
	@%p290 bra 	$L__BB0_1303;
	sub.f32 	%f6070, %f1957, %f1958;
	add.f32 	%f6071, %f1955, %f1955;
	add.f32 	%f1959, %f1, %f6070;
	fma.rn.f32 	%f1960, %f6071, %f1956, %f2;
	mul.f32 	%f1961, %f1959, %f1959;
	mul.f32 	%f1962, %f1960, %f1960;
	add.f32 	%f6072, %f1961, %f1962;
	setp.gt.f32 	%p291, %f6072, 0f40800000;
	mov.b32 	%r1334, 235;
	@%p291 bra 	$L__BB0_1303;
	sub.f32 	%f6073, %f1961, %f1962;
	add.f32 	%f6074, %f1959, %f1959;
	add.f32 	%f1963, %f1, %f6073;
	fma.rn.f32 	%f1964, %f6074, %f1960, %f2;
	mul.f32 	%f1965, %f1963, %f1963;
	mul.f32 	%f1966, %f1964, %f1964;
	add.f32 	%f6075, %f1965, %f1966;
	setp.gt.f32 	%p292, %f6075, 0f40800000;
	mov.b32 	%r1334, 236;
	@%p292 bra 	$L__BB0_1303;
	sub.f32 	%f6076, %f1965, %f1966;
	add.f32 	%f6077, %f1963, %f1963;
	add.f32 	%f1967, %f1, %f6076;
	fma.rn.f32 	%f1968, %f6077, %f1964, %f2;
	mul.f32 	%f1969, %f1967, %f1967;
	mul.f32 	%f1970, %f1968, %f1968;
	add.f32 	%f6078, %f1969, %f1970;
	setp.gt.f32 	%p293, %f6078, 0f40800000;
	mov.b32 	%r1334, 237;
	@%p293 bra 	$L__BB0_1303;
	sub.f32 	%f6079, %f1969, %f1970;
	add.f32 	%f6080, %f1967, %f1967;
	add.f32 	%f1971, %f1, %f6079;
	fma.rn.f32 	%f1972, %f6080, %f1968, %f2;
	mul.f32 	%f1973, %f1971, %f1971;
	mul.f32 	%f1974, %f1972, %f1972;
	add.f32 	%f6081, %f1973, %f1974;
	setp.gt.f32 	%p294, %f6081, 0f40800000;
	mov.b32 	%r1334, 238;
	@%p294 bra 	$L__BB0_1303;
	sub.f32 	%f6082, %f1973, %f1974;
	add.f32 	%f6083, %f1971, %f1971;
	add.f32 	%f1975, %f1, %f6082;
	fma.rn.f32 	%f1976, %f6083, %f1972, %f2;
	mul.f32 	%f1977, %f1975, %f1975;
	mul.f32 	%f1978, %f1976, %f1976;
	add.f32 	%f6084, %f1977, %f1978;
	setp.gt.f32 	%p295, %f6084, 0f40800000;
	mov.b32 	%r1334, 239;
	@%p295 bra 	$L__BB0_1303;
	sub.f32 	%f6085, %f1977, %f1978;
	add.f32 	%f6086, %f1975, %f1975;
	add.f32 	%f1979, %f1, %f6085;
	fma.rn.f32 	%f1980, %f6086, %f1976, %f2;
	mul.f32 	%f1981, %f1979, %f1979;
	mul.f32 	%f1982, %f1980, %f1980;
	add.f32 	%f6087, %f1981, %f1982;
	setp.gt.f32 	%p296, %f6087, 0f40800000;
	mov.b32 	%r1334, 240;
	@%p296 bra 	$L__BB0_1303;
	sub.f32 	%f6088, %f1981, %f1982;
	add.f32 	%f6089, %f1979, %f1979;
	add.f32 	%f1983, %f1, %f6088;
	fma.rn.f32 	%f1984, %f6089, %f1980, %f2;
	mul.f32 	%f1985, %f1983, %f1983;
	mul.f32 	%f1986, %f1984, %f1984;
	add.f32 	%f6090, %f1985, %f1986;
	setp.gt.f32 	%p297, %f6090, 0f40800000;
	mov.b32 	%r1334, 241;
	@%p297 bra 	$L__BB0_1303;
	sub.f32 	%f6091, %f1985, %f1986;
	add.f32 	%f6092, %f1983, %f1983;
	add.f32 	%f1987, %f1, %f6091;
	fma.rn.f32 	%f1988, %f6092, %f1984, %f2;
	mul.f32 	%f1989, %f1987, %f1987;
	mul.f32 	%f1990, %f1988, %f1988;
	add.f32 	%f6093, %f1989, %f1990;
	setp.gt.f32 	%p298, %f6093, 0f40800000;
	mov.b32 	%r1334, 242;
	@%p298 bra 	$L__BB0_1303;
	sub.f32 	%f6094, %f1989, %f1990;
	add.f32 	%f6095, %f1987, %f1987;
	add.f32 	%f1991, %f1, %f6094;
	fma.rn.f32 	%f1992, %f6095, %f1988, %f2;
	mul.f32 	%f1993, %f1991, %f1991;
	mul.f32 	%f1994, %f1992, %f1992;
	add.f32 	%f6096, %f1993, %f1994;
	setp.gt.f32 	%p299, %f6096, 0f40800000;
	mov.b32 	%r1334, 243;
	@%p299 bra 	$L__BB0_1303;
	sub.f32 	%f6097, %f1993, %f1994;
	add.f32 	%f6098, %f1991, %f1991;
	add.f32 	%f1995, %f1, %f6097;
	fma.rn.f32 	%f1996, %f6098, %f1992, %f2;
	mul.f32 	%f1997, %f1995, %f1995;
	mul.f32 	%f1998, %f1996, %f1996;
	add.f32 	%f6099, %f1997, %f1998;
	setp.gt.f32 	%p300, %f6099, 0f40800000;
	mov.b32 	%r1334, 244;
	@%p300 bra 	$L__BB0_1303;
	sub.f32 	%f6100, %f1997, %f1998;
	add.f32 	%f6101, %f1995, %f1995;
	add.f32 	%f1999, %f1, %f6100;
	fma.rn.f32 	%f2000, %f6101, %f1996, %f2;
	mul.f32 	%f2001, %f1999, %f1999;
	mul.f32 	%f2002, %f2000, %f2000;
	add.f32 	%f6102, %f2001, %f2002;
	setp.gt.f32 	%p301, %f6102, 0f40800000;
	mov.b32 	%r1334, 245;
	@%p301 bra 	$L__BB0_1303;
	sub.f32 	%f6103, %f2001, %f2002;
	add.f32 	%f6104, %f1999, %f1999;
	add.f32 	%f2003, %f1, %f6103;
	fma.rn.f32 	%f2004, %f6104, %f2000, %f2;
	mul.f32 	%f2005, %f2003, %f2003;
	mul.f32 	%f2006, %f2004, %f2004;
	add.f32 	%f6105, %f2005, %f2006;
	setp.gt.f32 	%p302, %f6105, 0f40800000;
	mov.b32 	%r1334, 246;
	@%p302 bra 	$L__BB0_1303;
	sub.f32 	%f6106, %f2005, %f2006;
	add.f32 	%f6107, %f2003, %f2003;
	add.f32 	%f2007, %f1, %f6106;
	fma.rn.f32 	%f2008, %f6107, %f2004, %f2;
	mul.f32 	%f2009, %f2007, %f2007;
	mul.f32 	%f2010, %f2008, %f2008;
	add.f32 	%f6108, %f2009, %f2010;
	setp.gt.f32 	%p303, %f6108, 0f40800000;
	mov.b32 	%r1334, 247;
	@%p303 bra 	$L__BB0_1303;
	sub.f32 	%f6109, %f2009, %f2010;
	add.f32 	%f6110, %f2007, %f2007;
	add.f32 	%f2011, %f1, %f6109;
	fma.rn.f32 	%f2012, %f6110, %f2008, %f2;
	mul.f32 	%f2013, %f2011, %f2011;
	mul.f32 	%f2014, %f2012, %f2012;
	add.f32 	%f6111, %f2013, %f2014;
	setp.gt.f32 	%p304, %f6111, 0f40800000;
	mov.b32 	%r1334, 248;
	@%p304 bra 	$L__BB0_1303;
	sub.f32 	%f6112, %f2013, %f2014;
	add.f32 	%f6113, %f2011, %f2011;
	add.f32 	%f2015, %f1, %f6112;
	fma.rn.f32 	%f2016, %f6113, %f2012, %f2;
	mul.f32 	%f2017, %f2015, %f2015;
	mul.f32 	%f2018, %f2016, %f2016;
	add.f32 	%f6114, %f2017, %f2018;
	setp.gt.f32 	%p305, %f6114, 0f40800000;
	mov.b32 	%r1334, 249;
	@%p305 bra 	$L__BB0_1303;
	sub.f32 	%f6115, %f2017, %f2018;
	add.f32 	%f6116, %f2015, %f2015;
	add.f32 	%f2019, %f1, %f6115;
	fma.rn.f32 	%f2020, %f6116, %f2016, %f2;
	mul.f32 	%f2021, %f2019, %f2019;
	mul.f32 	%f2022, %f2020, %f2020;
	add.f32 	%f6117, %f2021, %f2022;
	setp.gt.f32 	%p306, %f6117, 0f40800000;
	mov.b32 	%r1334, 250;
	@%p306 bra 	$L__BB0_1303;
	sub.f32 	%f6118, %f2021, %f2022;
	add.f32 	%f6119, %f2019, %f2019;
	add.f32 	%f2023, %f1, %f6118;
	fma.rn.f32 	%f2024, %f6119, %f2020, %f2;
	mul.f32 	%f2025, %f2023, %f2023;
	mul.f32 	%f2026, %f2024, %f2024;
	add.f32 	%f6120, %f2025, %f2026;
	setp.gt.f32 	%p307, %f6120, 0f40800000;
	mov.b32 	%r1334, 251;
	@%p307 bra 	$L__BB0_1303;
	sub.f32 	%f6121, %f2025, %f2026;
	add.f32 	%f6122, %f2023, %f2023;
	add.f32 	%f2027, %f1, %f6121;
	fma.rn.f32 	%f2028, %f6122, %f2024, %f2;
	mul.f32 	%f2029, %f2027, %f2027;
	mul.f32 	%f2030, %f2028, %f2028;
	add.f32 	%f6123, %f2029, %f2030;
	setp.gt.f32 	%p308, %f6123, 0f40800000;
	mov.b32 	%r1334, 252;
	@%p308 bra 	$L__BB0_1303;
	sub.f32 	%f6124, %f2029, %f2030;
	add.f32 	%f6125, %f2027, %f2027;
	add.f32 	%f2031, %f1, %f6124;
	fma.rn.f32 	%f2032, %f6125, %f2028, %f2;
	mul.f32 	%f2033, %f2031, %f2031;
	mul.f32 	%f2034, %f2032, %f2032;
	add.f32 	%f6126, %f2033, %f2034;
	setp.gt.f32 	%p309, %f6126, 0f40800000;
	mov.b32 	%r1334, 253;
	@%p309 bra 	$L__BB0_1303;
	sub.f32 	%f6127, %f2033, %f2034;
	add.f32 	%f6128, %f2031, %f2031;
	add.f32 	%f2035, %f1, %f6127;
	fma.rn.f32 	%f2036, %f6128, %f2032, %f2;
	mul.f32 	%f2037, %f2035, %f2035;
	mul.f32 	%f2038, %f2036, %f2036;
	add.f32 	%f6129, %f2037, %f2038;
	setp.gt.f32 	%p310, %f6129, 0f40800000;
	mov.b32 	%r1334, 254;
	@%p310 bra 	$L__BB0_1303;
	sub.f32 	%f6130, %f2037, %f2038;
	add.f32 	%f6131, %f2035, %f2035;
	add.f32 	%f2039, %f1, %f6130;
	fma.rn.f32 	%f2040, %f6131, %f2036, %f2;
	mul.f32 	%f2041, %f2039, %f2039;
	mul.f32 	%f2042, %f2040, %f2040;
	add.f32 	%f6132, %f2041, %f2042;
	setp.gt.f32 	%p311, %f6132, 0f40800000;
	mov.b32 	%r328, 255;
	mov.u32 	%r1334, %r328;
	@%p311 bra 	$L__BB0_1303;
	sub.f32 	%f6133, %f2041, %f2042;
	add.f32 	%f6134, %f2039, %f2039;
	add.f32 	%f2043, %f1, %f6133;
	fma.rn.f32 	%f2044, %f6134, %f2040, %f2;
	mul.f32 	%f2045, %f2043, %f2043;
	mul.f32 	%f2046, %f2044, %f2044;
	add.f32 	%f6135, %f2045, %f2046;
	setp.gt.f32 	%p312, %f6135, 0f40800000;
	mov.b32 	%r329, 256;
	mov.u32 	%r1334, %r329;
	@%p312 bra 	$L__BB0_1303;
	sub.f32 	%f6136, %f2045, %f2046;
	add.f32 	%f6137, %f2043, %f2043;
	add.f32 	%f2047, %f1, %f6136;
	fma.rn.f32 	%f2048, %f6137, %f2044, %f2;
	mul.f32 	%f2049, %f2047, %f2047;
	mul.f32 	%f2050, %f2048, %f2048;
	add.f32 	%f6138, %f2049, %f2050;
	setp.gt.f32 	%p313, %f6138, 0f40800000;
	mov.b32 	%r330, 257;
	mov.u32 	%r1334, %r330;
	@%p313 bra 	$L__BB0_1303;
	sub.f32 	%f6139, %f2049, %f2050;
	add.f32 	%f6140, %f2047, %f2047;
	add.f32 	%f2051, %f1, %f6139;
	fma.rn.f32 	%f2052, %f6140, %f2048, %f2;
	mul.f32 	%f2053, %f2051, %f2051;
	mul.f32 	%f2054, %f2052, %f2052;
	add.f32 	%f6141, %f2053, %f2054;
	setp.gt.f32 	%p314, %f6141, 0f40800000;
	mov.b32 	%r331, 258;
	mov.u32 	%r1334, %r331;
	@%p314 bra 	$L__BB0_1303;
	sub.f32 	%f6142, %f2053, %f2054;
	add.f32 	%f6143, %f2051, %f2051;
	add.f32 	%f2055, %f1, %f6142;
	fma.rn.f32 	%f2056, %f6143, %f2052, %f2;
	mul.f32 	%f2057, %f2055, %f2055;
	mul.f32 	%f2058, %f2056, %f2056;
	add.f32 	%f6144, %f2057, %f2058;
	setp.gt.f32 	%p315, %f6144, 0f40800000;
	mov.b32 	%r332, 259;
	mov.u32 	%r1334, %r332;
	@%p315 bra 	$L__BB0_1303;
	sub.f32 	%f6145, %f2057, %f2058;
	add.f32 	%f6146, %f2055, %f2055;
	add.f32 	%f2059, %f1, %f6145;
	fma.rn.f32 	%f2060, %f6146, %f2056, %f2;
	mul.f32 	%f2061, %f2059, %f2059;
	mul.f32 	%f2062, %f2060, %f2060;
	add.f32 	%f6147, %f2061, %f2062;
	setp.gt.f32 	%p316, %f6147, 0f40800000;
	mov.b32 	%r333, 260;
	mov.u32 	%r1334, %r333;
	@%p316 bra 	$L__BB0_1303;
	sub.f32 	%f6148, %f2061, %f2062;
	add.f32 	%f6149, %f2059, %f2059;
	add.f32 	%f2063, %f1, %f6148;
	fma.rn.f32 	%f2064, %f6149, %f2060, %f2;
	mul.f32 	%f2065, %f2063, %f2063;
	mul.f32 	%f2066, %f2064, %f2064;
	add.f32 	%f6150, %f2065, %f2066;
	setp.gt.f32 	%p317, %f6150, 0f40800000;
	mov.b32 	%r334, 261;
	mov.u32 	%r1334, %r334;
	@%p317 bra 	$L__BB0_1303;
	sub.f32 	%f6151, %f2065, %f2066;
	add.f32 	%f6152, %f2063, %f2063;
	add.f32 	%f2067, %f1, %f6151;
	fma.rn.f32 	%f2068, %f6152, %f2064, %f2;
	mul.f32 	%f2069, %f2067, %f2067;
	mul.f32 	%f2070, %f2068, %f2068;
	add.f32 	%f6153, %f2069, %f2070;
	setp.gt.f32 	%p318, %f6153, 0f40800000;
	mov.b32 	%r335, 262;
	mov.u32 	%r1334, %r335;
	@%p318 bra 	$L__BB0_1303;
	sub.f32 	%f6154, %f2069, %f2070;
	add.f32 	%f6155, %f2067, %f2067;
	add.f32 	%f2071, %f1, %f6154;
	fma.rn.f32 	%f2072, %f6155, %f2068, %f2;
	mul.f32 	%f2073, %f2071, %f2071;
	mul.f32 	%f2074, %f2072, %f2072;
	add.f32 	%f6156, %f2073, %f2074;
	setp.gt.f32 	%p319, %f6156, 0f40800000;
	mov.b32 	%r336, 263;
	mov.u32 	%r1334, %r336;
	@%p319 bra 	$L__BB0_1303;
	sub.f32 	%f6157, %f2073, %f2074;
	add.f32 	%f6158, %f2071, %f2071;
	add.f32 	%f2075, %f1, %f6157;
	fma.rn.f32 	%f2076, %f6158, %f2072, %f2;
	mul.f32 	%f2077, %f2075, %f2075;
	mul.f32 	%f2078, %f2076, %f2076;
	add.f32 	%f6159, %f2077, %f2078;
	setp.gt.f32 	%p320, %f6159, 0f40800000;
	mov.b32 	%r337, 264;
	mov.u32 	%r1334, %r337;
	@%p320 bra 	$L__BB0_1303;
	sub.f32 	%f6160, %f2077, %f2078;
	add.f32 	%f6161, %f2075, %f2075;
	add.f32 	%f2079, %f1, %f6160;
	fma.rn.f32 	%f2080, %f6161, %f2076, %f2;
	mul.f32 	%f2081, %f2079, %f2079;
	mul.f32 	%f2082, %f2080, %f2080;
	add.f32 	%f6162, %f2081, %f2082;
	setp.gt.f32 	%p321, %f6162, 0f40800000;
	mov.b32 	%r338, 265;
	mov.u32 	%r1334, %r338;
	@%p321 bra 	$L__BB0_1303;
	sub.f32 	%f6163, %f2081, %f2082;
	add.f32 	%f6164, %f2079, %f2079;
	add.f32 	%f2083, %f1, %f6163;
	fma.rn.f32 	%f2084, %f6164, %f2080, %f2;
	mul.f32 	%f2085, %f2083, %f2083;
	mul.f32 	%f2086, %f2084, %f2084;
	add.f32 	%f6165, %f2085, %f2086;
	setp.gt.f32 	%p322, %f6165, 0f40800000;
	mov.b32 	%r339, 266;
	mov.u32 	%r1334, %r339;
	@%p322 bra 	$L__BB0_1303;
	sub.f32 	%f6166, %f2085, %f2086;
	add.f32 	%f6167, %f2083, %f2083;
	add.f32 	%f2087, %f1, %f6166;
	fma.rn.f32 	%f2088, %f6167, %f2084, %f2;
	mul.f32 	%f2089, %f2087, %f2087;
	mul.f32 	%f2090, %f2088, %f2088;
	add.f32 	%f6168, %f2089, %f2090;
	setp.gt.f32 	%p323, %f6168, 0f40800000;
	mov.b32 	%r340, 267;
	mov.u32 	%r1334, %r340;
	@%p323 bra 	$L__BB0_1303;
	sub.f32 	%f6169, %f2089, %f2090;
	add.f32 	%f6170, %f2087, %f2087;
	add.f32 	%f2091, %f1, %f6169;
	fma.rn.f32 	%f2092, %f6170, %f2088, %f2;
	mul.f32 	%f2093, %f2091, %f2091;
	mul.f32 	%f2094, %f2092, %f2092;
	add.f32 	%f6171, %f2093, %f2094;
	setp.gt.f32 	%p324, %f6171, 0f40800000;
	mov.b32 	%r341, 268;
	mov.u32 	%r1334, %r341;
	@%p324 bra 	$L__BB0_1303;
	sub.f32 	%f6172, %f2093, %f2094;
	add.f32 	%f6173, %f2091, %f2091;
	add.f32 	%f2095, %f1, %f6172;
	fma.rn.f32 	%f2096, %f6173, %f2092, %f2;
	mul.f32 	%f2097, %f2095, %f2095;
	mul.f32 	%f2098, %f2096, %f2096;
	add.f32 	%f6174, %f2097, %f2098;
	setp.gt.f32 	%p325, %f6174, 0f40800000;
	mov.b32 	%r342, 269;
	mov.u32 	%r1334, %r342;
	@%p325 bra 	$L__BB0_1303;
	sub.f32 	%f6175, %f2097, %f2098;
	add.f32 	%f6176, %f2095, %f2095;
	add.f32 	%f2099, %f1, %f6175;
	fma.rn.f32 	%f2100, %f6176, %f2096, %f2;
	mul.f32 	%f2101, %f2099, %f2099;
	mul.f32 	%f2102, %f2100, %f2100;
	add.f32 	%f6177, %f2101, %f2102;
	setp.gt.f32 	%p326, %f6177, 0f40800000;
	mov.b32 	%r343, 270;
	mov.u32 	%r1334, %r343;
	@%p326 bra 	$L__BB0_1303;
	sub.f32 	%f6178, %f2101, %f2102;
	add.f32 	%f6179, %f2099, %f2099;
	add.f32 	%f2103, %f1, %f6178;
	fma.rn.f32 	%f2104, %f6179, %f2100, %f2;
	mul.f32 	%f2105, %f2103, %f2103;
	mul.f32 	%f2106, %f2104, %f2104;
	add.f32 	%f6180, %f2105, %f2106;
	setp.gt.f32 	%p327, %f6180, 0f40800000;
	mov.b32 	%r344, 271;
	mov.u32 	%r1334, %r344;
	@%p327 bra 	$L__BB0_1303;
	sub.f32 	%f6181, %f2105, %f2106;
	add.f32 	%f6182, %f2103, %f2103;
	add.f32 	%f2107, %f1, %f6181;
	fma.rn.f32 	%f2108, %f6182, %f2104, %f2;
	mul.f32 	%f2109, %f2107, %f2107;
	mul.f32 	%f2110, %f2108, %f2108;
	add.f32 	%f6183, %f2109, %f2110;
	setp.gt.f32 	%p328, %f6183, 0f40800000;
	mov.b32 	%r345, 272;
	mov.u32 	%r1334, %r345;
	@%p328 bra 	$L__BB0_1303;
	sub.f32 	%f6184, %f2109, %f2110;
	add.f32 	%f6185, %f2107, %f2107;
	add.f32 	%f2111, %f1, %f6184;
	fma.rn.f32 	%f2112, %f6185, %f2108, %f2;
	mul.f32 	%f2113, %f2111, %f2111;
	mul.f32 	%f2114, %f2112, %f2112;
	add.f32 	%f6186, %f2113, %f2114;
	setp.gt.f32 	%p329, %f6186, 0f40800000;
	mov.b32 	%r346, 273;
	mov.u32 	%r1334, %r346;
	@%p329 bra 	$L__BB0_1303;
	sub.f32 	%f6187, %f2113, %f2114;
	add.f32 	%f6188, %f2111, %f2111;
	add.f32 	%f2115, %f1, %f6187;
	fma.rn.f32 	%f2116, %f6188, %f2112, %f2;
	mul.f32 	%f2117, %f2115, %f2115;
	mul.f32 	%f2118, %f2116, %f2116;
	add.f32 	%f6189, %f2117, %f2118;
	setp.gt.f32 	%p330, %f6189, 0f40800000;
	mov.b32 	%r347, 274;
	mov.u32 	%r1334, %r347;
	@%p330 bra 	$L__BB0_1303;
	sub.f32 	%f6190, %f2117, %f2118;
	add.f32 	%f6191, %f2115, %f2115;
	add.f32 	%f2119, %f1, %f6190;
	fma.rn.f32 	%f2120, %f6191, %f2116, %f2;
	mul.f32 	%f2121, %f2119, %f2119;
	mul.f32 	%f2122, %f2120, %f2120;
	add.f32 	%f6192, %f2121, %f2122;
	setp.gt.f32 	%p331, %f6192, 0f40800000;
	mov.b32 	%r348, 275;
	mov.u32 	%r1334, %r348;
	@%p331 bra 	$L__BB0_1303;
	sub.f32 	%f6193, %f2121, %f2122;
	add.f32 	%f6194, %f2119, %f2119;
	add.f32 	%f2123, %f1, %f6193;
	fma.rn.f32 	%f2124, %f6194, %f2120, %f2;
	mul.f32 	%f2125, %f2123, %f2123;
	mul.f32 	%f2126, %f2124, %f2124;
	add.f32 	%f6195, %f2125, %f2126;
	setp.gt.f32 	%p332, %f6195, 0f40800000;
	mov.b32 	%r349, 276;
	mov.u32 	%r1334, %r349;
	@%p332 bra 	$L__BB0_1303;
	sub.f32 	%f6196, %f2125, %f2126;
	add.f32 	%f6197, %f2123, %f2123;
	add.f32 	%f2127, %f1, %f6196;
	fma.rn.f32 	%f2128, %f6197, %f2124, %f2;
	mul.f32 	%f2129, %f2127, %f2127;
	mul.f32 	%f2130, %f2128, %f2128;
	add.f32 	%f6198, %f2129, %f2130;
	setp.gt.f32 	%p333, %f6198, 0f40800000;
	mov.b32 	%r350, 277;
	mov.u32 	%r1334, %r350;
	@%p333 bra 	$L__BB0_1303;
	sub.f32 	%f6199, %f2129, %f2130;
	add.f32 	%f6200, %f2127, %f2127;
	add.f32 	%f2131, %f1, %f6199;
	fma.rn.f32 	%f2132, %f6200, %f2128, %f2;
	mul.f32 	%f2133, %f2131, %f2131;
	mul.f32 	%f2134, %f2132, %f2132;
	add.f32 	%f6201, %f2133, %f2134;
	setp.gt.f32 	%p334, %f6201, 0f40800000;
	mov.b32 	%r351, 278;
	mov.u32 	%r1334, %r351;
	@%p334 bra 	$L__BB0_1303;
	sub.f32 	%f6202, %f2133, %f2134;
	add.f32 	%f6203, %f2131, %f2131;
	add.f32 	%f2135, %f1, %f6202;
	fma.rn.f32 	%f2136, %f6203, %f2132, %f2;
	mul.f32 	%f2137, %f2135, %f2135;
	mul.f32 	%f2138, %f2136, %f2136;
	add.f32 	%f6204, %f2137, %f2138;
	setp.gt.f32 	%p335, %f6204, 0f40800000;
	mov.b32 	%r352, 279;
	mov.u32 	%r1334, %r352;
	@%p335 bra 	$L__BB0_1303;
	sub.f32 	%f6205, %f2137, %f2138;
	add.f32 	%f6206, %f2135, %f2135;
	add.f32 	%f2139, %f1, %f6205;
	fma.rn.f32 	%f2140, %f6206, %f2136, %f2;
	mul.f32 	%f2141, %f2139, %f2139;
	mul.f32 	%f2142, %f2140, %f2140;
	add.f32 	%f6207, %f2141, %f2142;
	setp.gt.f32 	%p336, %f6207, 0f40800000;
	mov.b32 	%r353, 280;
	mov.u32 	%r1334, %r353;
	@%p336 bra 	$L__BB0_1303;
	sub.f32 	%f6208, %f2141, %f2142;
	add.f32 	%f6209, %f2139, %f2139;
	add.f32 	%f2143, %f1, %f6208;
	fma.rn.f32 	%f2144, %f6209, %f2140, %f2;
	mul.f32 	%f2145, %f2143, %f2143;
	mul.f32 	%f2146, %f2144, %f2144;
	add.f32 	%f6210, %f2145, %f2146;
	setp.gt.f32 	%p337, %f6210, 0f40800000;
	mov.b32 	%r354, 281;
	mov.u32 	%r1334, %r354;
	@%p337 bra 	$L__BB0_1303;
	sub.f32 	%f6211, %f2145, %f2146;
	add.f32 	%f6212, %f2143, %f2143;
	add.f32 	%f2147, %f1, %f6211;
	fma.rn.f32 	%f2148, %f6212, %f2144, %f2;
	mul.f32 	%f2149, %f2147, %f2147;
	mul.f32 	%f2150, %f2148, %f2148;
	add.f32 	%f6213, %f2149, %f2150;
	setp.gt.f32 	%p338, %f6213, 0f40800000;
	mov.b32 	%r355, 282;
	mov.u32 	%r1334, %r355;
	@%p338 bra 	$L__BB0_1303;
	sub.f32 	%f6214, %f2149, %f2150;
	add.f32 	%f6215, %f2147, %f2147;
	add.f32 	%f2151, %f1, %f6214;
	fma.rn.f32 	%f2152, %f6215, %f2148, %f2;
	mul.f32 	%f2153, %f2151, %f2151;
	mul.f32 	%f2154, %f2152, %f2152;
	add.f32 	%f6216, %f2153, %f2154;
	setp.gt.f32 	%p339, %f6216, 0f40800000;
	mov.b32 	%r356, 283;
	mov.u32 	%r1334, %r356;
	@%p339 bra 	$L__BB0_1303;
	sub.f32 	%f6217, %f2153, %f2154;
	add.f32 	%f6218, %f2151, %f2151;
	add.f32 	%f2155, %f1, %f6217;
	fma.rn.f32 	%f2156, %f6218, %f2152, %f2;
	mul.f32 	%f2157, %f2155, %f2155;
	mul.f32 	%f2158, %f2156, %f2156;
	add.f32 	%f6219, %f2157, %f2158;
	setp.gt.f32 	%p340, %f6219, 0f40800000;
	mov.b32 	%r357, 284;
	mov.u32 	%r1334, %r357;
	@%p340 bra 	$L__BB0_1303;
	sub.f32 	%f6220, %f2157, %f2158;
	add.f32 	%f6221, %f2155, %f2155;
	add.f32 	%f2159, %f1, %f6220;
	fma.rn.f32 	%f2160, %f6221, %f2156, %f2;
	mul.f32 	%f2161, %f2159, %f2159;
	mul.f32 	%f2162, %f2160, %f2160;
	add.f32 	%f6222, %f2161, %f2162;
	setp.gt.f32 	%p341, %f6222, 0f40800000;
	mov.b32 	%r358, 285;
	mov.u32 	%r1334, %r358;
	@%p341 bra 	$L__BB0_1303;
	sub.f32 	%f6223, %f2161, %f2162;
	add.f32 	%f6224, %f2159, %f2159;
	add.f32 	%f2163, %f1, %f6223;
	fma.rn.f32 	%f2164, %f6224, %f2160, %f2;
	mul.f32 	%f2165, %f2163, %f2163;
	mul.f32 	%f2166, %f2164, %f2164;
	add.f32 	%f6225, %f2165, %f2166;
	setp.gt.f32 	%p342, %f6225, 0f40800000;
	mov.b32 	%r359, 286;
	mov.u32 	%r1334, %r359;
	@%p342 bra 	$L__BB0_1303;
	sub.f32 	%f6226, %f2165, %f2166;
	add.f32 	%f6227, %f2163, %f2163;
	add.f32 	%f2167, %f1, %f6226;
	fma.rn.f32 	%f2168, %f6227, %f2164, %f2;
	mul.f32 	%f2169, %f2167, %f2167;
	mul.f32 	%f2170, %f2168, %f2168;
	add.f32 	%f6228, %f2169, %f2170;
	setp.gt.f32 	%p343, %f6228, 0f40800000;
	mov.b32 	%r360, 287;
	mov.u32 	%r1334, %r360;
	@%p343 bra 	$L__BB0_1303;
	sub.f32 	%f6229, %f2169, %f2170;
	add.f32 	%f6230, %f2167, %f2167;
	add.f32 	%f2171, %f1, %f6229;
	fma.rn.f32 	%f2172, %f6230, %f2168, %f2;
	mul.f32 	%f2173, %f2171, %f2171;
	mul.f32 	%f2174, %f2172, %f2172;
	add.f32 	%f6231, %f2173, %f2174;
	setp.gt.f32 	%p344, %f6231, 0f40800000;
	mov.b32 	%r361, 288;
	mov.u32 	%r1334, %r361;
	@%p344 bra 	$L__BB0_1303;
	sub.f32 	%f6232, %f2173, %f2174;
	add.f32 	%f6233, %f2171, %f2171;
	add.f32 	%f2175, %f1, %f6232;
	fma.rn.f32 	%f2176, %f6233, %f2172, %f2;
	mul.f32 	%f2177, %f2175, %f2175;
	mul.f32 	%f2178, %f2176, %f2176;
	add.f32 	%f6234, %f2177, %f2178;
	setp.gt.f32 	%p345, %f6234, 0f40800000;
	mov.b32 	%r362, 289;
	mov.u32 	%r1334, %r362;
	@%p345 bra 	$L__BB0_1303;
	sub.f32 	%f6235, %f2177, %f2178;
	add.f32 	%f6236, %f2175, %f2175;
	add.f32 	%f2179, %f1, %f6235;
	fma.rn.f32 	%f2180, %f6236, %f2176, %f2;
	mul.f32 	%f2181, %f2179, %f2179;
	mul.f32 	%f2182, %f2180, %f2180;
	add.f32 	%f6237, %f2181, %f2182;
	setp.gt.f32 	%p346, %f6237, 0f40800000;
	mov.b32 	%r363, 290;
	mov.u32 	%r1334, %r363;
	@%p346 bra 	$L__BB0_1303;
	sub.f32 	%f6238, %f2181, %f2182;
	add.f32 	%f6239, %f2179, %f2179;
	add.f32 	%f2183, %f1, %f6238;
	fma.rn.f32 	%f2184, %f6239, %f2180, %f2;
	mul.f32 	%f2185, %f2183, %f2183;
	mul.f32 	%f2186, %f2184, %f2184;
	add.f32 	%f6240, %f2185, %f2186;
	setp.gt.f32 	%p347, %f6240, 0f40800000;
	mov.b32 	%r364, 291;
	mov.u32 	%r1334, %r364;
	@%p347 bra 	$L__BB0_1303;
	sub.f32 	%f6241, %f2185, %f2186;
	add.f32 	%f6242, %f2183, %f2183;
	add.f32 	%f2187, %f1, %f6241;
	fma.rn.f32 	%f2188, %f6242, %f2184, %f2;
	mul.f32 	%f2189, %f2187, %f2187;
	mul.f32 	%f2190, %f2188, %f2188;
	add.f32 	%f6243, %f2189, %f2190;
	setp.gt.f32 	%p348, %f6243, 0f40800000;
	mov.b32 	%r365, 292;
	mov.u32 	%r1334, %r365;
	@%p348 bra 	$L__BB0_1303;
	sub.f32 	%f6244, %f2189, %f2190;
	add.f32 	%f6245, %f2187, %f2187;
	add.f32 	%f2191, %f1, %f6244;
	fma.rn.f32 	%f2192, %f6245, %f2188, %f2;
	mul.f32 	%f2193, %f2191, %f2191;
	mul.f32 	%f2194, %f2192, %f2192;
	add.f32 	%f6246, %f2193, %f2194;
	setp.gt.f32 	%p349, %f6246, 0f40800000;
	mov.b32 	%r366, 293;
	mov.u32 	%r1334, %r366;
	@%p349 bra 	$L__BB0_1303;
	sub.f32 	%f6247, %f2193, %f2194;
	add.f32 	%f6248, %f2191, %f2191;
	add.f32 	%f2195, %f1, %f6247;
	fma.rn.f32 	%f2196, %f6248, %f2192, %f2;
	mul.f32 	%f2197, %f2195, %f2195;
	mul.f32 	%f2198, %f2196, %f2196;
	add.f32 	%f6249, %f2197, %f2198;
	setp.gt.f32 	%p350, %f6249, 0f40800000;
	mov.b32 	%r367, 294;
	mov.u32 	%r1334, %r367;
	@%p350 bra 	$L__BB0_1303;
	sub.f32 	%f6250, %f2197, %f2198;
	add.f32 	%f6251, %f2195, %f2195;
	add.f32 	%f2199, %f1, %f6250;
	fma.rn.f32 	%f2200, %f6251, %f2196, %f2;
	mul.f32 	%f2201, %f2199, %f2199;
	mul.f32 	%f2202, %f2200, %f2200;
	add.f32 	%f6252, %f2201, %f2202;
	setp.gt.f32 	%p351, %f6252, 0f40800000;
	mov.b32 	%r368, 295;
	mov.u32 	%r1334, %r368;
	@%p351 bra 	$L__BB0_1303;
	sub.f32 	%f6253, %f2201, %f2202;
	add.f32 	%f6254, %f2199, %f2199;
	add.f32 	%f2203, %f1, %f6253;
	fma.rn.f32 	%f2204, %f6254, %f2200, %f2;
	mul.f32 	%f2205, %f2203, %f2203;
	mul.f32 	%f2206, %f2204, %f2204;
	add.f32 	%f6255, %f2205, %f2206;
	setp.gt.f32 	%p352, %f6255, 0f40800000;
	mov.b32 	%r369, 296;
	mov.u32 	%r1334, %r369;
	@%p352 bra 	$L__BB0_1303;
	sub.f32 	%f6256, %f2205, %f2206;
	add.f32 	%f6257, %f2203, %f2203;
	add.f32 	%f2207, %f1, %f6256;
	fma.rn.f32 	%f2208, %f6257, %f2204, %f2;
	mul.f32 	%f2209, %f2207, %f2207;
	mul.f32 	%f2210, %f2208, %f2208;
	add.f32 	%f6258, %f2209, %f2210;
	setp.gt.f32 	%p353, %f6258, 0f40800000;
	mov.b32 	%r370, 297;
	mov.u32 	%r1334, %r370;
	@%p353 bra 	$L__BB0_1303;
	sub.f32 	%f6259, %f2209, %f2210;
	add.f32 	%f6260, %f2207, %f2207;
	add.f32 	%f2211, %f1, %f6259;
	fma.rn.f32 	%f2212, %f6260, %f2208, %f2;
	mul.f32 	%f2213, %f2211, %f2211;
	mul.f32 	%f2214, %f2212, %f2212;
	add.f32 	%f6261, %f2213, %f2214;
	setp.gt.f32 	%p354, %f6261, 0f40800000;
	mov.b32 	%r371, 298;
	mov.u32 	%r1334, %r371;
	@%p354 bra 	$L__BB0_1303;
	sub.f32 	%f6262, %f2213, %f2214;
	add.f32 	%f6263, %f2211, %f2211;
	add.f32 	%f2215, %f1, %f6262;
	fma.rn.f32 	%f2216, %f6263, %f2212, %f2;
	mul.f32 	%f2217, %f2215, %f2215;
	mul.f32 	%f2218, %f2216, %f2216;
	add.f32 	%f6264, %f2217, %f2218;
	setp.gt.f32 	%p355, %f6264, 0f40800000;
	mov.b32 	%r372, 299;
	mov.u32 	%r1334, %r372;
	@%p355 bra 	$L__BB0_1303;
	sub.f32 	%f6265, %f2217, %f2218;
	add.f32 	%f6266, %f2215, %f2215;
	add.f32 	%f2219, %f1, %f6265;
	fma.rn.f32 	%f2220, %f6266, %f2216, %f2;
	mul.f32 	%f2221, %f2219, %f2219;
	mul.f32 	%f2222, %f2220, %f2220;
	add.f32 	%f6267, %f2221, %f2222;
	setp.gt.f32 	%p356, %f6267, 0f40800000;
	mov.b32 	%r373, 300;
	mov.u32 	%r1334, %r373;
	@%p356 bra 	$L__BB0_1303;
	sub.f32 	%f6268, %f2221, %f2222;
	add.f32 	%f6269, %f2219, %f2219;
	add.f32 	%f2223, %f1, %f6268;
	fma.rn.f32 	%f2224, %f6269, %f2220, %f2;
	mul.f32 	%f2225, %f2223, %f2223;
	mul.f32 	%f2226, %f2224, %f2224;
	add.f32 	%f6270, %f2225, %f2226;
	setp.gt.f32 	%p357, %f6270, 0f40800000;
	mov.b32 	%r374, 301;
	mov.u32 	%r1334, %r374;
	@%p357 bra 	$L__BB0_1303;
	sub.f32 	%f6271, %f2225, %f2226;
	add.f32 	%f6272, %f2223, %f2223;
	add.f32 	%f2227, %f1, %f6271;
	fma.rn.f32 	%f2228, %f6272, %f2224, %f2;
	mul.f32 	%f2229, %f2227, %f2227;
	mul.f32 	%f2230, %f2228, %f2228;
	add.f32 	%f6273, %f2229, %f2230;
	setp.gt.f32 	%p358, %f6273, 0f40800000;
	mov.b32 	%r375, 302;
	mov.u32 	%r1334, %r375;
	@%p358 bra 	$L__BB0_1303;
	sub.f32 	%f6274, %f2229, %f2230;
	add.f32 	%f6275, %f2227, %f2227;
	add.f32 	%f2231, %f1, %f6274;
	fma.rn.f32 	%f2232, %f6275, %f2228, %f2;
	mul.f32 	%f2233, %f2231, %f2231;
	mul.f32 	%f2234, %f2232, %f2232;
	add.f32 	%f6276, %f2233, %f2234;
	setp.gt.f32 	%p359, %f6276, 0f40800000;
	mov.b32 	%r376, 303;
	mov.u32 	%r1334, %r376;
	@%p359 bra 	$L__BB0_1303;
	sub.f32 	%f6277, %f2233, %f2234;
	add.f32 	%f6278, %f2231, %f2231;
	add.f32 	%f2235, %f1, %f6277;
	fma.rn.f32 	%f2236, %f6278, %f2232, %f2;
	mul.f32 	%f2237, %f2235, %f2235;
	mul.f32 	%f2238, %f2236, %f2236;
	add.f32 	%f6279, %f2237, %f2238;
	setp.gt.f32 	%p360, %f6279, 0f40800000;
	mov.b32 	%r377, 304;
	mov.u32 	%r1334, %r377;
	@%p360 bra 	$L__BB0_1303;
	sub.f32 	%f6280, %f2237, %f2238;
	add.f32 	%f6281, %f2235, %f2235;
	add.f32 	%f2239, %f1, %f6280;
	fma.rn.f32 	%f2240, %f6281, %f2236, %f2;
	mul.f32 	%f2241, %f2239, %f2239;
	mul.f32 	%f2242, %f2240, %f2240;
	add.f32 	%f6282, %f2241, %f2242;
	setp.gt.f32 	%p361, %f6282, 0f40800000;
	mov.b32 	%r378, 305;
	mov.u32 	%r1334, %r378;
	@%p361 bra 	$L__BB0_1303;
	sub.f32 	%f6283, %f2241, %f2242;
	add.f32 	%f6284, %f2239, %f2239;
	add.f32 	%f2243, %f1, %f6283;
	fma.rn.f32 	%f2244, %f6284, %f2240, %f2;
	mul.f32 	%f2245, %f2243, %f2243;
	mul.f32 	%f2246, %f2244, %f2244;
	add.f32 	%f6285, %f2245, %f2246;
	setp.gt.f32 	%p362, %f6285, 0f40800000;
	mov.b32 	%r379, 306;
	mov.u32 	%r1334, %r379;
	@%p362 bra 	$L__BB0_1303;
	sub.f32 	%f6286, %f2245, %f2246;
	add.f32 	%f6287, %f2243, %f2243;
	add.f32 	%f2247, %f1, %f6286;
	fma.rn.f32 	%f2248, %f6287, %f2244, %f2;
	mul.f32 	%f2249, %f2247, %f2247;
	mul.f32 	%f2250, %f2248, %f2248;
	add.f32 	%f6288, %f2249, %f2250;
	setp.gt.f32 	%p363, %f6288, 0f40800000;
	mov.b32 	%r380, 307;
	mov.u32 	%r1334, %r380;
	@%p363 bra 	$L__BB0_1303;
	sub.f32 	%f6289, %f2249, %f2250;
	add.f32 	%f6290, %f2247, %f2247;
	add.f32 	%f2251, %f1, %f6289;
	fma.rn.f32 	%f2252, %f6290, %f2248, %f2;
	mul.f32 	%f2253, %f2251, %f2251;
	mul.f32 	%f2254, %f2252, %f2252;
	add.f32 	%f6291, %f2253, %f2254;
	setp.gt.f32 	%p364, %f6291, 0f40800000;
	mov.b32 	%r381, 308;
	mov.u32 	%r1334, %r381;
	@%p364 bra 	$L__BB0_1303;
	sub.f32 	%f6292, %f2253, %f2254;
	add.f32 	%f6293, %f2251, %f2251;
	add.f32 	%f2255, %f1, %f6292;
	fma.rn.f32 	%f2256, %f6293, %f2252, %f2;
	mul.f32 	%f2257, %f2255, %f2255;
	mul.f32 	%f2258, %f2256, %f2256;
	add.f32 	%f6294, %f2257, %f2258;
	setp.gt.f32 	%p365, %f6294, 0f40800000;
	mov.b32 	%r382, 309;
	mov.u32 	%r1334, %r382;
	@%p365 bra 	$L__BB0_1303;
	sub.f32 	%f6295, %f2257, %f2258;
	add.f32 	%f6296, %f2255, %f2255;
	add.f32 	%f2259, %f1, %f6295;
	fma.rn.f32 	%f2260, %f6296, %f2256, %f2;
	mul.f32 	%f2261, %f2259, %f2259;
	mul.f32 	%f2262, %f2260, %f2260;
	add.f32 	%f6297, %f2261, %f2262;
	setp.gt.f32 	%p366, %f6297, 0f40800000;
	mov.b32 	%r383, 310;
	mov.u32 	%r1334, %r383;
	@%p366 bra 	$L__BB0_1303;
	sub.f32 	%f6298, %f2261, %f2262;
	add.f32 	%f6299, %f2259, %f2259;
	add.f32 	%f2263, %f1, %f6298;
	fma.rn.f32 	%f2264, %f6299, %f2260, %f2;
	mul.f32 	%f2265, %f2263, %f2263;
	mul.f32 	%f2266, %f2264, %f2264;
	add.f32 	%f6300, %f2265, %f2266;
	setp.gt.f32 	%p367, %f6300, 0f40800000;
	mov.b32 	%r384, 311;
	mov.u32 	%r1334, %r384;
	@%p367 bra 	$L__BB0_1303;
	sub.f32 	%f6301, %f2265, %f2266;
	add.f32 	%f6302, %f2263, %f2263;
	add.f32 	%f2267, %f1, %f6301;
	fma.rn.f32 	%f2268, %f6302, %f2264, %f2;
	mul.f32 	%f2269, %f2267, %f2267;
	mul.f32 	%f2270, %f2268, %f2268;
	add.f32 	%f6303, %f2269, %f2270;
	setp.gt.f32 	%p368, %f6303, 0f40800000;
	mov.b32 	%r385, 312;
	mov.u32 	%r1334, %r385;
	@%p368 bra 	$L__BB0_1303;
	sub.f32 	%f6304, %f2269, %f2270;
	add.f32 	%f6305, %f2267, %f2267;
	add.f32 	%f2271, %f1, %f6304;
	fma.rn.f32 	%f2272, %f6305, %f2268, %f2;
	mul.f32 	%f2273, %f2271, %f2271;
	mul.f32 	%f2274, %f2272, %f2272;
	add.f32 	%f6306, %f2273, %f2274;
	setp.gt.f32 	%p369, %f6306, 0f40800000;
	mov.b32 	%r386, 313;
	mov.u32 	%r1334, %r386;
	@%p369 bra 	$L__BB0_1303;
	sub.f32 	%f6307, %f2273, %f2274;
	add.f32 	%f6308, %f2271, %f2271;
	add.f32 	%f2275, %f1, %f6307;
	fma.rn.f32 	%f2276, %f6308, %f2272, %f2;
	mul.f32 	%f2277, %f2275, %f2275;
	mul.f32 	%f2278, %f2276, %f2276;
	add.f32 	%f6309, %f2277, %f2278;
	setp.gt.f32 	%p370, %f6309, 0f40800000;
	mov.b32 	%r387, 314;
	mov.u32 	%r1334, %r387;
	@%p370 bra 	$L__BB0_1303;
	sub.f32 	%f6310, %f2277, %f2278;
	add.f32 	%f6311, %f2275, %f2275;
	add.f32 	%f2279, %f1, %f6310;
	fma.rn.f32 	%f2280, %f6311, %f2276, %f2;
	mul.f32 	%f2281, %f2279, %f2279;
	mul.f32 	%f2282, %f2280, %f2280;
	add.f32 	%f6312, %f2281, %f2282;
	setp.gt.f32 	%p371, %f6312, 0f40800000;
	mov.b32 	%r388, 315;
	mov.u32 	%r1334, %r388;
	@%p371 bra 	$L__BB0_1303;
	sub.f32 	%f6313, %f2281, %f2282;
	add.f32 	%f6314, %f2279, %f2279;
	add.f32 	%f2283, %f1, %f6313;
	fma.rn.f32 	%f2284, %f6314, %f2280, %f2;
	mul.f32 	%f2285, %f2283, %f2283;
	mul.f32 	%f2286, %f2284, %f2284;
	add.f32 	%f6315, %f2285, %f2286;
	setp.gt.f32 	%p372, %f6315, 0f40800000;
	mov.b32 	%r389, 316;
	mov.u32 	%r1334, %r389;
	@%p372 bra 	$L__BB0_1303;
	sub.f32 	%f6316, %f2285, %f2286;
	add.f32 	%f6317, %f2283, %f2283;
	add.f32 	%f2287, %f1, %f6316;
	fma.rn.f32 	%f2288, %f6317, %f2284, %f2;
	mul.f32 	%f2289, %f2287, %f2287;
	mul.f32 	%f2290, %f2288, %f2288;
	add.f32 	%f6318, %f2289, %f2290;
	setp.gt.f32 	%p373, %f6318, 0f40800000;
	mov.b32 	%r390, 317;
	mov.u32 	%r1334, %r390;
	@%p373 bra 	$L__BB0_1303;
	sub.f32 	%f6319, %f2289, %f2290;
	add.f32 	%f6320, %f2287, %f2287;
	add.f32 	%f2291, %f1, %f6319;
	fma.rn.f32 	%f2292, %f6320, %f2288, %f2;
	mul.f32 	%f2293, %f2291, %f2291;
	mul.f32 	%f2294, %f2292, %f2292;
	add.f32 	%f6321, %f2293, %f2294;
	setp.gt.f32 	%p374, %f6321, 0f40800000;
	mov.b32 	%r391, 318;
	mov.u32 	%r1334, %r391;
	@%p374 bra 	$L__BB0_1303;
	sub.f32 	%f6322, %f2293, %f2294;
	add.f32 	%f6323, %f2291, %f2291;
	add.f32 	%f2295, %f1, %f6322;
	fma.rn.f32 	%f2296, %f6323, %f2292, %f2;
	mul.f32 	%f2297, %f2295, %f2295;
	mul.f32 	%f2298, %f2296, %f2296;
	add.f32 	%f6324, %f2297, %f2298;
	setp.gt.f32 	%p375, %f6324, 0f40800000;
	mov.b32 	%r392, 319;
	mov.u32 	%r1334, %r392;
	@%p375 bra 	$L__BB0_1303;
	sub.f32 	%f6325, %f2297, %f2298;
	add.f32 	%f6326, %f2295, %f2295;
	add.f32 	%f2299, %f1, %f6325;
	fma.rn.f32 	%f2300, %f6326, %f2296, %f2;
	mul.f32 	%f2301, %f2299, %f2299;
	mul.f32 	%f2302, %f2300, %f2300;
	add.f32 	%f6327, %f2301, %f2302;
	setp.gt.f32 	%p376, %f6327, 0f40800000;
	mov.b32 	%r393, 320;
	mov.u32 	%r1334, %r393;
	@%p376 bra 	$L__BB0_1303;
	sub.f32 	%f6328, %f2301, %f2302;
	add.f32 	%f6329, %f2299, %f2299;
	add.f32 	%f2303, %f1, %f6328;
	fma.rn.f32 	%f2304, %f6329, %f2300, %f2;
	mul.f32 	%f2305, %f2303, %f2303;
	mul.f32 	%f2306, %f2304, %f2304;
	add.f32 	%f6330, %f2305, %f2306;
	setp.gt.f32 	%p377, %f6330, 0f40800000;
	mov.b32 	%r394, 321;
	mov.u32 	%r1334, %r394;
	@%p377 bra 	$L__BB0_1303;
	sub.f32 	%f6331, %f2305, %f2306;
	add.f32 	%f6332, %f2303, %f2303;
	add.f32 	%f2307, %f1, %f6331;
	fma.rn.f32 	%f2308, %f6332, %f2304, %f2;
	mul.f32 	%f2309, %f2307, %f2307;
	mul.f32 	%f2310, %f2308, %f2308;
	add.f32 	%f6333, %f2309, %f2310;
	setp.gt.f32 	%p378, %f6333, 0f40800000;
	mov.b32 	%r395, 322;
	mov.u32 	%r1334, %r395;
	@%p378 bra 	$L__BB0_1303;
	sub.f32 	%f6334, %f2309, %f2310;
	add.f32 	%f6335, %f2307, %f2307;
	add.f32 	%f2311, %f1, %f6334;
	fma.rn.f32 	%f2312, %f6335, %f2308, %f2;
	mul.f32 	%f2313, %f2311, %f2311;
	mul.f32 	%f2314, %f2312, %f2312;
	add.f32 	%f6336, %f2313, %f2314;
	setp.gt.f32 	%p379, %f6336, 0f40800000;
	mov.b32 	%r396, 323;
	mov.u32 	%r1334, %r396;
	@%p379 bra 	$L__BB0_1303;
	sub.f32 	%f6337, %f2313, %f2314;
	add.f32 	%f6338, %f2311, %f2311;
	add.f32 	%f2315, %f1, %f6337;
	fma.rn.f32 	%f2316, %f6338, %f2312, %f2;
	mul.f32 	%f2317, %f2315, %f2315;
	mul.f32 	%f2318, %f2316, %f2316;
	add.f32 	%f6339, %f2317, %f2318;
	setp.gt.f32 	%p380, %f6339, 0f40800000;
	mov.b32 	%r397, 324;
	mov.u32 	%r1334, %r397;
	@%p380 bra 	$L__BB0_1303;
	sub.f32 	%f6340, %f2317, %f2318;
	add.f32 	%f6341, %f2315, %f2315;
	add.f32 	%f2319, %f1, %f6340;
	fma.rn.f32 	%f2320, %f6341, %f2316, %f2;
	mul.f32 	%f2321, %f2319, %f2319;
	mul.f32 	%f2322, %f2320, %f2320;
	add.f32 	%f6342, %f2321, %f2322;
	setp.gt.f32 	%p381, %f6342, 0f40800000;
	mov.b32 	%r398, 325;
	mov.u32 	%r1334, %r398;
	@%p381 bra 	$L__BB0_1303;
	sub.f32 	%f6343, %f2321, %f2322;
	add.f32 	%f6344, %f2319, %f2319;
	add.f32 	%f2323, %f1, %f6343;
	fma.rn.f32 	%f2324, %f6344, %f2320, %f2;
	mul.f32 	%f2325, %f2323, %f2323;
	mul.f32 	%f2326, %f2324, %f2324;
	add.f32 	%f6345, %f2325, %f2326;
	setp.gt.f32 	%p382, %f6345, 0f40800000;
	mov.b32 	%r399, 326;
	mov.u32 	%r1334, %r399;
	@%p382 bra 	$L__BB0_1303;
	sub.f32 	%f6346, %f2325, %f2326;
	add.f32 	%f6347, %f2323, %f2323;
	add.f32 	%f2327, %f1, %f6346;
	fma.rn.f32 	%f2328, %f6347, %f2324, %f2;
	mul.f32 	%f2329, %f2327, %f2327;
	mul.f32 	%f2330, %f2328, %f2328;
	add.f32 	%f6348, %f2329, %f2330;
	setp.gt.f32 	%p383, %f6348, 0f40800000;
	mov.b32 	%r400, 327;
	mov.u32 	%r1334, %r400;
	@%p383 bra 	$L__BB0_1303;
	sub.f32 	%f6349, %f2329, %f2330;
	add.f32 	%f6350, %f2327, %f2327;
	add.f32 	%f2331, %f1, %f6349;
	fma.rn.f32 	%f2332, %f6350, %f2328, %f2;
	mul.f32 	%f2333, %f2331, %f2331;
	mul.f32 	%f2334, %f2332, %f2332;
	add.f32 	%f6351, %f2333, %f2334;
	setp.gt.f32 	%p384, %f6351, 0f40800000;
	mov.b32 	%r401, 328;
	mov.u32 	%r1334, %r401;
	@%p384 bra 	$L__BB0_1303;
	sub.f32 	%f6352, %f2333, %f2334;
	add.f32 	%f6353, %f2331, %f2331;
	add.f32 	%f2335, %f1, %f6352;
	fma.rn.f32 	%f2336, %f6353, %f2332, %f2;
	mul.f32 	%f2337, %f2335, %f2335;
	mul.f32 	%f2338, %f2336, %f2336;
	add.f32 	%f6354, %f2337, %f2338;
	setp.gt.f32 	%p385, %f6354, 0f40800000;
	mov.b32 	%r402, 329;
	mov.u32 	%r1334, %r402;
	@%p385 bra 	$L__BB0_1303;
	sub.f32 	%f6355, %f2337, %f2338;
	add.f32 	%f6356, %f2335, %f2335;
	add.f32 	%f2339, %f1, %f6355;
	fma.rn.f32 	%f2340, %f6356, %f2336, %f2;
	mul.f32 	%f2341, %f2339, %f2339;
	mul.f32 	%f2342, %f2340, %f2340;
	add.f32 	%f6357, %f2341, %f2342;
	setp.gt.f32 	%p386, %f6357, 0f40800000;
	mov.b32 	%r403, 330;
	mov.u32 	%r1334, %r403;
	@%p386 bra 	$L__BB0_1303;
	sub.f32 	%f6358, %f2341, %f2342;
	add.f32 	%f6359, %f2339, %f2339;
	add.f32 	%f2343, %f1, %f6358;
	fma.rn.f32 	%f2344, %f6359, %f2340, %f2;
	mul.f32 	%f2345, %f2343, %f2343;
	mul.f32 	%f2346, %f2344, %f2344;
	add.f32 	%f6360, %f2345, %f2346;
	setp.gt.f32 	%p387, %f6360, 0f40800000;
	mov.b32 	%r404, 331;
	mov.u32 	%r1334, %r404;
	@%p387 bra 	$L__BB0_1303;
	sub.f32 	%f6361, %f2345, %f2346;
	add.f32 	%f6362, %f2343, %f2343;
	add.f32 	%f2347, %f1, %f6361;
	fma.rn.f32 	%f2348, %f6362, %f2344, %f2;
	mul.f32 	%f2349, %f2347, %f2347;
	mul.f32 	%f2350, %f2348, %f2348;
	add.f32 	%f6363, %f2349, %f2350;
	setp.gt.f32 	%p388, %f6363, 0f40800000;
	mov.b32 	%r405, 332;
	mov.u32 	%r1334, %r405;
	@%p388 bra 	$L__BB0_1303;
	sub.f32 	%f6364, %f2349, %f2350;
	add.f32 	%f6365, %f2347, %f2347;
	add.f32 	%f2351, %f1, %f6364;
	fma.rn.f32 	%f2352, %f6365, %f2348, %f2;
	mul.f32 	%f2353, %f2351, %f2351;
	mul.f32 	%f2354, %f2352, %f2352;
	add.f32 	%f6366, %f2353, %f2354;
	setp.gt.f32 	%p389, %f6366, 0f40800000;
	mov.b32 	%r406, 333;
	mov.u32 	%r1334, %r406;
	@%p389 bra 	$L__BB0_1303;
	sub.f32 	%f6367, %f2353, %f2354;
	add.f32 	%f6368, %f2351, %f2351;
	add.f32 	%f2355, %f1, %f6367;
	fma.rn.f32 	%f2356, %f6368, %f2352, %f2;
	mul.f32 	%f2357, %f2355, %f2355;
	mul.f32 	%f2358, %f2356, %f2356;
	add.f32 	%f6369, %f2357, %f2358;
	setp.gt.f32 	%p390, %f6369, 0f40800000;
	mov.b32 	%r407, 334;
	mov.u32 	%r1334, %r407;
	@%p390 bra 	$L__BB0_1303;
	sub.f32 	%f6370, %f2357, %f2358;
	add.f32 	%f6371, %f2355, %f2355;
	add.f32 	%f2359, %f1, %f6370;
	fma.rn.f32 	%f2360, %f6371, %f2356, %f2;
	mul.f32 	%f2361, %f2359, %f2359;
	mul.f32 	%f2362, %f2360, %f2360;
	add.f32 	%f6372, %f2361, %f2362;
	setp.gt.f32 	%p391, %f6372, 0f40800000;
	mov.b32 	%r408, 335;
	mov.u32 	%r1334, %r408;
	@%p391 bra 	$L__BB0_1303;
	sub.f32 	%f6373, %f2361, %f2362;
	add.f32 	%f6374, %f2359, %f2359;
	add.f32 	%f2363, %f1, %f6373;
	fma.rn.f32 	%f2364, %f6374, %f2360, %f2;
	mul.f32 	%f2365, %f2363, %f2363;
	mul.f32 	%f2366, %f2364, %f2364;
	add.f32 	%f6375, %f2365, %f2366;
	setp.gt.f32 	%p392, %f6375, 0f40800000;
	mov.b32 	%r409, 336;
	mov.u32 	%r1334, %r409;
	@%p392 bra 	$L__BB0_1303;
	sub.f32 	%f6376, %f2365, %f2366;
	add.f32 	%f6377, %f2363, %f2363;
	add.f32 	%f2367, %f1, %f6376;
	fma.rn.f32 	%f2368, %f6377, %f2364, %f2;
	mul.f32 	%f2369, %f2367, %f2367;
	mul.f32 	%f2370, %f2368, %f2368;
	add.f32 	%f6378, %f2369, %f2370;
	setp.gt.f32 	%p393, %f6378, 0f40800000;
	mov.b32 	%r410, 337;
	mov.u32 	%r1334, %r410;
	@%p393 bra 	$L__BB0_1303;
	sub.f32 	%f6379, %f2369, %f2370;
	add.f32 	%f6380, %f2367, %f2367;
	add.f32 	%f2371, %f1, %f6379;
	fma.rn.f32 	%f2372, %f6380, %f2368, %f2;
	mul.f32 	%f2373, %f2371, %f2371;
	mul.f32 	%f2374, %f2372, %f2372;
	add.f32 	%f6381, %f2373, %f2374;
	setp.gt.f32 	%p394, %f6381, 0f40800000;
	mov.b32 	%r411, 338;
	mov.u32 	%r1334, %r411;
	@%p394 bra 	$L__BB0_1303;
	sub.f32 	%f6382, %f2373, %f2374;
	add.f32 	%f6383, %f2371, %f2371;
	add.f32 	%f2375, %f1, %f6382;
	fma.rn.f32 	%f2376, %f6383, %f2372, %f2;
	mul.f32 	%f2377, %f2375, %f2375;
	mul.f32 	%f2378, %f2376, %f2376;
	add.f32 	%f6384, %f2377, %f2378;
	setp.gt.f32 	%p395, %f6384, 0f40800000;
	mov.b32 	%r412, 339;
	mov.u32 	%r1334, %r412;
	@%p395 bra 	$L__BB0_1303;
	sub.f32 	%f6385, %f2377, %f2378;
	add.f32 	%f6386, %f2375, %f2375;
	add.f32 	%f2379, %f1, %f6385;
	fma.rn.f32 	%f2380, %f6386, %f2376, %f2;
	mul.f32 	%f2381, %f2379, %f2379;
	mul.f32 	%f2382, %f2380, %f2380;
	add.f32 	%f6387, %f2381, %f2382;
	setp.gt.f32 	%p396, %f6387, 0f40800000;
	mov.b32 	%r413, 340;
	mov.u32 	%r1334, %r413;
	@%p396 bra 	$L__BB0_1303;
	sub.f32 	%f6388, %f2381, %f2382;
	add.f32 	%f6389, %f2379, %f2379;
	add.f32 	%f2383, %f1, %f6388;
	fma.rn.f32 	%f2384, %f6389, %f2380, %f2;
	mul.f32 	%f2385, %f2383, %f2383;
	mul.f32 	%f2386, %f2384, %f2384;
	add.f32 	%f6390, %f2385, %f2386;
	setp.gt.f32 	%p397, %f6390, 0f40800000;
	mov.b32 	%r414, 341;
	mov.u32 	%r1334, %r414;
	@%p397 bra 	$L__BB0_1303;
	sub.f32 	%f6391, %f2385, %f2386;
	add.f32 	%f6392, %f2383, %f2383;
	add.f32 	%f2387, %f1, %f6391;
	fma.rn.f32 	%f2388, %f6392, %f2384, %f2;
	mul.f32 	%f2389, %f2387, %f2387;
	mul.f32 	%f2390, %f2388, %f2388;
	add.f32 	%f6393, %f2389, %f2390;
	setp.gt.f32 	%p398, %f6393, 0f40800000;
	mov.b32 	%r415, 342;
	mov.u32 	%r1334, %r415;
	@%p398 bra 	$L__BB0_1303;
	sub.f32 	%f6394, %f2389, %f2390;
	add.f32 	%f6395, %f2387, %f2387;
	add.f32 	%f2391, %f1, %f6394;
	fma.rn.f32 	%f2392, %f6395, %f2388, %f2;
	mul.f32 	%f2393, %f2391, %f2391;
	mul.f32 	%f2394, %f2392, %f2392;
	add.f32 	%f6396, %f2393, %f2394;
	setp.gt.f32 	%p399, %f6396, 0f40800000;
	mov.b32 	%r416, 343;
	mov.u32 	%r1334, %r416;
	@%p399 bra 	$L__BB0_1303;
	sub.f32 	%f6397, %f2393, %f2394;
	add.f32 	%f6398, %f2391, %f2391;
	add.f32 	%f2395, %f1, %f6397;
	fma.rn.f32 	%f2396, %f6398, %f2392, %f2;
	mul.f32 	%f2397, %f2395, %f2395;
	mul.f32 	%f2398, %f2396, %f2396;
	add.f32 	%f6399, %f2397, %f2398;
	setp.gt.f32 	%p400, %f6399, 0f40800000;
	mov.b32 	%r417, 344;
	mov.u32 	%r1334, %r417;
	@%p400 bra 	$L__BB0_1303;
	sub.f32 	%f6400, %f2397, %f2398;
	add.f32 	%f6401, %f2395, %f2395;
	add.f32 	%f2399, %f1, %f6400;
	fma.rn.f32 	%f2400, %f6401, %f2396, %f2;
	mul.f32 	%f2401, %f2399, %f2399;
	mul.f32 	%f2402, %f2400, %f2400;
	add.f32 	%f6402, %f2401, %f2402;
	setp.gt.f32 	%p401, %f6402, 0f40800000;
	mov.b32 	%r418, 345;
	mov.u32 	%r1334, %r418;
	@%p401 bra 	$L__BB0_1303;
	sub.f32 	%f6403, %f2401, %f2402;
	add.f32 	%f6404, %f2399, %f2399;
	add.f32 	%f2403, %f1, %f6403;
	fma.rn.f32 	%f2404, %f6404, %f2400, %f2;
	mul.f32 	%f2405, %f2403, %f2403;
	mul.f32 	%f2406, %f2404, %f2404;
	add.f32 	%f6405, %f2405, %f2406;
	setp.gt.f32 	%p402, %f6405, 0f40800000;
	mov.b32 	%r419, 346;
	mov.u32 	%r1334, %r419;
	@%p402 bra 	$L__BB0_1303;
	sub.f32 	%f6406, %f2405, %f2406;
	add.f32 	%f6407, %f2403, %f2403;
	add.f32 	%f2407, %f1, %f6406;
	fma.rn.f32 	%f2408, %f6407, %f2404, %f2;
	mul.f32 	%f2409, %f2407, %f2407;
	mul.f32 	%f2410, %f2408, %f2408;
	add.f32 	%f6408, %f2409, %f2410;
	setp.gt.f32 	%p403, %f6408, 0f40800000;
	mov.b32 	%r420, 347;
	mov.u32 	%r1334, %r420;
	@%p403 bra 	$L__BB0_1303;
	sub.f32 	%f6409, %f2409, %f2410;
	add.f32 	%f6410, %f2407, %f2407;
	add.f32 	%f2411, %f1, %f6409;
	fma.rn.f32 	%f2412, %f6410, %f2408, %f2;
	mul.f32 	%f2413, %f2411, %f2411;
	mul.f32 	%f2414, %f2412, %f2412;
	add.f32 	%f6411, %f2413, %f2414;
	setp.gt.f32 	%p404, %f6411, 0f40800000;
	mov.b32 	%r421, 348;
	mov.u32 	%r1334, %r421;
	@%p404 bra 	$L__BB0_1303;
	sub.f32 	%f6412, %f2413, %f2414;
	add.f32 	%f6413, %f2411, %f2411;
	add.f32 	%f2415, %f1, %f6412;
	fma.rn.f32 	%f2416, %f6413, %f2412, %f2;
	mul.f32 	%f2417, %f2415, %f2415;
	mul.f32 	%f2418, %f2416, %f2416;
	add.f32 	%f6414, %f2417, %f2418;
	setp.gt.f32 	%p405, %f6414, 0f40800000;
	mov.b32 	%r422, 349;
	mov.u32 	%r1334, %r422;
	@%p405 bra 	$L__BB0_1303;
	sub.f32 	%f6415, %f2417, %f2418;
	add.f32 	%f6416, %f2415, %f2415;
	add.f32 	%f2419, %f1, %f6415;
	fma.rn.f32 	%f2420, %f6416, %f2416, %f2;
	mul.f32 	%f2421, %f2419, %f2419;
	mul.f32 	%f2422, %f2420, %f2420;
	add.f32 	%f6417, %f2421, %f2422;
	setp.gt.f32 	%p406, %f6417, 0f40800000;
	mov.b32 	%r423, 350;
	mov.u32 	%r1334, %r423;
	@%p406 bra 	$L__BB0_1303;
	sub.f32 	%f6418, %f2421, %f2422;
	add.f32 	%f6419, %f2419, %f2419;
	add.f32 	%f2423, %f1, %f6418;
	fma.rn.f32 	%f2424, %f6419, %f2420, %f2;
	mul.f32 	%f2425, %f2423, %f2423;
	mul.f32 	%f2426, %f2424, %f2424;
	add.f32 	%f6420, %f2425, %f2426;
	setp.gt.f32 	%p407, %f6420, 0f40800000;
	mov.b32 	%r424, 351;
	mov.u32 	%r1334, %r424;
	@%p407 bra 	$L__BB0_1303;
	sub.f32 	%f6421, %f2425, %f2426;
	add.f32 	%f6422, %f2423, %f2423;
	add.f32 	%f2427, %f1, %f6421;
	fma.rn.f32 	%f2428, %f6422, %f2424, %f2;
	mul.f32 	%f2429, %f2427, %f2427;
	mul.f32 	%f2430, %f2428, %f2428;
	add.f32 	%f6423, %f2429, %f2430;
	setp.gt.f32 	%p408, %f6423, 0f40800000;
	mov.b32 	%r425, 352;
	mov.u32 	%r1334, %r425;
	@%p408 bra 	$L__BB0_1303;
	sub.f32 	%f6424, %f2429, %f2430;
	add.f32 	%f6425, %f2427, %f2427;
	add.f32 	%f2431, %f1, %f6424;
	fma.rn.f32 	%f2432, %f6425, %f2428, %f2;
	mul.f32 	%f2433, %f2431, %f2431;
	mul.f32 	%f2434, %f2432, %f2432;
	add.f32 	%f6426, %f2433, %f2434;
	setp.gt.f32 	%p409, %f6426, 0f40800000;
	mov.b32 	%r426, 353;
	mov.u32 	%r1334, %r426;
	@%p409 bra 	$L__BB0_1303;
	sub.f32 	%f6427, %f2433, %f2434;
	add.f32 	%f6428, %f2431, %f2431;
	add.f32 	%f2435, %f1, %f6427;
	fma.rn.f32 	%f2436, %f6428, %f2432, %f2;
	mul.f32 	%f2437, %f2435, %f2435;
	mul.f32 	%f2438, %f2436, %f2436;
	add.f32 	%f6429, %f2437, %f2438;
	setp.gt.f32 	%p410, %f6429, 0f40800000;
	mov.b32 	%r427, 354;
	mov.u32 	%r1334, %r427;
	@%p410 bra 	$L__BB0_1303;
	sub.f32 	%f6430, %f2437, %f2438;
	add.f32 	%f6431, %f2435, %f2435;
	add.f32 	%f2439, %f1, %f6430;
	fma.rn.f32 	%f2440, %f6431, %f2436, %f2;
	mul.f32 	%f2441, %f2439, %f2439;
	mul.f32 	%f2442, %f2440, %f2440;
	add.f32 	%f6432, %f2441, %f2442;
	setp.gt.f32 	%p411, %f6432, 0f40800000;
	mov.b32 	%r428, 355;
	mov.u32 	%r1334, %r428;
	@%p411 bra 	$L__BB0_1303;
	sub.f32 	%f6433, %f2441, %f2442;
	add.f32 	%f6434, %f2439, %f2439;
	add.f32 	%f2443, %f1, %f6433;
	fma.rn.f32 	%f2444, %f6434, %f2440, %f2;
	mul.f32 	%f2445, %f2443, %f2443;
	mul.f32 	%f2446, %f2444, %f2444;
	add.f32 	%f6435, %f2445, %f2446;
	setp.gt.f32 	%p412, %f6435, 0f40800000;
	mov.b32 	%r429, 356;
	mov.u32 	%r1334, %r429;
	@%p412 bra 	$L__BB0_1303;
	sub.f32 	%f6436, %f2445, %f2446;
	add.f32 	%f6437, %f2443, %f2443;
	add.f32 	%f2447, %f1, %f6436;
	fma.rn.f32 	%f2448, %f6437, %f2444, %f2;
	mul.f32 	%f2449, %f2447, %f2447;
	mul.f32 	%f2450, %f2448, %f2448;
	add.f32 	%f6438, %f2449, %f2450;
	setp.gt.f32 	%p413, %f6438, 0f40800000;
	mov.b32 	%r430, 357;
	mov.u32 	%r1334, %r430;
	@%p413 bra 	$L__BB0_1303;
	sub.f32 	%f6439, %f2449, %f2450;
	add.f32 	%f6440, %f2447, %f2447;
	add.f32 	%f2451, %f1, %f6439;
	fma.rn.f32 	%f2452, %f6440, %f2448, %f2;
	mul.f32 	%f2453, %f2451, %f2451;
	mul.f32 	%f2454, %f2452, %f2452;
	add.f32 	%f6441, %f2453, %f2454;
	setp.gt.f32 	%p414, %f6441, 0f40800000;
	mov.b32 	%r431, 358;
	mov.u32 	%r1334, %r431;
	@%p414 bra 	$L__BB0_1303;
	sub.f32 	%f6442, %f2453, %f2454;
	add.f32 	%f6443, %f2451, %f2451;
	add.f32 	%f2455, %f1, %f6442;
	fma.rn.f32 	%f2456, %f6443, %f2452, %f2;
	mul.f32 	%f2457, %f2455, %f2455;
	mul.f32 	%f2458, %f2456, %f2456;
	add.f32 	%f6444, %f2457, %f2458;
	setp.gt.f32 	%p415, %f6444, 0f40800000;
	mov.b32 	%r432, 359;
	mov.u32 	%r1334, %r432;
	@%p415 bra 	$L__BB0_1303;
	sub.f32 	%f6445, %f2457, %f2458;
	add.f32 	%f6446, %f2455, %f2455;
	add.f32 	%f2459, %f1, %f6445;
	fma.rn.f32 	%f2460, %f6446, %f2456, %f2;
	mul.f32 	%f2461, %f2459, %f2459;
	mul.f32 	%f2462, %f2460, %f2460;
	add.f32 	%f6447, %f2461, %f2462;
	setp.gt.f32 	%p416, %f6447, 0f40800000;
	mov.b32 	%r433, 360;
	mov.u32 	%r1334, %r433;
	@%p416 bra 	$L__BB0_1303;
	sub.f32 	%f6448, %f2461, %f2462;
	add.f32 	%f6449, %f2459, %f2459;
	add.f32 	%f2463, %f1, %f6448;
	fma.rn.f32 	%f2464, %f6449, %f2460, %f2;
	mul.f32 	%f2465, %f2463, %f2463;
	mul.f32 	%f2466, %f2464, %f2464;
	add.f32 	%f6450, %f2465, %f2466;
	setp.gt.f32 	%p417, %f6450, 0f40800000;
	mov.b32 	%r434, 361;
	mov.u32 	%r1334, %r434;
	@%p417 bra 	$L__BB0_1303;
	sub.f32 	%f6451, %f2465, %f2466;
	add.f32 	%f6452, %f2463, %f2463;
	add.f32 	%f2467, %f1, %f6451;
	fma.rn.f32 	%f2468, %f6452, %f2464, %f2;
	mul.f32 	%f2469, %f2467, %f2467;
	mul.f32 	%f2470, %f2468, %f2468;
	add.f32 	%f6453, %f2469, %f2470;
	setp.gt.f32 	%p418, %f6453, 0f40800000;
	mov.b32 	%r435, 362;
	mov.u32 	%r1334, %r435;
	@%p418 bra 	$L__BB0_1303;
	sub.f32 	%f6454, %f2469, %f2470;
	add.f32 	%f6455, %f2467, %f2467;
	add.f32 	%f2471, %f1, %f6454;
	fma.rn.f32 	%f2472, %f6455, %f2468, %f2;
	mul.f32 	%f2473, %f2471, %f2471;
	mul.f32 	%f2474, %f2472, %f2472;
	add.f32 	%f6456, %f2473, %f2474;
	setp.gt.f32 	%p419, %f6456, 0f40800000;
	mov.b32 	%r436, 363;
	mov.u32 	%r1334, %r436;
	@%p419 bra 	$L__BB0_1303;
	sub.f32 	%f6457, %f2473, %f2474;
	add.f32 	%f6458, %f2471, %f2471;
	add.f32 	%f2475, %f1, %f6457;
	fma.rn.f32 	%f2476, %f6458, %f2472, %f2;
	mul.f32 	%f2477, %f2475, %f2475;
	mul.f32 	%f2478, %f2476, %f2476;
	add.f32 	%f6459, %f2477, %f2478;
	setp.gt.f32 	%p420, %f6459, 0f40800000;
	mov.b32 	%r437, 364;
	mov.u32 	%r1334, %r437;
	@%p420 bra 	$L__BB0_1303;
	sub.f32 	%f6460, %f2477, %f2478;
	add.f32 	%f6461, %f2475, %f2475;
	add.f32 	%f2479, %f1, %f6460;
	fma.rn.f32 	%f2480, %f6461, %f2476, %f2;
	mul.f32 	%f2481, %f2479, %f2479;
	mul.f32 	%f2482, %f2480, %f2480;
	add.f32 	%f6462, %f2481, %f2482;
	setp.gt.f32 	%p421, %f6462, 0f40800000;
	mov.b32 	%r438, 365;
	mov.u32 	%r1334, %r438;
	@%p421 bra 	$L__BB0_1303;
	sub.f32 	%f6463, %f2481, %f2482;
	add.f32 	%f6464, %f2479, %f2479;
	add.f32 	%f2483, %f1, %f6463;
	fma.rn.f32 	%f2484, %f6464, %f2480, %f2;
	mul.f32 	%f2485, %f2483, %f2483;
	mul.f32 	%f2486, %f2484, %f2484;
	add.f32 	%f6465, %f2485, %f2486;
	setp.gt.f32 	%p422, %f6465, 0f40800000;
	mov.b32 	%r439, 366;
	mov.u32 	%r1334, %r439;
	@%p422 bra 	$L__BB0_1303;
	sub.f32 	%f6466, %f2485, %f2486;
	add.f32 	%f6467, %f2483, %f2483;
	add.f32 	%f2487, %f1, %f6466;
	fma.rn.f32 	%f2488, %f6467, %f2484, %f2;
	mul.f32 	%f2489, %f2487, %f2487;
	mul.f32 	%f2490, %f2488, %f2488;
	add.f32 	%f6468, %f2489, %f2490;
	setp.gt.f32 	%p423, %f6468, 0f40800000;
	mov.b32 	%r440, 367;
	mov.u32 	%r1334, %r440;
	@%p423 bra 	$L__BB0_1303;
	sub.f32 	%f6469, %f2489, %f2490;
	add.f32 	%f6470, %f2487, %f2487;
	add.f32 	%f2491, %f1, %f6469;
	fma.rn.f32 	%f2492, %f6470, %f2488, %f2;
	mul.f32 	%f2493, %f2491, %f2491;
	mul.f32 	%f2494, %f2492, %f2492;
	add.f32 	%f6471, %f2493, %f2494;
	setp.gt.f32 	%p424, %f6471, 0f40800000;
	mov.b32 	%r441, 368;
	mov.u32 	%r1334, %r441;
	@%p424 bra 	$L__BB0_1303;
	sub.f32 	%f6472, %f2493, %f2494;
	add.f32 	%f6473, %f2491, %f2491;
	add.f32 	%f2495, %f1, %f6472;
	fma.rn.f32 	%f2496, %f6473, %f2492, %f2;
	mul.f32 	%f2497, %f2495, %f2495;
	mul.f32 	%f2498, %f2496, %f2496;
	add.f32 	%f6474, %f2497, %f2498;
	setp.gt.f32 	%p425, %f6474, 0f40800000;
	mov.b32 	%r442, 369;
	mov.u32 	%r1334, %r442;
	@%p425 bra 	$L__BB0_1303;
	sub.f32 	%f6475, %f2497, %f2498;
	add.f32 	%f6476, %f2495, %f2495;
	add.f32 	%f2499, %f1, %f6475;
	fma.rn.f32 	%f2500, %f6476, %f2496, %f2;
	mul.f32 	%f2501, %f2499, %f2499;
	mul.f32 	%f2502, %f2500, %f2500;
	add.f32 	%f6477, %f2501, %f2502;
	setp.gt.f32 	%p426, %f6477, 0f40800000;
	mov.b32 	%r443, 370;
	mov.u32 	%r1334, %r443;
	@%p426 bra 	$L__BB0_1303;
	sub.f32 	%f6478, %f2501, %f2502;
	add.f32 	%f6479, %f2499, %f2499;
	add.f32 	%f2503, %f1, %f6478;
	fma.rn.f32 	%f2504, %f6479, %f2500, %f2;
	mul.f32 	%f2505, %f2503, %f2503;
	mul.f32 	%f2506, %f2504, %f2504;
	add.f32 	%f6480, %f2505, %f2506;
	setp.gt.f32 	%p427, %f6480, 0f40800000;
	mov.b32 	%r444, 371;
	mov.u32 	%r1334, %r444;
	@%p427 bra 	$L__BB0_1303;
	sub.f32 	%f6481, %f2505, %f2506;
	add.f32 	%f6482, %f2503, %f2503;
	add.f32 	%f2507, %f1, %f6481;
	fma.rn.f32 	%f2508, %f6482, %f2504, %f2;
	mul.f32 	%f2509, %f2507, %f2507;
	mul.f32 	%f2510, %f2508, %f2508;
	add.f32 	%f6483, %f2509, %f2510;
	setp.gt.f32 	%p428, %f6483, 0f40800000;
	mov.b32 	%r445, 372;
	mov.u32 	%r1334, %r445;
	@%p428 bra 	$L__BB0_1303;
	sub.f32 	%f6484, %f2509, %f2510;
	add.f32 	%f6485, %f2507, %f2507;
	add.f32 	%f2511, %f1, %f6484;
	fma.rn.f32 	%f2512, %f6485, %f2508, %f2;
	mul.f32 	%f2513, %f2511, %f2511;
	mul.f32 	%f2514, %f2512, %f2512;
	add.f32 	%f6486, %f2513, %f2514;
	setp.gt.f32 	%p429, %f6486, 0f40800000;
	mov.b32 	%r446, 373;
	mov.u32 	%r1334, %r446;
	@%p429 bra 	$L__BB0_1303;
	sub.f32 	%f6487, %f2513, %f2514;
	add.f32 	%f6488, %f2511, %f2511;
	add.f32 	%f2515, %f1, %f6487;
	fma.rn.f32 	%f2516, %f6488, %f2512, %f2;
	mul.f32 	%f2517, %f2515, %f2515;
	mul.f32 	%f2518, %f2516, %f2516;
	add.f32 	%f6489, %f2517, %f2518;
	setp.gt.f32 	%p430, %f6489, 0f40800000;
	mov.b32 	%r447, 374;
	mov.u32 	%r1334, %r447;
	@%p430 bra 	$L__BB0_1303;
	sub.f32 	%f6490, %f2517, %f2518;
	add.f32 	%f6491, %f2515, %f2515;
	add.f32 	%f2519, %f1, %f6490;
	fma.rn.f32 	%f2520, %f6491, %f2516, %f2;
	mul.f32 	%f2521, %f2519, %f2519;
	mul.f32 	%f2522, %f2520, %f2520;
	add.f32 	%f6492, %f2521, %f2522;
	setp.gt.f32 	%p431, %f6492, 0f40800000;
	mov.b32 	%r448, 375;
	mov.u32 	%r1334, %r448;
	@%p431 bra 	$L__BB0_1303;
	sub.f32 	%f6493, %f2521, %f2522;
	add.f32 	%f6494, %f2519, %f2519;
	add.f32 	%f2523, %f1, %f6493;
	fma.rn.f32 	%f2524, %f6494, %f2520, %f2;
	mul.f32 	%f2525, %f2523, %f2523;
	mul.f32 	%f2526, %f2524, %f2524;
	add.f32 	%f6495, %f2525, %f2526;
	setp.gt.f32 	%p432, %f6495, 0f40800000;
	mov.b32 	%r449, 376;
	mov.u32 	%r1334, %r449;
	@%p432 bra 	$L__BB0_1303;
	sub.f32 	%f6496, %f2525, %f2526;
	add.f32 	%f6497, %f2523, %f2523;
	add.f32 	%f2527, %f1, %f6496;
	fma.rn.f32 	%f2528, %f6497, %f2524, %f2;
	mul.f32 	%f2529, %f2527, %f2527;
	mul.f32 	%f2530, %f2528, %f2528;
	add.f32 	%f6498, %f2529, %f2530;
	setp.gt.f32 	%p433, %f6498, 0f40800000;
	mov.b32 	%r450, 377;
	mov.u32 	%r1334, %r450;
	@%p433 bra 	$L__BB0_1303;
	sub.f32 	%f6499, %f2529, %f2530;
	add.f32 	%f6500, %f2527, %f2527;
	add.f32 	%f2531, %f1, %f6499;
	fma.rn.f32 	%f2532, %f6500, %f2528, %f2;
	mul.f32 	%f2533, %f2531, %f2531;
	mul.f32 	%f2534, %f2532, %f2532;
	add.f32 	%f6501, %f2533, %f2534;
	setp.gt.f32 	%p434, %f6501, 0f40800000;
	mov.b32 	%r451, 378;
	mov.u32 	%r1334, %r451;
	@%p434 bra 	$L__BB0_1303;
	sub.f32 	%f6502, %f2533, %f2534;
	add.f32 	%f6503, %f2531, %f2531;
	add.f32 	%f2535, %f1, %f6502;
	fma.rn.f32 	%f2536, %f6503, %f2532, %f2;
	mul.f32 	%f2537, %f2535, %f2535;
	mul.f32 	%f2538, %f2536, %f2536;
	add.f32 	%f6504, %f2537, %f2538;
	setp.gt.f32 	%p435, %f6504, 0f40800000;
	mov.b32 	%r452, 379;
	mov.u32 	%r1334, %r452;
	@%p435 bra 	$L__BB0_1303;
	sub.f32 	%f6505, %f2537, %f2538;
	add.f32 	%f6506, %f2535, %f2535;
	add.f32 	%f2539, %f1, %f6505;
	fma.rn.f32 	%f2540, %f6506, %f2536, %f2;
	mul.f32 	%f2541, %f2539, %f2539;
	mul.f32 	%f2542, %f2540, %f2540;
	add.f32 	%f6507, %f2541, %f2542;
	setp.gt.f32 	%p436, %f6507, 0f40800000;
	mov.b32 	%r453, 380;
	mov.u32 	%r1334, %r453;
	@%p436 bra 	$L__BB0_1303;
	sub.f32 	%f6508, %f2541, %f2542;
	add.f32 	%f6509, %f2539, %f2539;
	add.f32 	%f2543, %f1, %f6508;
	fma.rn.f32 	%f2544, %f6509, %f2540, %f2;
	mul.f32 	%f2545, %f2543, %f2543;
	mul.f32 	%f2546, %f2544, %f2544;
	add.f32 	%f6510, %f2545, %f2546;
	setp.gt.f32 	%p437, %f6510, 0f40800000;
	mov.b32 	%r454, 381;
	mov.u32 	%r1334, %r454;
	@%p437 bra 	$L__BB0_1303;
	sub.f32 	%f6511, %f2545, %f2546;
	add.f32 	%f6512, %f2543, %f2543;
	add.f32 	%f2547, %f1, %f6511;
	fma.rn.f32 	%f2548, %f6512, %f2544, %f2;
	mul.f32 	%f2549, %f2547, %f2547;
	mul.f32 	%f2550, %f2548, %f2548;
	add.f32 	%f6513, %f2549, %f2550;
	setp.gt.f32 	%p438, %f6513, 0f40800000;
	mov.b32 	%r455, 382;
	mov.u32 	%r1334, %r455;
	@%p438 bra 	$L__BB0_1303;
	sub.f32 	%f6514, %f2549, %f2550;
	add.f32 	%f6515, %f2547, %f2547;
	add.f32 	%f2551, %f1, %f6514;
	fma.rn.f32 	%f2552, %f6515, %f2548, %f2;
	mul.f32 	%f2553, %f2551, %f2551;
	mul.f32 	%f2554, %f2552, %f2552;
	add.f32 	%f6516, %f2553, %f2554;
	setp.gt.f32 	%p439, %f6516, 0f40800000;
	mov.b32 	%r456, 383;
	mov.u32 	%r1334, %r456;
	@%p439 bra 	$L__BB0_1303;
	sub.f32 	%f6517, %f2553, %f2554;
	add.f32 	%f6518, %f2551, %f2551;
	add.f32 	%f2555, %f1, %f6517;
	fma.rn.f32 	%f2556, %f6518, %f2552, %f2;
	mul.f32 	%f2557, %f2555, %f2555;
	mul.f32 	%f2558, %f2556, %f2556;
	add.f32 	%f6519, %f2557, %f2558;
	setp.gt.f32 	%p440, %f6519, 0f40800000;
	mov.b32 	%r457, 384;
	mov.u32 	%r1334, %r457;
	@%p440 bra 	$L__BB0_1303;
	sub.f32 	%f6520, %f2557, %f2558;
	add.f32 	%f6521, %f2555, %f2555;
	add.f32 	%f2559, %f1, %f6520;
	fma.rn.f32 	%f2560, %f6521, %f2556, %f2;
	mul.f32 	%f2561, %f2559, %f2559;
	mul.f32 	%f2562, %f2560, %f2560;
	add.f32 	%f6522, %f2561, %f2562;
	setp.gt.f32 	%p441, %f6522, 0f40800000;
	mov.b32 	%r458, 385;
	mov.u32 	%r1334, %r458;
	@%p441 bra 	$L__BB0_1303;
	sub.f32 	%f6523, %f2561, %f2562;
	add.f32 	%f6524, %f2559, %f2559;
	add.f32 	%f2563, %f1, %f6523;
	fma.rn.f32 	%f2564, %f6524, %f2560, %f2;
	mul.f32 	%f2565, %f2563, %f2563;
	mul.f32 	%f2566, %f2564, %f2564;
	add.f32 	%f6525, %f2565, %f2566;
	setp.gt.f32 	%p442, %f6525, 0f40800000;
	mov.b32 	%r459, 386;
	mov.u32 	%r1334, %r459;
	@%p442 bra 	$L__BB0_1303;
	sub.f32 	%f6526, %f2565, %f2566;
	add.f32 	%f6527, %f2563, %f2563;
	add.f32 	%f2567, %f1, %f6526;
	fma.rn.f32 	%f2568, %f6527, %f2564, %f2;
	mul.f32 	%f2569, %f2567, %f2567;
	mul.f32 	%f2570, %f2568, %f2568;
	add.f32 	%f6528, %f2569, %f2570;
	setp.gt.f32 	%p443, %f6528, 0f40800000;
	mov.b32 	%r460, 387;
	mov.u32 	%r1334, %r460;
	@%p443 bra 	$L__BB0_1303;
	sub.f32 	%f6529, %f2569, %f2570;
	add.f32 	%f6530, %f2567, %f2567;
	add.f32 	%f2571, %f1, %f6529;
	fma.rn.f32 	%f2572, %f6530, %f2568, %f2;
	mul.f32 	%f2573, %f2571, %f2571;
	mul.f32 	%f2574, %f2572, %f2572;
	add.f32 	%f6531, %f2573, %f2574;
	setp.gt.f32 	%p444, %f6531, 0f40800000;
	mov.b32 	%r461, 388;
	mov.u32 	%r1334, %r461;
	@%p444 bra 	$L__BB0_1303;
	sub.f32 	%f6532, %f2573, %f2574;
	add.f32 	%f6533, %f2571, %f2571;
	add.f32 	%f2575, %f1, %f6532;
	fma.rn.f32 	%f2576, %f6533, %f2572, %f2;
	mul.f32 	%f2577, %f2575, %f2575;
	mul.f32 	%f2578, %f2576, %f2576;
	add.f32 	%f6534, %f2577, %f2578;
	setp.gt.f32 	%p445, %f6534, 0f40800000;
	mov.b32 	%r462, 389;
	mov.u32 	%r1334, %r462;
	@%p445 bra 	$L__BB0_1303;
	sub.f32 	%f6535, %f2577, %f2578;
	add.f32 	%f6536, %f2575, %f2575;
	add.f32 	%f2579, %f1, %f6535;
	fma.rn.f32 	%f2580, %f6536, %f2576, %f2;
	mul.f32 	%f2581, %f2579, %f2579;
	mul.f32 	%f2582, %f2580, %f2580;
	add.f32 	%f6537, %f2581, %f2582;
	setp.gt.f32 	%p446, %f6537, 0f40800000;
	mov.b32 	%r463, 390;
	mov.u32 	%r1334, %r463;
	@%p446 bra 	$L__BB0_1303;
	sub.f32 	%f6538, %f2581, %f2582;
	add.f32 	%f6539, %f2579, %f2579;
	add.f32 	%f2583, %f1, %f6538;
	fma.rn.f32 	%f2584, %f6539, %f2580, %f2;
	mul.f32 	%f2585, %f2583, %f2583;
	mul.f32 	%f2586, %f2584, %f2584;
	add.f32 	%f6540, %f2585, %f2586;
	setp.gt.f32 	%p447, %f6540, 0f40800000;
	mov.b32 	%r464, 391;
	mov.u32 	%r1334, %r464;
	@%p447 bra 	$L__BB0_1303;
	sub.f32 	%f6541, %f2585, %f2586;
	add.f32 	%f6542, %f2583, %f2583;
	add.f32 	%f2587, %f1, %f6541;
	fma.rn.f32 	%f2588, %f6542, %f2584, %f2;
	mul.f32 	%f2589, %f2587, %f2587;
	mul.f32 	%f2590, %f2588, %f2588;
	add.f32 	%f6543, %f2589, %f2590;
	setp.gt.f32 	%p448, %f6543, 0f40800000;
	mov.b32 	%r465, 392;
	mov.u32 	%r1334, %r465;
	@%p448 bra 	$L__BB0_1303;
	sub.f32 	%f6544, %f2589, %f2590;
	add.f32 	%f6545, %f2587, %f2587;
	add.f32 	%f2591, %f1, %f6544;
	fma.rn.f32 	%f2592, %f6545, %f2588, %f2;
	mul.f32 	%f2593, %f2591, %f2591;
	mul.f32 	%f2594, %f2592, %f2592;
	add.f32 	%f6546, %f2593, %f2594;
	setp.gt.f32 	%p449, %f6546, 0f40800000;
	mov.b32 	%r466, 393;
	mov.u32 	%r1334, %r466;
	@%p449 bra 	$L__BB0_1303;
	sub.f32 	%f6547, %f2593, %f2594;
	add.f32 	%f6548, %f2591, %f2591;
	add.f32 	%f2595, %f1, %f6547;
	fma.rn.f32 	%f2596, %f6548, %f2592, %f2;
	mul.f32 	%f2597, %f2595, %f2595;
	mul.f32 	%f2598, %f2596, %f2596;
	add.f32 	%f6549, %f2597, %f2598;
	setp.gt.f32 	%p450, %f6549, 0f40800000;
	mov.b32 	%r467, 394;
	mov.u32 	%r1334, %r467;
	@%p450 bra 	$L__BB0_1303;
	sub.f32 	%f6550, %f2597, %f2598;
	add.f32 	%f6551, %f2595, %f2595;
	add.f32 	%f2599, %f1, %f6550;
	fma.rn.f32 	%f2600, %f6551, %f2596, %f2;
	mul.f32 	%f2601, %f2599, %f2599;
	mul.f32 	%f2602, %f2600, %f2600;
	add.f32 	%f6552, %f2601, %f2602;
	setp.gt.f32 	%p451, %f6552, 0f40800000;
	mov.b32 	%r468, 395;
	mov.u32 	%r1334, %r468;
	@%p451 bra 	$L__BB0_1303;
	sub.f32 	%f6553, %f2601, %f2602;
	add.f32 	%f6554, %f2599, %f2599;
	add.f32 	%f2603, %f1, %f6553;
	fma.rn.f32 	%f2604, %f6554, %f2600, %f2;
	mul.f32 	%f2605, %f2603, %f2603;
	mul.f32 	%f2606, %f2604, %f2604;
	add.f32 	%f6555, %f2605, %f2606;
	setp.gt.f32 	%p452, %f6555, 0f40800000;
	mov.b32 	%r469, 396;
	mov.u32 	%r1334, %r469;
	@%p452 bra 	$L__BB0_1303;
	sub.f32 	%f6556, %f2605, %f2606;
	add.f32 	%f6557, %f2603, %f2603;
	add.f32 	%f2607, %f1, %f6556;
	fma.rn.f32 	%f2608, %f6557, %f2604, %f2;
	mul.f32 	%f2609, %f2607, %f2607;
	mul.f32 	%f2610, %f2608, %f2608;
	add.f32 	%f6558, %f2609, %f2610;
	setp.gt.f32 	%p453, %f6558, 0f40800000;
	mov.b32 	%r470, 397;
	mov.u32 	%r1334, %r470;
	@%p453 bra 	$L__BB0_1303;
	sub.f32 	%f6559, %f2609, %f2610;
	add.f32 	%f6560, %f2607, %f2607;
	add.f32 	%f2611, %f1, %f6559;
	fma.rn.f32 	%f2612, %f6560, %f2608, %f2;
	mul.f32 	%f2613, %f2611, %f2611;
	mul.f32 	%f2614, %f2612, %f2612;
	add.f32 	%f6561, %f2613, %f2614;
	setp.gt.f32 	%p454, %f6561, 0f40800000;
	mov.b32 	%r471, 398;
	mov.u32 	%r1334, %r471;
	@%p454 bra 	$L__BB0_1303;
	sub.f32 	%f6562, %f2613, %f2614;
	add.f32 	%f6563, %f2611, %f2611;
	add.f32 	%f2615, %f1, %f6562;
	fma.rn.f32 	%f2616, %f6563, %f2612, %f2;
	mul.f32 	%f2617, %f2615, %f2615;
	mul.f32 	%f2618, %f2616, %f2616;
	add.f32 	%f6564, %f2617, %f2618;
	setp.gt.f32 	%p455, %f6564, 0f40800000;
	mov.b32 	%r472, 399;
	mov.u32 	%r1334, %r472;
	@%p455 bra 	$L__BB0_1303;
	sub.f32 	%f6565, %f2617, %f2618;
	add.f32 	%f6566, %f2615, %f2615;
	add.f32 	%f2619, %f1, %f6565;
	fma.rn.f32 	%f2620, %f6566, %f2616, %f2;
	mul.f32 	%f2621, %f2619, %f2619;
	mul.f32 	%f2622, %f2620, %f2620;
	add.f32 	%f6567, %f2621, %f2622;
	setp.gt.f32 	%p456, %f6567, 0f40800000;
	mov.b32 	%r473, 400;
	mov.u32 	%r1334, %r473;
	@%p456 bra 	$L__BB0_1303;
	sub.f32 	%f6568, %f2621, %f2622;
	add.f32 	%f6569, %f2619, %f2619;
	add.f32 	%f2623, %f1, %f6568;
	fma.rn.f32 	%f2624, %f6569, %f2620, %f2;
	mul.f32 	%f2625, %f2623, %f2623;
	mul.f32 	%f2626, %f2624, %f2624;
	add.f32 	%f6570, %f2625, %f2626;
	setp.gt.f32 	%p457, %f6570, 0f40800000;
	mov.b32 	%r474, 401;
	mov.u32 	%r1334, %r474;
	@%p457 bra 	$L__BB0_1303;
	sub.f32 	%f6571, %f2625, %f2626;
	add.f32 	%f6572, %f2623, %f2623;
	add.f32 	%f2627, %f1, %f6571;
	fma.rn.f32 	%f2628, %f6572, %f2624, %f2;
	mul.f32 	%f2629, %f2627, %f2627;
	mul.f32 	%f2630, %f2628, %f2628;
	add.f32 	%f6573, %f2629, %f2630;
	setp.gt.f32 	%p458, %f6573, 0f40800000;
	mov.b32 	%r475, 402;
	mov.u32 	%r1334, %r475;
	@%p458 bra 	$L__BB0_1303;
	sub.f32 	%f6574, %f2629, %f2630;
	add.f32 	%f6575, %f2627, %f2627;
	add.f32 	%f2631, %f1, %f6574;
	fma.rn.f32 	%f2632, %f6575, %f2628, %f2;
	mul.f32 	%f2633, %f2631, %f2631;
	mul.f32 	%f2634, %f2632, %f2632;
	add.f32 	%f6576, %f2633, %f2634;
	setp.gt.f32 	%p459, %f6576, 0f40800000;
	mov.b32 	%r476, 403;
	mov.u32 	%r1334, %r476;
	@%p459 bra 	$L__BB0_1303;
	sub.f32 	%f6577, %f2633, %f2634;
	add.f32 	%f6578, %f2631, %f2631;
	add.f32 	%f2635, %f1, %f6577;
	fma.rn.f32 	%f2636, %f6578, %f2632, %f2;
	mul.f32 	%f2637, %f2635, %f2635;
	mul.f32 	%f2638, %f2636, %f2636;
	add.f32 	%f6579, %f2637, %f2638;
	setp.gt.f32 	%p460, %f6579, 0f40800000;
	mov.b32 	%r477, 404;
	mov.u32 	%r1334, %r477;
	@%p460 bra 	$L__BB0_1303;
	sub.f32 	%f6580, %f2637, %f2638;
	add.f32 	%f6581, %f2635, %f2635;
	add.f32 	%f2639, %f1, %f6580;
	fma.rn.f32 	%f2640, %f6581, %f2636, %f2;
	mul.f32 	%f2641, %f2639, %f2639;
	mul.f32 	%f2642, %f2640, %f2640;
	add.f32 	%f6582, %f2641, %f2642;
	setp.gt.f32 	%p461, %f6582, 0f40800000;
	mov.b32 	%r478, 405;
	mov.u32 	%r1334, %r478;
	@%p461 bra 	$L__BB0_1303;
	sub.f32 	%f6583, %f2641, %f2642;
	add.f32 	%f6584, %f2639, %f2639;
	add.f32 	%f2643, %f1, %f6583;
	fma.rn.f32 	%f2644, %f6584, %f2640, %f2;
	mul.f32 	%f2645, %f2643, %f2643;
	mul.f32 	%f2646, %f2644, %f2644;
	add.f32 	%f6585, %f2645, %f2646;
	setp.gt.f32 	%p462, %f6585, 0f40800000;
	mov.b32 	%r479, 406;
	mov.u32 	%r1334, %r479;
	@%p462 bra 	$L__BB0_1303;
	sub.f32 	%f6586, %f2645, %f2646;
	add.f32 	%f6587, %f2643, %f2643;
	add.f32 	%f2647, %f1, %f6586;
	fma.rn.f32 	%f2648, %f6587, %f2644, %f2;
	mul.f32 	%f2649, %f2647, %f2647;
	mul.f32 	%f2650, %f2648, %f2648;
	add.f32 	%f6588, %f2649, %f2650;
	setp.gt.f32 	%p463, %f6588, 0f40800000;
	mov.b32 	%r480, 407;
	mov.u32 	%r1334, %r480;
	@%p463 bra 	$L__BB0_1303;
	sub.f32 	%f6589, %f2649, %f2650;
	add.f32 	%f6590, %f2647, %f2647;
	add.f32 	%f2651, %f1, %f6589;
	fma.rn.f32 	%f2652, %f6590, %f2648, %f2;
	mul.f32 	%f2653, %f2651, %f2651;
	mul.f32 	%f2654, %f2652, %f2652;
	add.f32 	%f6591, %f2653, %f2654;
	setp.gt.f32 	%p464, %f6591, 0f40800000;
	mov.b32 	%r481, 408;
	mov.u32 	%r1334, %r481;
	@%p464 bra 	$L__BB0_1303;
	sub.f32 	%f6592, %f2653, %f2654;
	add.f32 	%f6593, %f2651, %f2651;
	add.f32 	%f2655, %f1, %f6592;
	fma.rn.f32 	%f2656, %f6593, %f2652, %f2;
	mul.f32 	%f2657, %f2655, %f2655;
	mul.f32 	%f2658, %f2656, %f2656;
	add.f32 	%f6594, %f2657, %f2658;
	setp.gt.f32 	%p465, %f6594, 0f40800000;
	mov.b32 	%r482, 409;
	mov.u32 	%r1334, %r482;
	@%p465 bra 	$L__BB0_1303;
	sub.f32 	%f6595, %f2657, %f2658;
	add.f32 	%f6596, %f2655, %f2655;
	add.f32 	%f2659, %f1, %f6595;
	fma.rn.f32 	%f2660, %f6596, %f2656, %f2;
	mul.f32 	%f2661, %f2659, %f2659;
	mul.f32 	%f2662, %f2660, %f2660;
	add.f32 	%f6597, %f2661, %f2662;
	setp.gt.f32 	%p466, %f6597, 0f40800000;
	mov.b32 	%r483, 410;
	mov.u32 	%r1334, %r483;
	@%p466 bra 	$L__BB0_1303;
	sub.f32 	%f6598, %f2661, %f2662;
	add.f32 	%f6599, %f2659, %f2659;
	add.f32 	%f2663, %f1, %f6598;
	fma.rn.f32 	%f2664, %f6599, %f2660, %f2;
	mul.f32 	%f2665, %f2663, %f2663;
	mul.f32 	%f2666, %f2664, %f2664;
	add.f32 	%f6600, %f2665, %f2666;
	setp.gt.f32 	%p467, %f6600, 0f40800000;
	mov.b32 	%r484, 411;
	mov.u32 	%r1334, %r484;
	@%p467 bra 	$L__BB0_1303;
	sub.f32 	%f6601, %f2665, %f2666;
	add.f32 	%f6602, %f2663, %f2663;
	add.f32 	%f2667, %f1, %f6601;
	fma.rn.f32 	%f2668, %f6602, %f2664, %f2;
	mul.f32 	%f2669, %f2667, %f2667;
	mul.f32 	%f2670, %f2668, %f2668;
	add.f32 	%f6603, %f2669, %f2670;
	setp.gt.f32 	%p468, %f6603, 0f40800000;
	mov.b32 	%r485, 412;
	mov.u32 	%r1334, %r485;
	@%p468 bra 	$L__BB0_1303;
	sub.f32 	%f6604, %f2669, %f2670;
	add.f32 	%f6605, %f2667, %f2667;
	add.f32 	%f2671, %f1, %f6604;
	fma.rn.f32 	%f2672, %f6605, %f2668, %f2;
	mul.f32 	%f2673, %f2671, %f2671;
	mul.f32 	%f2674, %f2672, %f2672;
	add.f32 	%f6606, %f2673, %f2674;
	setp.gt.f32 	%p469, %f6606, 0f40800000;
	mov.b32 	%r486, 413;
	mov.u32 	%r1334, %r486;
	@%p469 bra 	$L__BB0_1303;
	sub.f32 	%f6607, %f2673, %f2674;
	add.f32 	%f6608, %f2671, %f2671;
	add.f32 	%f2675, %f1, %f6607;
	fma.rn.f32 	%f2676, %f6608, %f2672, %f2;
	mul.f32 	%f2677, %f2675, %f2675;
	mul.f32 	%f2678, %f2676, %f2676;
	add.f32 	%f6609, %f2677, %f2678;
	setp.gt.f32 	%p470, %f6609, 0f40800000;
	mov.b32 	%r487, 414;
	mov.u32 	%r1334, %r487;
	@%p470 bra 	$L__BB0_1303;
	sub.f32 	%f6610, %f2677, %f2678;
	add.f32 	%f6611, %f2675, %f2675;
	add.f32 	%f2679, %f1, %f6610;
	fma.rn.f32 	%f2680, %f6611, %f2676, %f2;
	mul.f32 	%f2681, %f2679, %f2679;
	mul.f32 	%f2682, %f2680, %f2680;
	add.f32 	%f6612, %f2681, %f2682;
	setp.gt.f32 	%p471, %f6612, 0f40800000;
	mov.b32 	%r488, 415;
	mov.u32 	%r1334, %r488;
	@%p471 bra 	$L__BB0_1303;
	sub.f32 	%f6613, %f2681, %f2682;
	add.f32 	%f6614, %f2679, %f2679;
	add.f32 	%f2683, %f1, %f6613;
	fma.rn.f32 	%f2684, %f6614, %f2680, %f2;
	mul.f32 	%f2685, %f2683, %f2683;
	mul.f32 	%f2686, %f2684, %f2684;
	add.f32 	%f6615, %f2685, %f2686;
	setp.gt.f32 	%p472, %f6615, 0f40800000;
	mov.b32 	%r489, 416;
	mov.u32 	%r1334, %r489;
	@%p472 bra 	$L__BB0_1303;
	sub.f32 	%f6616, %f2685, %f2686;
	add.f32 	%f6617, %f2683, %f2683;
	add.f32 	%f2687, %f1, %f6616;
	fma.rn.f32 	%f2688, %f6617, %f2684, %f2;
	mul.f32 	%f2689, %f2687, %f2687;
	mul.f32 	%f2690, %f2688, %f2688;
	add.f32 	%f6618, %f2689, %f2690;
	setp.gt.f32 	%p473, %f6618, 0f40800000;
	mov.b32 	%r490, 417;
	mov.u32 	%r1334, %r490;
	@%p473 bra 	$L__BB0_1303;
	sub.f32 	%f6619, %f2689, %f2690;
	add.f32 	%f6620, %f2687, %f2687;
	add.f32 	%f2691, %f1, %f6619;
	fma.rn.f32 	%f2692, %f6620, %f2688, %f2;
	mul.f32 	%f2693, %f2691, %f2691;
	mul.f32 	%f2694, %f2692, %f2692;
	add.f32 	%f6621, %f2693, %f2694;
	setp.gt.f32 	%p474, %f6621, 0f40800000;
	mov.b32 	%r491, 418;
	mov.u32 	%r1334, %r491;
	@%p474 bra 	$L__BB0_1303;
	sub.f32 	%f6622, %f2693, %f2694;
	add.f32 	%f6623, %f2691, %f2691;
	add.f32 	%f2695, %f1, %f6622;
	fma.rn.f32 	%f2696, %f6623, %f2692, %f2;
	mul.f32 	%f2697, %f2695, %f2695;
	mul.f32 	%f2698, %f2696, %f2696;
	add.f32 	%f6624, %f2697, %f2698;
	setp.gt.f32 	%p475, %f6624, 0f40800000;
	mov.b32 	%r492, 419;
	mov.u32 	%r1334, %r492;
	@%p475 bra 	$L__BB0_1303;
	sub.f32 	%f6625, %f2697, %f2698;
	add.f32 	%f6626, %f2695, %f2695;
	add.f32 	%f2699, %f1, %f6625;
	fma.rn.f32 	%f2700, %f6626, %f2696, %f2;
	mul.f32 	%f2701, %f2699, %f2699;
	mul.f32 	%f2702, %f2700, %f2700;
	add.f32 	%f6627, %f2701, %f2702;
	setp.gt.f32 	%p476, %f6627, 0f40800000;
	mov.b32 	%r493, 420;
	mov.u32 	%r1334, %r493;
	@%p476 bra 	$L__BB0_1303;
	sub.f32 	%f6628, %f2701, %f2702;
	add.f32 	%f6629, %f2699, %f2699;
	add.f32 	%f2703, %f1, %f6628;
	fma.rn.f32 	%f2704, %f6629, %f2700, %f2;
	mul.f32 	%f2705, %f2703, %f2703;
	mul.f32 	%f2706, %f2704, %f2704;
	add.f32 	%f6630, %f2705, %f2706;
	setp.gt.f32 	%p477, %f6630, 0f40800000;
	mov.b32 	%r494, 421;
	mov.u32 	%r1334, %r494;
	@%p477 bra 	$L__BB0_1303;
	sub.f32 	%f6631, %f2705, %f2706;
	add.f32 	%f6632, %f2703, %f2703;
	add.f32 	%f2707, %f1, %f6631;
	fma.rn.f32 	%f2708, %f6632, %f2704, %f2;
	mul.f32 	%f2709, %f2707, %f2707;
	mul.f32 	%f2710, %f2708, %f2708;
	add.f32 	%f6633, %f2709, %f2710;
	setp.gt.f32 	%p478, %f6633, 0f40800000;
	mov.b32 	%r495, 422;
	mov.u32 	%r1334, %r495;
	@%p478 bra 	$L__BB0_1303;
	sub.f32 	%f6634, %f2709, %f2710;
	add.f32 	%f6635, %f2707, %f2707;
	add.f32 	%f2711, %f1, %f6634;
	fma.rn.f32 	%f2712, %f6635, %f2708, %f2;
	mul.f32 	%f2713, %f2711, %f2711;
	mul.f32 	%f2714, %f2712, %f2712;
	add.f32 	%f6636, %f2713, %f2714;
	setp.gt.f32 	%p479, %f6636, 0f40800000;
	mov.b32 	%r496, 423;
	mov.u32 	%r1334, %r496;
	@%p479 bra 	$L__BB0_1303;
	sub.f32 	%f6637, %f2713, %f2714;
	add.f32 	%f6638, %f2711, %f2711;
	add.f32 	%f2715, %f1, %f6637;
	fma.rn.f32 	%f2716, %f6638, %f2712, %f2;
	mul.f32 	%f2717, %f2715, %f2715;
	mul.f32 	%f2718, %f2716, %f2716;
	add.f32 	%f6639, %f2717, %f2718;
	setp.gt.f32 	%p480, %f6639, 0f40800000;
	mov.b32 	%r497, 424;
	mov.u32 	%r1334, %r497;
	@%p480 bra 	$L__BB0_1303;
	sub.f32 	%f6640, %f2717, %f2718;
	add.f32 	%f6641, %f2715, %f2715;
	add.f32 	%f2719, %f1, %f6640;
	fma.rn.f32 	%f2720, %f6641, %f2716, %f2;
	mul.f32 	%f2721, %f2719, %f2719;
	mul.f32 	%f2722, %f2720, %f2720;
	add.f32 	%f6642, %f2721, %f2722;
	setp.gt.f32 	%p481, %f6642, 0f40800000;
	mov.b32 	%r498, 425;
	mov.u32 	%r1334, %r498;
	@%p481 bra 	$L__BB0_1303;
	sub.f32 	%f6643, %f2721, %f2722;
	add.f32 	%f6644, %f2719, %f2719;
	add.f32 	%f2723, %f1, %f6643;
	fma.rn.f32 	%f2724, %f6644, %f2720, %f2;
	mul.f32 	%f2725, %f2723, %f2723;
	mul.f32 	%f2726, %f2724, %f2724;
	add.f32 	%f6645, %f2725, %f2726;
	setp.gt.f32 	%p482, %f6645, 0f40800000;
	mov.b32 	%r499, 426;
	mov.u32 	%r1334, %r499;
	@%p482 bra 	$L__BB0_1303;
	sub.f32 	%f6646, %f2725, %f2726;
	add.f32 	%f6647, %f2723, %f2723;
	add.f32 	%f2727, %f1, %f6646;
	fma.rn.f32 	%f2728, %f6647, %f2724, %f2;
	mul.f32 	%f2729, %f2727, %f2727;
	mul.f32 	%f2730, %f2728, %f2728;
	add.f32 	%f6648, %f2729, %f2730;
	setp.gt.f32 	%p483, %f6648, 0f40800000;
	mov.b32 	%r500, 427;
	mov.u32 	%r1334, %r500;
	@%p483 bra 	$L__BB0_1303;
	sub.f32 	%f6649, %f2729, %f2730;
	add.f32 	%f6650, %f2727, %f2727;
	add.f32 	%f2731, %f1, %f6649;
	fma.rn.f32 	%f2732, %f6650, %f2728, %f2;
	mul.f32 	%f2733, %f2731, %f2731;
	mul.f32 	%f2734, %f2732, %f2732;
	add.f32 	%f6651, %f2733, %f2734;
	setp.gt.f32 	%p484, %f6651, 0f40800000;
	mov.b32 	%r501, 428;
	mov.u32 	%r1334, %r501;
	@%p484 bra 	$L__BB0_1303;
	sub.f32 	%f6652, %f2733, %f2734;
	add.f32 	%f6653, %f2731, %f2731;
	add.f32 	%f2735, %f1, %f6652;
	fma.rn.f32 	%f2736, %f6653, %f2732, %f2;
	mul.f32 	%f2737, %f2735, %f2735;
	mul.f32 	%f2738, %f2736, %f2736;
	add.f32 	%f6654, %f2737, %f2738;
	setp.gt.f32 	%p485, %f6654, 0f40800000;
	mov.b32 	%r502, 429;
	mov.u32 	%r1334, %r502;
	@%p485 bra 	$L__BB0_1303;
	sub.f32 	%f6655, %f2737, %f2738;
	add.f32 	%f6656, %f2735, %f2735;
	add.f32 	%f2739, %f1, %f6655;
	fma.rn.f32 	%f2740, %f6656, %f2736, %f2;
	mul.f32 	%f2741, %f2739, %f2739;
	mul.f32 	%f2742, %f2740, %f2740;
	add.f32 	%f6657, %f2741, %f2742;
	setp.gt.f32 	%p486, %f6657, 0f40800000;
	mov.b32 	%r503, 430;
	mov.u32 	%r1334, %r503;
	@%p486 bra 	$L__BB0_1303;
	sub.f32 	%f6658, %f2741, %f2742;
	add.f32 	%f6659, %f2739, %f2739;
	add.f32 	%f2743, %f1, %f6658;
	fma.rn.f32 	%f2744, %f6659, %f2740, %f2;
	mul.f32 	%f2745, %f2743, %f2743;
	mul.f32 	%f2746, %f2744, %f2744;
	add.f32 	%f6660, %f2745, %f2746;
	setp.gt.f32 	%p487, %f6660, 0f40800000;
	mov.b32 	%r504, 431;
	mov.u32 	%r1334, %r504;
	@%p487 bra 	$L__BB0_1303;
	sub.f32 	%f6661, %f2745, %f2746;
	add.f32 	%f6662, %f2743, %f2743;
	add.f32 	%f2747, %f1, %f6661;
	fma.rn.f32 	%f2748, %f6662, %f2744, %f2;
	mul.f32 	%f2749, %f2747, %f2747;
	mul.f32 	%f2750, %f2748, %f2748;
	add.f32 	%f6663, %f2749, %f2750;
	setp.gt.f32 	%p488, %f6663, 0f40800000;
	mov.b32 	%r505, 432;
	mov.u32 	%r1334, %r505;
	@%p488 bra 	$L__BB0_1303;
	sub.f32 	%f6664, %f2749, %f2750;
	add.f32 	%f6665, %f2747, %f2747;
	add.f32 	%f2751, %f1, %f6664;
	fma.rn.f32 	%f2752, %f6665, %f2748, %f2;
	mul.f32 	%f2753, %f2751, %f2751;
	mul.f32 	%f2754, %f2752, %f2752;
	add.f32 	%f6666, %f2753, %f2754;
	setp.gt.f32 	%p489, %f6666, 0f40800000;
	mov.b32 	%r506, 433;
	mov.u32 	%r1334, %r506;
	@%p489 bra 	$L__BB0_1303;
	sub.f32 	%f6667, %f2753, %f2754;
	add.f32 	%f6668, %f2751, %f2751;
	add.f32 	%f2755, %f1, %f6667;
	fma.rn.f32 	%f2756, %f6668, %f2752, %f2;
	mul.f32 	%f2757, %f2755, %f2755;
	mul.f32 	%f2758, %f2756, %f2756;
	add.f32 	%f6669, %f2757, %f2758;
	setp.gt.f32 	%p490, %f6669, 0f40800000;
	mov.b32 	%r507, 434;
	mov.u32 	%r1334, %r507;
	@%p490 bra 	$L__BB0_1303;
	sub.f32 	%f6670, %f2757, %f2758;
	add.f32 	%f6671, %f2755, %f2755;
	add.f32 	%f2759, %f1, %f6670;
	fma.rn.f32 	%f2760, %f6671, %f2756, %f2;
	mul.f32 	%f2761, %f2759, %f2759;
	mul.f32 	%f2762, %f2760, %f2760;
	add.f32 	%f6672, %f2761, %f2762;
	setp.gt.f32 	%p491, %f6672, 0f40800000;
	mov.b32 	%r508, 435;
	mov.u32 	%r1334, %r508;
	@%p491 bra 	$L__BB0_1303;
	sub.f32 	%f6673, %f2761, %f2762;
	add.f32 	%f6674, %f2759, %f2759;
	add.f32 	%f2763, %f1, %f6673;
	fma.rn.f32 	%f2764, %f6674, %f2760, %f2;
	mul.f32 	%f2765, %f2763, %f2763;
	mul.f32 	%f2766, %f2764, %f2764;
	add.f32 	%f6675, %f2765, %f2766;
	setp.gt.f32 	%p492, %f6675, 0f40800000;
	mov.b32 	%r509, 436;
	mov.u32 	%r1334, %r509;
	@%p492 bra 	$L__BB0_1303;
	sub.f32 	%f6676, %f2765, %f2766;
	add.f32 	%f6677, %f2763, %f2763;
	add.f32 	%f2767, %f1, %f6676;
	fma.rn.f32 	%f2768, %f6677, %f2764, %f2;
	mul.f32 	%f2769, %f2767, %f2767;
	mul.f32 	%f2770, %f2768, %f2768;
	add.f32 	%f6678, %f2769, %f2770;
	setp.gt.f32 	%p493, %f6678, 0f40800000;
	mov.b32 	%r510, 437;
	mov.u32 	%r1334, %r510;
	@%p493 bra 	$L__BB0_1303;
	sub.f32 	%f6679, %f2769, %f2770;
	add.f32 	%f6680, %f2767, %f2767;
	add.f32 	%f2771, %f1, %f6679;
	fma.rn.f32 	%f2772, %f6680, %f2768, %f2;
	mul.f32 	%f2773, %f2771, %f2771;
	mul.f32 	%f2774, %f2772, %f2772;
	add.f32 	%f6681, %f2773, %f2774;
	setp.gt.f32 	%p494, %f6681, 0f40800000;
	mov.b32 	%r511, 438;
	mov.u32 	%r1334, %r511;
	@%p494 bra 	$L__BB0_1303;
	sub.f32 	%f6682, %f2773, %f2774;
	add.f32 	%f6683, %f2771, %f2771;
	add.f32 	%f2775, %f1, %f6682;
	fma.rn.f32 	%f2776, %f6683, %f2772, %f2;
	mul.f32 	%f2777, %f2775, %f2775;
	mul.f32 	%f2778, %f2776, %f2776;
	add.f32 	%f6684, %f2777, %f2778;
	setp.gt.f32 	%p495, %f6684, 0f40800000;
	mov.b32 	%r512, 439;
	mov.u32 	%r1334, %r512;
	@%p495 bra 	$L__BB0_1303;
	sub.f32 	%f6685, %f2777, %f2778;
	add.f32 	%f6686, %f2775, %f2775;
	add.f32 	%f2779, %f1, %f6685;
	fma.rn.f32 	%f2780, %f6686, %f2776, %f2;
	mul.f32 	%f2781, %f2779, %f2779;
	mul.f32 	%f2782, %f2780, %f2780;
	add.f32 	%f6687, %f2781, %f2782;
	setp.gt.f32 	%p496, %f6687, 0f40800000;
	mov.b32 	%r513, 440;
	mov.u32 	%r1334, %r513;
	@%p496 bra 	$L__BB0_1303;
	sub.f32 	%f6688, %f2781, %f2782;
	add.f32 	%f6689, %f2779, %f2779;
	add.f32 	%f2783, %f1, %f6688;
	fma.rn.f32 	%f2784, %f6689, %f2780, %f2;
	mul.f32 	%f2785, %f2783, %f2783;
	mul.f32 	%f2786, %f2784, %f2784;
	add.f32 	%f6690, %f2785, %f2786;
	setp.gt.f32 	%p497, %f6690, 0f40800000;
	mov.b32 	%r514, 441;
	mov.u32 	%r1334, %r514;
	@%p497 bra 	$L__BB0_1303;
	sub.f32 	%f6691, %f2785, %f2786;
	add.f32 	%f6692, %f2783, %f2783;
	add.f32 	%f2787, %f1, %f6691;
	fma.rn.f32 	%f2788, %f6692, %f2784, %f2;
	mul.f32 	%f2789, %f2787, %f2787;
	mul.f32 	%f2790, %f2788, %f2788;
	add.f32 	%f6693, %f2789, %f2790;
	setp.gt.f32 	%p498, %f6693, 0f40800000;
	mov.b32 	%r515, 442;
	mov.u32 	%r1334, %r515;
	@%p498 bra 	$L__BB0_1303;
	sub.f32 	%f6694, %f2789, %f2790;
	add.f32 	%f6695, %f2787, %f2787;
	add.f32 	%f2791, %f1, %f6694;
	fma.rn.f32 	%f2792, %f6695, %f2788, %f2;
	mul.f32 	%f2793, %f2791, %f2791;
	mul.f32 	%f2794, %f2792, %f2792;
	add.f32 	%f6696, %f2793, %f2794;
	setp.gt.f32 	%p499, %f6696, 0f40800000;
	mov.b32 	%r516, 443;
	mov.u32 	%r1334, %r516;
	@%p499 bra 	$L__BB0_1303;
	sub.f32 	%f6697, %f2793, %f2794;
	add.f32 	%f6698, %f2791, %f2791;
	add.f32 	%f2795, %f1, %f6697;
	fma.rn.f32 	%f2796, %f6698, %f2792, %f2;
	mul.f32 	%f2797, %f2795, %f2795;
	mul.f32 	%f2798, %f2796, %f2796;
	add.f32 	%f6699, %f2797, %f2798;
	setp.gt.f32 	%p500, %f6699, 0f40800000;
	mov.b32 	%r517, 444;
	mov.u32 	%r1334, %r517;
	@%p500 bra 	$L__BB0_1303;
	sub.f32 	%f6700, %f2797, %f2798;
	add.f32 	%f6701, %f2795, %f2795;
	add.f32 	%f2799, %f1, %f6700;
	fma.rn.f32 	%f2800, %f6701, %f2796, %f2;
	mul.f32 	%f2801, %f2799, %f2799;
	mul.f32 	%f2802, %f2800, %f2800;
	add.f32 	%f6702, %f2801, %f2802;
	setp.gt.f32 	%p501, %f6702, 0f40800000;
	mov.b32 	%r518, 445;
	mov.u32 	%r1334, %r518;
	@%p501 bra 	$L__BB0_1303;
	sub.f32 	%f6703, %f2801, %f2802;
	add.f32 	%f6704, %f2799, %f2799;
	add.f32 	%f2803, %f1, %f6703;
	fma.rn.f32 	%f2804, %f6704, %f2800, %f2;
	mul.f32 	%f2805, %f2803, %f2803;
	mul.f32 	%f2806, %f2804, %f2804;
	add.f32 	%f6705, %f2805, %f2806;
	setp.gt.f32 	%p502, %f6705, 0f40800000;
	mov.b32 	%r519, 446;
	mov.u32 	%r1334, %r519;
	@%p502 bra 	$L__BB0_1303;
	sub.f32 	%f6706, %f2805, %f2806;
	add.f32 	%f6707, %f2803, %f2803;
	add.f32 	%f2807, %f1, %f6706;
	fma.rn.f32 	%f2808, %f6707, %f2804, %f2;
	mul.f32 	%f2809, %f2807, %f2807;
	mul.f32 	%f2810, %f2808, %f2808;
	add.f32 	%f6708, %f2809, %f2810;
	setp.gt.f32 	%p503, %f6708, 0f40800000;
	mov.b32 	%r520, 447;
	mov.u32 	%r1334, %r520;
	@%p503 bra 	$L__BB0_1303;
	sub.f32 	%f6709, %f2809, %f2810;
	add.f32 	%f6710, %f2807, %f2807;
	add.f32 	%f2811, %f1, %f6709;
	fma.rn.f32 	%f2812, %f6710, %f2808, %f2;
	mul.f32 	%f2813, %f2811, %f2811;
	mul.f32 	%f2814, %f2812, %f2812;
	add.f32 	%f6711, %f2813, %f2814;
	setp.gt.f32 	%p504, %f6711, 0f40800000;
	mov.b32 	%r521, 448;
	mov.u32 	%r1334, %r521;
	@%p504 bra 	$L__BB0_1303;
	sub.f32 	%f6712, %f2813, %f2814;
	add.f32 	%f6713, %f2811, %f2811;
	add.f32 	%f2815, %f1, %f6712;
	fma.rn.f32 	%f2816, %f6713, %f2812, %f2;
	mul.f32 	%f2817, %f2815, %f2815;
	mul.f32 	%f2818, %f2816, %f2816;
	add.f32 	%f6714, %f2817, %f2818;
	setp.gt.f32 	%p505, %f6714, 0f40800000;
	mov.b32 	%r522, 449;
	mov.u32 	%r1334, %r522;
	@%p505 bra 	$L__BB0_1303;
	sub.f32 	%f6715, %f2817, %f2818;
	add.f32 	%f6716, %f2815, %f2815;
	add.f32 	%f2819, %f1, %f6715;
	fma.rn.f32 	%f2820, %f6716, %f2816, %f2;
	mul.f32 	%f2821, %f2819, %f2819;
	mul.f32 	%f2822, %f2820, %f2820;
	add.f32 	%f6717, %f2821, %f2822;
	setp.gt.f32 	%p506, %f6717, 0f40800000;
	mov.b32 	%r523, 450;
	mov.u32 	%r1334, %r523;
	@%p506 bra 	$L__BB0_1303;
	sub.f32 	%f6718, %f2821, %f2822;
	add.f32 	%f6719, %f2819, %f2819;
	add.f32 	%f2823, %f1, %f6718;
	fma.rn.f32 	%f2824, %f6719, %f2820, %f2;
	mul.f32 	%f2825, %f2823, %f2823;
	mul.f32 	%f2826, %f2824, %f2824;
	add.f32 	%f6720, %f2825, %f2826;
	setp.gt.f32 	%p507, %f6720, 0f40800000;
	mov.b32 	%r524, 451;
	mov.u32 	%r1334, %r524;
	@%p507 bra 	$L__BB0_1303;
	sub.f32 	%f6721, %f2825, %f2826;
	add.f32 	%f6722, %f2823, %f2823;
	add.f32 	%f2827, %f1, %f6721;
	fma.rn.f32 	%f2828, %f6722, %f2824, %f2;
	mul.f32 	%f2829, %f2827, %f2827;
	mul.f32 	%f2830, %f2828, %f2828;
	add.f32 	%f6723, %f2829, %f2830;
	setp.gt.f32 	%p508, %f6723, 0f40800000;
	mov.b32 	%r525, 452;
	mov.u32 	%r1334, %r525;
	@%p508 bra 	$L__BB0_1303;
	sub.f32 	%f6724, %f2829, %f2830;
	add.f32 	%f6725, %f2827, %f2827;
	add.f32 	%f2831, %f1, %f6724;
	fma.rn.f32 	%f2832, %f6725, %f2828, %f2;
	mul.f32 	%f2833, %f2831, %f2831;
	mul.f32 	%f2834, %f2832, %f2832;
	add.f32 	%f6726, %f2833, %f2834;
	setp.gt.f32 	%p509, %f6726, 0f40800000;
	mov.b32 	%r526, 453;
	mov.u32 	%r1334, %r526;
	@%p509 bra 	$L__BB0_1303;
	sub.f32 	%f6727, %f2833, %f2834;
	add.f32 	%f6728, %f2831, %f2831;
	add.f32 	%f2835, %f1, %f6727;
	fma.rn.f32 	%f2836, %f6728, %f2832, %f2;
	mul.f32 	%f2837, %f2835, %f2835;
	mul.f32 	%f2838, %f2836, %f2836;
	add.f32 	%f6729, %f2837, %f2838;
	setp.gt.f32 	%p510, %f6729, 0f40800000;
	mov.b32 	%r527, 454;
	mov.u32 	%r1334, %r527;
	@%p510 bra 	$L__BB0_1303;
	sub.f32 	%f6730, %f2837, %f2838;
	add.f32 	%f6731, %f2835, %f2835;
	add.f32 	%f2839, %f1, %f6730;
	fma.rn.f32 	%f2840, %f6731, %f2836, %f2;
	mul.f32 	%f2841, %f2839, %f2839;
	mul.f32 	%f2842, %f2840, %f2840;
	add.f32 	%f6732, %f2841, %f2842;
	setp.gt.f32 	%p511, %f6732, 0f40800000;
	mov.b32 	%r528, 455;
	mov.u32 	%r1334, %r528;
	@%p511 bra 	$L__BB0_1303;
	sub.f32 	%f6733, %f2841, %f2842;
	add.f32 	%f6734, %f2839, %f2839;
	add.f32 	%f2843, %f1, %f6733;
	fma.rn.f32 	%f2844, %f6734, %f2840, %f2;
	mul.f32 	%f2845, %f2843, %f2843;
	mul.f32 	%f2846, %f2844, %f2844;
	add.f32 	%f6735, %f2845, %f2846;
	setp.gt.f32 	%p512, %f6735, 0f40800000;
	mov.b32 	%r529, 456;
	mov.u32 	%r1334, %r529;
	@%p512 bra 	$L__BB0_1303;
	sub.f32 	%f6736, %f2845, %f2846;
	add.f32 	%f6737, %f2843, %f2843;
	add.f32 	%f2847, %f1, %f6736;
	fma.rn.f32 	%f2848, %f6737, %f2844, %f2;
	mul.f32 	%f2849, %f2847, %f2847;
	mul.f32 	%f2850, %f2848, %f2848;
	add.f32 	%f6738, %f2849, %f2850;
	setp.gt.f32 	%p513, %f6738, 0f40800000;
	mov.b32 	%r530, 457;
	mov.u32 	%r1334, %r530;
	@%p513 bra 	$L__BB0_1303;
	sub.f32 	%f6739, %f2849, %f2850;
	add.f32 	%f6740, %f2847, %f2847;
	add.f32 	%f2851, %f1, %f6739;
	fma.rn.f32 	%f2852, %f6740, %f2848, %f2;
	mul.f32 	%f2853, %f2851, %f2851;
	mul.f32 	%f2854, %f2852, %f2852;
	add.f32 	%f6741, %f2853, %f2854;
	setp.gt.f32 	%p514, %f6741, 0f40800000;
	mov.b32 	%r531, 458;
	mov.u32 	%r1334, %r531;
	@%p514 bra 	$L__BB0_1303;
	sub.f32 	%f6742, %f2853, %f2854;
	add.f32 	%f6743, %f2851, %f2851;
	add.f32 	%f2855, %f1, %f6742;
	fma.rn.f32 	%f2856, %f6743, %f2852, %f2;
	mul.f32 	%f2857, %f2855, %f2855;
	mul.f32 	%f2858, %f2856, %f2856;
	add.f32 	%f6744, %f2857, %f2858;
	setp.gt.f32 	%p515, %f6744, 0f40800000;
	mov.b32 	%r532, 459;
	mov.u32 	%r1334, %r532;
	@%p515 bra 	$L__BB0_1303;
	sub.f32 	%f6745, %f2857, %f2858;
	add.f32 	%f6746, %f2855, %f2855;
	add.f32 	%f2859, %f1, %f6745;
	fma.rn.f32 	%f2860, %f6746, %f2856, %f2;
	mul.f32 	%f2861, %f2859, %f2859;
	mul.f32 	%f2862, %f2860, %f2860;
	add.f32 	%f6747, %f2861, %f2862;
	setp.gt.f32 	%p516, %f6747, 0f40800000;
	mov.b32 	%r533, 460;
	mov.u32 	%r1334, %r533;
	@%p516 bra 	$L__BB0_1303;
	sub.f32 	%f6748, %f2861, %f2862;
	add.f32 	%f6749, %f2859, %f2859;
	add.f32 	%f2863, %f1, %f6748;
	fma.rn.f32 	%f2864, %f6749, %f2860, %f2;
	mul.f32 	%f2865, %f2863, %f2863;
	mul.f32 	%f2866, %f2864, %f2864;
	add.f32 	%f6750, %f2865, %f2866;
	setp.gt.f32 	%p517, %f6750, 0f40800000;
	mov.b32 	%r534, 461;
	mov.u32 	%r1334, %r534;
	@%p517 bra 	$L__BB0_1303;
	sub.f32 	%f6751, %f2865, %f2866;
	add.f32 	%f6752, %f2863, %f2863;
	add.f32 	%f2867, %f1, %f6751;
	fma.rn.f32 	%f2868, %f6752, %f2864, %f2;
	mul.f32 	%f2869, %f2867, %f2867;
	mul.f32 	%f2870, %f2868, %f2868;
	add.f32 	%f6753, %f2869, %f2870;
	setp.gt.f32 	%p518, %f6753, 0f40800000;
	mov.b32 	%r535, 462;
	mov.u32 	%r1334, %r535;
	@%p518 bra 	$L__BB0_1303;
	sub.f32 	%f6754, %f2869, %f2870;
	add.f32 	%f6755, %f2867, %f2867;
	add.f32 	%f2871, %f1, %f6754;
	fma.rn.f32 	%f2872, %f6755, %f2868, %f2;
	mul.f32 	%f2873, %f2871, %f2871;
	mul.f32 	%f2874, %f2872, %f2872;
	add.f32 	%f6756, %f2873, %f2874;
	setp.gt.f32 	%p519, %f6756, 0f40800000;
	mov.b32 	%r536, 463;
	mov.u32 	%r1334, %r536;
	@%p519 bra 	$L__BB0_1303;
	sub.f32 	%f6757, %f2873, %f2874;
	add.f32 	%f6758, %f2871, %f2871;
	add.f32 	%f2875, %f1, %f6757;
	fma.rn.f32 	%f2876, %f6758, %f2872, %f2;
	mul.f32 	%f2877, %f2875, %f2875;
	mul.f32 	%f2878, %f2876, %f2876;
	add.f32 	%f6759, %f2877, %f2878;
	setp.gt.f32 	%p520, %f6759, 0f40800000;
	mov.b32 	%r537, 464;
	mov.u32 	%r1334, %r537;
	@%p520 bra 	$L__BB0_1303;
	sub.f32 	%f6760, %f2877, %f2878;
	add.f32 	%f6761, %f2875, %f2875;
	add.f32 	%f2879, %f1, %f6760;
	fma.rn.f32 	%f2880, %f6761, %f2876, %f2;
	mul.f32 	%f2881, %f2879, %f2879;
	mul.f32 	%f2882, %f2880, %f2880;
	add.f32 	%f6762, %f2881, %f2882;
	setp.gt.f32 	%p521, %f6762, 0f40800000;
	mov.b32 	%r538, 465;
	mov.u32 	%r1334, %r538;
	@%p521 bra 	$L__BB0_1303;
	sub.f32 	%f6763, %f2881, %f2882;
	add.f32 	%f6764, %f2879, %f2879;
	add.f32 	%f2883, %f1, %f6763;
	fma.rn.f32 	%f2884, %f6764, %f2880, %f2;
	mul.f32 	%f2885, %f2883, %f2883;
	mul.f32 	%f2886, %f2884, %f2884;
	add.f32 	%f6765, %f2885, %f2886;
	setp.gt.f32 	%p522, %f6765, 0f40800000;
	mov.b32 	%r539, 466;
	mov.u32 	%r1334, %r539;
	@%p522 bra 	$L__BB0_1303;
	sub.f32 	%f6766, %f2885, %f2886;
	add.f32 	%f6767, %f2883, %f2883;
	add.f32 	%f2887, %f1, %f6766;
	fma.rn.f32 	%f2888, %f6767, %f2884, %f2;
	mul.f32 	%f2889, %f2887, %f2887;
	mul.f32 	%f2890, %f2888, %f2888;
	add.f32 	%f6768, %f2889, %f2890;
	setp.gt.f32 	%p523, %f6768, 0f40800000;
	mov.b32 	%r540, 467;
	mov.u32 	%r1334, %r540;
	@%p523 bra 	$L__BB0_1303;
	sub.f32 	%f6769, %f2889, %f2890;
	add.f32 	%f6770, %f2887, %f2887;
	add.f32 	%f2891, %f1, %f6769;
	fma.rn.f32 	%f2892, %f6770, %f2888, %f2;
	mul.f32 	%f2893, %f2891, %f2891;
	mul.f32 	%f2894, %f2892, %f2892;
	add.f32 	%f6771, %f2893, %f2894;
	setp.gt.f32 	%p524, %f6771, 0f40800000;
	mov.b32 	%r541, 468;
	mov.u32 	%r1334, %r541;
	@%p524 bra 	$L__BB0_1303;
	sub.f32 	%f6772, %f2893, %f2894;
	add.f32 	%f6773, %f2891, %f2891;
	add.f32 	%f2895, %f1, %f6772;
	fma.rn.f32 	%f2896, %f6773, %f2892, %f2;
	mul.f32 	%f2897, %f2895, %f2895;
	mul.f32 	%f2898, %f2896, %f2896;
	add.f32 	%f6774, %f2897, %f2898;
	setp.gt.f32 	%p525, %f6774, 0f40800000;
	mov.b32 	%r542, 469;
	mov.u32 	%r1334, %r542;
	@%p525 bra 	$L__BB0_1303;
	sub.f32 	%f6775, %f2897, %f2898;
	add.f32 	%f6776, %f2895, %f2895;
	add.f32 	%f2899, %f1, %f6775;
	fma.rn.f32 	%f2900, %f6776, %f2896, %f2;
	mul.f32 	%f2901, %f2899, %f2899;
	mul.f32 	%f2902, %f2900, %f2900;
	add.f32 	%f6777, %f2901, %f2902;
	setp.gt.f32 	%p526, %f6777, 0f40800000;
	mov.b32 	%r543, 470;
	mov.u32 	%r1334, %r543;
	@%p526 bra 	$L__BB0_1303;
	sub.f32 	%f6778, %f2901, %f2902;
	add.f32 	%f6779, %f2899, %f2899;
	add.f32 	%f2903, %f1, %f6778;
	fma.rn.f32 	%f2904, %f6779, %f2900, %f2;
	mul.f32 	%f2905, %f2903, %f2903;
	mul.f32 	%f2906, %f2904, %f2904;
	add.f32 	%f6780, %f2905, %f2906;
	setp.gt.f32 	%p527, %f6780, 0f40800000;
	mov.b32 	%r544, 471;
	mov.u32 	%r1334, %r544;
	@%p527 bra 	$L__BB0_1303;
	sub.f32 	%f6781, %f2905, %f2906;
	add.f32 	%f6782, %f2903, %f2903;
	add.f32 	%f2907, %f1, %f6781;
	fma.rn.f32 	%f2908, %f6782, %f2904, %f2;
	mul.f32 	%f2909, %f2907, %f2907;
	mul.f32 	%f2910, %f2908, %f2908;
	add.f32 	%f6783, %f2909, %f2910;
	setp.gt.f32 	%p528, %f6783, 0f40800000;
	mov.b32 	%r545, 472;
	mov.u32 	%r1334, %r545;
	@%p528 bra 	$L__BB0_1303;
	sub.f32 	%f6784, %f2909, %f2910;
	add.f32 	%f6785, %f2907, %f2907;
	add.f32 	%f2911, %f1, %f6784;
	fma.rn.f32 	%f2912, %f6785, %f2908, %f2;
	mul.f32 	%f2913, %f2911, %f2911;
	mul.f32 	%f2914, %f2912, %f2912;
	add.f32 	%f6786, %f2913, %f2914;
	setp.gt.f32 	%p529, %f6786, 0f40800000;
	mov.b32 	%r546, 473;
	mov.u32 	%r1334, %r546;
	@%p529 bra 	$L__BB0_1303;
	sub.f32 	%f6787, %f2913, %f2914;
	add.f32 	%f6788, %f2911, %f2911;
	add.f32 	%f2915, %f1, %f6787;
	fma.rn.f32 	%f2916, %f6788, %f2912, %f2;
	mul.f32 	%f2917, %f2915, %f2915;
	mul.f32 	%f2918, %f2916, %f2916;
	add.f32 	%f6789, %f2917, %f2918;
	setp.gt.f32 	%p530, %f6789, 0f40800000;
	mov.b32 	%r547, 474;
	mov.u32 	%r1334, %r547;
	@%p530 bra 	$L__BB0_1303;
	sub.f32 	%f6790, %f2917, %f2918;
	add.f32 	%f6791, %f2915, %f2915;
	add.f32 	%f2919, %f1, %f6790;
	fma.rn.f32 	%f2920, %f6791, %f2916, %f2;
	mul.f32 	%f2921, %f2919, %f2919;
	mul.f32 	%f2922, %f2920, %f2920;
	add.f32 	%f6792, %f2921, %f2922;
	setp.gt.f32 	%p531, %f6792, 0f40800000;
	mov.b32 	%r548, 475;
	mov.u32 	%r1334, %r548;
	@%p531 bra 	$L__BB0_1303;
	sub.f32 	%f6793, %f2921, %f2922;
	add.f32 	%f6794, %f2919, %f2919;
	add.f32 	%f2923, %f1, %f6793;
	fma.rn.f32 	%f2924, %f6794, %f2920, %f2;
	mul.f32 	%f2925, %f2923, %f2923;
	mul.f32 	%f2926, %f2924, %f2924;
	add.f32 	%f6795, %f2925, %f2926;
	setp.gt.f32 	%p532, %f6795, 0f40800000;
	mov.b32 	%r549, 476;
	mov.u32 	%r1334, %r549;
	@%p532 bra 	$L__BB0_1303;
	sub.f32 	%f6796, %f2925, %f2926;
	add.f32 	%f6797, %f2923, %f2923;
	add.f32 	%f2927, %f1, %f6796;
	fma.rn.f32 	%f2928, %f6797, %f2924, %f2;
	mul.f32 	%f2929, %f2927, %f2927;
	mul.f32 	%f2930, %f2928, %f2928;
	add.f32 	%f6798, %f2929, %f2930;
	setp.gt.f32 	%p533, %f6798, 0f40800000;
	mov.b32 	%r550, 477;
	mov.u32 	%r1334, %r550;
	@%p533 bra 	$L__BB0_1303;
	sub.f32 	%f6799, %f2929, %f2930;
	add.f32 	%f6800, %f2927, %f2927;
	add.f32 	%f2931, %f1, %f6799;
	fma.rn.f32 	%f2932, %f6800, %f2928, %f2;
	mul.f32 	%f2933, %f2931, %f2931;
	mul.f32 	%f2934, %f2932, %f2932;
	add.f32 	%f6801, %f2933, %f2934;
	setp.gt.f32 	%p534, %f6801, 0f40800000;
	mov.b32 	%r551, 478;
	mov.u32 	%r1334, %r551;
	@%p534 bra 	$L__BB0_1303;
	sub.f32 	%f6802, %f2933, %f2934;
	add.f32 	%f6803, %f2931, %f2931;
	add.f32 	%f2935, %f1, %f6802;
	fma.rn.f32 	%f2936, %f6803, %f2932, %f2;
	mul.f32 	%f2937, %f2935, %f2935;
	mul.f32 	%f2938, %f2936, %f2936;
	add.f32 	%f6804, %f2937, %f2938;
	setp.gt.f32 	%p535, %f6804, 0f40800000;
	mov.b32 	%r552, 479;
	mov.u32 	%r1334, %r552;
	@%p535 bra 	$L__BB0_1303;
	sub.f32 	%f6805, %f2937, %f2938;
	add.f32 	%f6806, %f2935, %f2935;
	add.f32 	%f2939, %f1, %f6805;
	fma.rn.f32 	%f2940, %f6806, %f2936, %f2;
	mul.f32 	%f2941, %f2939, %f2939;
	mul.f32 	%f2942, %f2940, %f2940;
	add.f32 	%f6807, %f2941, %f2942;
	setp.gt.f32 	%p536, %f6807, 0f40800000;
	mov.b32 	%r553, 480;
	mov.u32 	%r1334, %r553;
	@%p536 bra 	$L__BB0_1303;
	sub.f32 	%f6808, %f2941, %f2942;
	add.f32 	%f6809, %f2939, %f2939;
	add.f32 	%f2943, %f1, %f6808;
	fma.rn.f32 	%f2944, %f6809, %f2940, %f2;
	mul.f32 	%f2945, %f2943, %f2943;
	mul.f32 	%f2946, %f2944, %f2944;
	add.f32 	%f6810, %f2945, %f2946;
	setp.gt.f32 	%p537, %f6810, 0f40800000;
	mov.b32 	%r554, 481;
	mov.u32 	%r1334, %r554;
	@%p537 bra 	$L__BB0_1303;
	sub.f32 	%f6811, %f2945, %f2946;
	add.f32 	%f6812, %f2943, %f2943;
	add.f32 	%f2947, %f1, %f6811;
	fma.rn.f32 	%f2948, %f6812, %f2944, %f2;
	mul.f32 	%f2949, %f2947, %f2947;
	mul.f32 	%f2950, %f2948, %f2948;
	add.f32 	%f6813, %f2949, %f2950;
	setp.gt.f32 	%p538, %f6813, 0f40800000;
	mov.b32 	%r555, 482;
	mov.u32 	%r1334, %r555;
	@%p538 bra 	$L__BB0_1303;
	sub.f32 	%f6814, %f2949, %f2950;
	add.f32 	%f6815, %f2947, %f2947;
	add.f32 	%f2951, %f1, %f6814;
	fma.rn.f32 	%f2952, %f6815, %f2948, %f2;
	mul.f32 	%f2953, %f2951, %f2951;
	mul.f32 	%f2954, %f2952, %f2952;
	add.f32 	%f6816, %f2953, %f2954;
	setp.gt.f32 	%p539, %f6816, 0f40800000;
	mov.b32 	%r556, 483;
	mov.u32 	%r1334, %r556;
	@%p539 bra 	$L__BB0_1303;
	sub.f32 	%f6817, %f2953, %f2954;
	add.f32 	%f6818, %f2951, %f2951;
	add.f32 	%f2955, %f1, %f6817;
	fma.rn.f32 	%f2956, %f6818, %f2952, %f2;
	mul.f32 	%f2957, %f2955, %f2955;
	mul.f32 	%f2958, %f2956, %f2956;
	add.f32 	%f6819, %f2957, %f2958;
	setp.gt.f32 	%p540, %f6819, 0f40800000;
	mov.b32 	%r557, 484;
	mov.u32 	%r1334, %r557;
	@%p540 bra 	$L__BB0_1303;
	sub.f32 	%f6820, %f2957, %f2958;
	add.f32 	%f6821, %f2955, %f2955;
	add.f32 	%f2959, %f1, %f6820;
	fma.rn.f32 	%f2960, %f6821, %f2956, %f2;
	mul.f32 	%f2961, %f2959, %f2959;
	mul.f32 	%f2962, %f2960, %f2960;
	add.f32 	%f6822, %f2961, %f2962;
	setp.gt.f32 	%p541, %f6822, 0f40800000;
	mov.b32 	%r558, 485;
	mov.u32 	%r1334, %r558;
	@%p541 bra 	$L__BB0_1303;
	sub.f32 	%f6823, %f2961, %f2962;
	add.f32 	%f6824, %f2959, %f2959;
	add.f32 	%f2963, %f1, %f6823;
	fma.rn.f32 	%f2964, %f6824, %f2960, %f2;
	mul.f32 	%f2965, %f2963, %f2963;
	mul.f32 	%f2966, %f2964, %f2964;
	add.f32 	%f6825, %f2965, %f2966;
	setp.gt.f32 	%p542, %f6825, 0f40800000;
	mov.b32 	%r559, 486;
	mov.u32 	%r1334, %r559;
	@%p542 bra 	$L__BB0_1303;
	sub.f32 	%f6826, %f2965, %f2966;
	add.f32 	%f6827, %f2963, %f2963;
	add.f32 	%f2967, %f1, %f6826;
	fma.rn.f32 	%f2968, %f6827, %f2964, %f2;
	mul.f32 	%f2969, %f2967, %f2967;
	mul.f32 	%f2970, %f2968, %f2968;
	add.f32 	%f6828, %f2969, %f2970;
	setp.gt.f32 	%p543, %f6828, 0f40800000;
	mov.b32 	%r560, 487;
	mov.u32 	%r1334, %r560;
	@%p543 bra 	$L__BB0_1303;
	sub.f32 	%f6829, %f2969, %f2970;
	add.f32 	%f6830, %f2967, %f2967;
	add.f32 	%f2971, %f1, %f6829;
	fma.rn.f32 	%f2972, %f6830, %f2968, %f2;
	mul.f32 	%f2973, %f2971, %f2971;
	mul.f32 	%f2974, %f2972, %f2972;
	add.f32 	%f6831, %f2973, %f2974;
	setp.gt.f32 	%p544, %f6831, 0f40800000;
	mov.b32 	%r561, 488;
	mov.u32 	%r1334, %r561;
	@%p544 bra 	$L__BB0_1303;
	sub.f32 	%f6832, %f2973, %f2974;
	add.f32 	%f6833, %f2971, %f2971;
	add.f32 	%f2975, %f1, %f6832;
	fma.rn.f32 	%f2976, %f6833, %f2972, %f2;
	mul.f32 	%f2977, %f2975, %f2975;
	mul.f32 	%f2978, %f2976, %f2976;
	add.f32 	%f6834, %f2977, %f2978;
	setp.gt.f32 	%p545, %f6834, 0f40800000;
	mov.b32 	%r562, 489;
	mov.u32 	%r1334, %r562;
	@%p545 bra 	$L__BB0_1303;
	sub.f32 	%f6835, %f2977, %f2978;
	add.f32 	%f6836, %f2975, %f2975;
	add.f32 	%f2979, %f1, %f6835;
	fma.rn.f32 	%f2980, %f6836, %f2976, %f2;
	mul.f32 	%f2981, %f2979, %f2979;
	mul.f32 	%f2982, %f2980, %f2980;
	add.f32 	%f6837, %f2981, %f2982;
	setp.gt.f32 	%p546, %f6837, 0f40800000;
	mov.b32 	%r563, 490;
	mov.u32 	%r1334, %r563;
	@%p546 bra 	$L__BB0_1303;
	sub.f32 	%f6838, %f2981, %f2982;
	add.f32 	%f6839, %f2979, %f2979;
	add.f32 	%f2983, %f1, %f6838;
	fma.rn.f32 	%f2984, %f6839, %f2980, %f2;
	mul.f32 	%f2985, %f2983, %f2983;
	mul.f32 	%f2986, %f2984, %f2984;
	add.f32 	%f6840, %f2985, %f2986;
	setp.gt.f32 	%p547, %f6840, 0f40800000;
	mov.b32 	%r564, 491;
	mov.u32 	%r1334, %r564;
	@%p547 bra 	$L__BB0_1303;
	sub.f32 	%f6841, %f2985, %f2986;
	add.f32 	%f6842, %f2983, %f2983;
	add.f32 	%f2987, %f1, %f6841;
	fma.rn.f32 	%f2988, %f6842, %f2984, %f2;
	mul.f32 	%f2989, %f2987, %f2987;
	mul.f32 	%f2990, %f2988, %f2988;
	add.f32 	%f6843, %f2989, %f2990;
	setp.gt.f32 	%p548, %f6843, 0f40800000;
	mov.b32 	%r565, 492;
	mov.u32 	%r1334, %r565;
	@%p548 bra 	$L__BB0_1303;
	sub.f32 	%f6844, %f2989, %f2990;
	add.f32 	%f6845, %f2987, %f2987;
	add.f32 	%f2991, %f1, %f6844;
	fma.rn.f32 	%f2992, %f6845, %f2988, %f2;
	mul.f32 	%f2993, %f2991, %f2991;
	mul.f32 	%f2994, %f2992, %f2992;
	add.f32 	%f6846, %f2993, %f2994;
	setp.gt.f32 	%p549, %f6846, 0f40800000;
	mov.b32 	%r566, 493;
	mov.u32 	%r1334, %r566;
	@%p549 bra 	$L__BB0_1303;
	sub.f32 	%f6847, %f2993, %f2994;
	add.f32 	%f6848, %f2991, %f2991;
	add.f32 	%f2995, %f1, %f6847;
	fma.rn.f32 	%f2996, %f6848, %f2992, %f2;
	mul.f32 	%f2997, %f2995, %f2995;
	mul.f32 	%f2998, %f2996, %f2996;
	add.f32 	%f6849, %f2997, %f2998;
	setp.gt.f32 	%p550, %f6849, 0f40800000;
	mov.b32 	%r567, 494;
	mov.u32 	%r1334, %r567;
	@%p550 bra 	$L__BB0_1303;
	sub.f32 	%f6850, %f2997, %f2998;
	add.f32 	%f6851, %f2995, %f2995;
	add.f32 	%f2999, %f1, %f6850;
	fma.rn.f32 	%f3000, %f6851, %f2996, %f2;
	mul.f32 	%f3001, %f2999, %f2999;
	mul.f32 	%f3002, %f3000, %f3000;
	add.f32 	%f6852, %f3001, %f3002;
	setp.gt.f32 	%p551, %f6852, 0f40800000;
	mov.b32 	%r568, 495;
	mov.u32 	%r1334, %r568;
	@%p551 bra 	$L__BB0_1303;
	sub.f32 	%f6853, %f3001, %f3002;
	add.f32 	%f6854, %f2999, %f2999;
	add.f32 	%f3003, %f1, %f6853;
	fma.rn.f32 	%f3004, %f6854, %f3000, %f2;
	mul.f32 	%f3005, %f3003, %f3003;
	mul.f32 	%f3006, %f3004, %f3004;
	add.f32 	%f6855, %f3005, %f3006;
	setp.gt.f32 	%p552, %f6855, 0f40800000;
	mov.b32 	%r569, 496;
	mov.u32 	%r1334, %r569;
	@%p552 bra 	$L__BB0_1303;
	sub.f32 	%f6856, %f3005, %f3006;
	add.f32 	%f6857, %f3003, %f3003;
	add.f32 	%f3007, %f1, %f6856;
	fma.rn.f32 	%f3008, %f6857, %f3004, %f2;
	mul.f32 	%f3009, %f3007, %f3007;
	mul.f32 	%f3010, %f3008, %f3008;
	add.f32 	%f6858, %f3009, %f3010;
	setp.gt.f32 	%p553, %f6858, 0f40800000;
	mov.b32 	%r570, 497;
	mov.u32 	%r1334, %r570;
	@%p553 bra 	$L__BB0_1303;
	sub.f32 	%f6859, %f3009, %f3010;
	add.f32 	%f6860, %f3007, %f3007;
	add.f32 	%f3011, %f1, %f6859;
	fma.rn.f32 	%f3012, %f6860, %f3008, %f2;
	mul.f32 	%f3013, %f3011, %f3011;
	mul.f32 	%f3014, %f3012, %f3012;
	add.f32 	%f6861, %f3013, %f3014;
	setp.gt.f32 	%p554, %f6861, 0f40800000;
	mov.b32 	%r571, 498;
	mov.u32 	%r1334, %r571;
	@%p554 bra 	$L__BB0_1303;
	sub.f32 	%f6862, %f3013, %f3014;
	add.f32 	%f6863, %f3011, %f3011;
	add.f32 	%f3015, %f1, %f6862;
	fma.rn.f32 	%f3016, %f6863, %f3012, %f2;
	mul.f32 	%f3017, %f3015, %f3015;
	mul.f32 	%f3018, %f3016, %f3016;
	add.f32 	%f6864, %f3017, %f3018;
	setp.gt.f32 	%p555, %f6864, 0f40800000;
	mov.b32 	%r572, 499;
	mov.u32 	%r1334, %r572;
	@%p555 bra 	$L__BB0_1303;
	sub.f32 	%f6865, %f3017, %f3018;
	add.f32 	%f6866, %f3015, %f3015;
	add.f32 	%f3019, %f1, %f6865;
	fma.rn.f32 	%f3020, %f6866, %f3016, %f2;
	mul.f32 	%f3021, %f3019, %f3019;
	mul.f32 	%f3022, %f3020, %f3020;
	add.f32 	%f6867, %f3021, %f3022;
	setp.gt.f32 	%p556, %f6867, 0f40800000;
	mov.b32 	%r573, 500;
	mov.u32 	%r1334, %r573;
	@%p556 bra 	$L__BB0_1303;
	sub.f32 	%f6868, %f3021, %f3022;
	add.f32 	%f6869, %f3019, %f3019;
	add.f32 	%f3023, %f1, %f6868;
	fma.rn.f32 	%f3024, %f6869, %f3020, %f2;
	mul.f32 	%f3025, %f3023, %f3023;
	mul.f32 	%f3026, %f3024, %f3024;
	add.f32 	%f6870, %f3025, %f3026;
	setp.gt.f32 	%p557, %f6870, 0f40800000;
	mov.b32 	%r574, 501;
	mov.u32 	%r1334, %r574;
	@%p557 bra 	$L__BB0_1303;
	sub.f32 	%f6871, %f3025, %f3026;
	add.f32 	%f6872, %f3023, %f3023;
	add.f32 	%f3027, %f1, %f6871;
	fma.rn.f32 	%f3028, %f6872, %f3024, %f2;
	mul.f32 	%f3029, %f3027, %f3027;
	mul.f32 	%f3030, %f3028, %f3028;
	add.f32 	%f6873, %f3029, %f3030;
	setp.gt.f32 	%p558, %f6873, 0f40800000;
	mov.b32 	%r575, 502;
	mov.u32 	%r1334, %r575;
	@%p558 bra 	$L__BB0_1303;
	sub.f32 	%f6874, %f3029, %f3030;
	add.f32 	%f6875, %f3027, %f3027;
	add.f32 	%f3031, %f1, %f6874;
	fma.rn.f32 	%f3032, %f6875, %f3028, %f2;
	mul.f32 	%f3033, %f3031, %f3031;
	mul.f32 	%f3034, %f3032, %f3032;
	add.f32 	%f6876, %f3033, %f3034;
	setp.gt.f32 	%p559, %f6876, 0f40800000;
	mov.b32 	%r576, 503;
	mov.u32 	%r1334, %r576;
	@%p559 bra 	$L__BB0_1303;
	sub.f32 	%f6877, %f3033, %f3034;
	add.f32 	%f6878, %f3031, %f3031;
	add.f32 	%f3035, %f1, %f6877;
	fma.rn.f32 	%f3036, %f6878, %f3032, %f2;
	mul.f32 	%f3037, %f3035, %f3035;
	mul.f32 	%f3038, %f3036, %f3036;
	add.f32 	%f6879, %f3037, %f3038;
	setp.gt.f32 	%p560, %f6879, 0f40800000;
	mov.b32 	%r577, 504;
	mov.u32 	%r1334, %r577;
	@%p560 bra 	$L__BB0_1303;
	sub.f32 	%f6880, %f3037, %f3038;
	add.f32 	%f6881, %f3035, %f3035;
	add.f32 	%f3039, %f1, %f6880;
	fma.rn.f32 	%f3040, %f6881, %f3036, %f2;
	mul.f32 	%f3041, %f3039, %f3039;
	mul.f32 	%f3042, %f3040, %f3040;
	add.f32 	%f6882, %f3041, %f3042;
	setp.gt.f32 	%p561, %f6882, 0f40800000;
	mov.b32 	%r578, 505;
	mov.u32 	%r1334, %r578;
	@%p561 bra 	$L__BB0_1303;
	sub.f32 	%f6883, %f3041, %f3042;
	add.f32 	%f6884, %f3039, %f3039;
	add.f32 	%f3043, %f1, %f6883;
	fma.rn.f32 	%f3044, %f6884, %f3040, %f2;
	mul.f32 	%f3045, %f3043, %f3043;
	mul.f32 	%f3046, %f3044, %f3044;
	add.f32 	%f6885, %f3045, %f3046;
	setp.gt.f32 	%p562, %f6885, 0f40800000;
	mov.b32 	%r579, 506;
	mov.u32 	%r1334, %r579;
	@%p562 bra 	$L__BB0_1303;
	sub.f32 	%f6886, %f3045, %f3046;
	add.f32 	%f6887, %f3043, %f3043;
	add.f32 	%f3047, %f1, %f6886;
	fma.rn.f32 	%f3048, %f6887, %f3044, %f2;
	mul.f32 	%f3049, %f3047, %f3047;
	mul.f32 	%f3050, %f3048, %f3048;
	add.f32 	%f6888, %f3049, %f3050;
	setp.gt.f32 	%p563, %f6888, 0f40800000;
	mov.b32 	%r580, 507;
	mov.u32 	%r1334, %r580;
	@%p563 bra 	$L__BB0_1303;
	sub.f32 	%f6889, %f3049, %f3050;
	add.f32 	%f6890, %f3047, %f3047;
	add.f32 	%f3051, %f1, %f6889;
	fma.rn.f32 	%f3052, %f6890, %f3048, %f2;
	mul.f32 	%f3053, %f3051, %f3051;
	mul.f32 	%f3054, %f3052, %f3052;
	add.f32 	%f6891, %f3053, %f3054;
	setp.gt.f32 	%p564, %f6891, 0f40800000;
	mov.b32 	%r581, 508;
	mov.u32 	%r1334, %r581;
	@%p564 bra 	$L__BB0_1303;
	sub.f32 	%f6892, %f3053, %f3054;
	add.f32 	%f6893, %f3051, %f3051;
	add.f32 	%f3055, %f1, %f6892;
	fma.rn.f32 	%f3056, %f6893, %f3052, %f2;
	mul.f32 	%f3057, %f3055, %f3055;
	mul.f32 	%f3058, %f3056, %f3056;
	add.f32 	%f6894, %f3057, %f3058;
	setp.gt.f32 	%p565, %f6894, 0f40800000;
	mov.b32 	%r582, 509;
	mov.u32 	%r1334, %r582;
	@%p565 bra 	$L__BB0_1303;
	sub.f32 	%f6895, %f3057, %f3058;
	add.f32 	%f6896, %f3055, %f3055;
	add.f32 	%f3059, %f1, %f6895;
	fma.rn.f32 	%f3060, %f6896, %f3056, %f2;
	mul.f32 	%f3061, %f3059, %f3059;
	mul.f32 	%f3062, %f3060, %f3060;
	add.f32 	%f6897, %f3061, %f3062;
	setp.gt.f32 	%p566, %f6897, 0f40800000;
	mov.b32 	%r583, 510;
	mov.u32 	%r1334, %r583;
	@%p566 bra 	$L__BB0_1303;
	sub.f32 	%f6898, %f3061, %f3062;
	add.f32 	%f6899, %f3059, %f3059;
	add.f32 	%f3063, %f1, %f6898;
	fma.rn.f32 	%f3064, %f6899, %f3060, %f2;
	mul.f32 	%f3065, %f3063, %f3063;
	mul.f32 	%f3066, %f3064, %f3064;
	add.f32 	%f6900, %f3065, %f3066;
	setp.gt.f32 	%p567, %f6900, 0f40800000;
	mov.b32 	%r584, 511;
	mov.u32 	%r1334, %r584;
	@%p567 bra 	$L__BB0_1303;
	sub.f32 	%f6901, %f3065, %f3066;
	add.f32 	%f6902, %f3063, %f3063;
	add.f32 	%f3067, %f1, %f6901;
	fma.rn.f32 	%f3068, %f6902, %f3064, %f2;
	mul.f32 	%f3069, %f3067, %f3067;
	mul.f32 	%f3070, %f3068, %f3068;
	add.f32 	%f6903, %f3069, %f3070;
	setp.gt.f32 	%p568, %f6903, 0f40800000;
	mov.b32 	%r585, 512;
	mov.u32 	%r1334, %r585;
	@%p568 bra 	$L__BB0_1303;
	sub.f32 	%f6904, %f3069, %f3070;
	add.f32 	%f6905, %f3067, %f3067;
	add.f32 	%f3071, %f1, %f6904;
	fma.rn.f32 	%f3072, %f6905, %f3068, %f2;
	mul.f32 	%f3073, %f3071, %f3071;
	mul.f32 	%f3074, %f3072, %f3072;
	add.f32 	%f6906, %f3073, %f3074;
	setp.gt.f32 	%p569, %f6906, 0f40800000;
	mov.b32 	%r586, 513;
	mov.u32 	%r1334, %r586;
	@%p569 bra 	$L__BB0_1303;
	sub.f32 	%f6907, %f3073, %f3074;
	add.f32 	%f6908, %f3071, %f3071;
	add.f32 	%f3075, %f1, %f6907;
	fma.rn.f32 	%f3076, %f6908, %f3072, %f2;
	mul.f32 	%f3077, %f3075, %f3075;
	mul.f32 	%f3078, %f3076, %f3076;
	add.f32 	%f6909, %f3077, %f3078;
	setp.gt.f32 	%p570, %f6909, 0f40800000;
	mov.b32 	%r587, 514;
	mov.u32 	%r1334, %r587;
	@%p570 bra 	$L__BB0_1303;
	sub.f32 	%f6910, %f3077, %f3078;
	add.f32 	%f6911, %f3075, %f3075;
	add.f32 	%f3079, %f1, %f6910;
	fma.rn.f32 	%f3080, %f6911, %f3076, %f2;
	mul.f32 	%f3081, %f3079, %f3079;
	mul.f32 	%f3082, %f3080, %f3080;
	add.f32 	%f6912, %f3081, %f3082;
	setp.gt.f32 	%p571, %f6912, 0f40800000;
	mov.b32 	%r588, 515;
	mov.u32 	%r1334, %r588;
	@%p571 bra 	$L__BB0_1303;
	sub.f32 	%f6913, %f3081, %f3082;
	add.f32 	%f6914, %f3079, %f3079;
	add.f32 	%f3083, %f1, %f6913;
	fma.rn.f32 	%f3084, %f6914, %f3080, %f2;
	mul.f32 	%f3085, %f3083, %f3083;
	mul.f32 	%f3086, %f3084, %f3084;
	add.f32 	%f6915, %f3085, %f3086;
	setp.gt.f32 	%p572, %f6915, 0f40800000;
	mov.b32 	%r589, 516;
	mov.u32 	%r1334, %r589;
	@%p572 bra 	$L__BB0_1303;
	sub.f32 	%f6916, %f3085, %f3086;
	add.f32 	%f6917, %f3083, %f3083;
	add.f32 	%f3087, %f1, %f6916;
	fma.rn.f32 	%f3088, %f6917, %f3084, %f2;
	mul.f32 	%f3089, %f3087, %f3087;
	mul.f32 	%f3090, %f3088, %f3088;
	add.f32 	%f6918, %f3089, %f3090;
	setp.gt.f32 	%p573, %f6918, 0f40800000;
	mov.b32 	%r590, 517;
	mov.u32 	%r1334, %r590;
	@%p573 bra 	$L__BB0_1303;
	sub.f32 	%f6919, %f3089, %f3090;
	add.f32 	%f6920, %f3087, %f3087;
	add.f32 	%f3091, %f1, %f6919;
	fma.rn.f32 	%f3092, %f6920, %f3088, %f2;
	mul.f32 	%f3093, %f3091, %f3091;
	mul.f32 	%f3094, %f3092, %f3092;
	add.f32 	%f6921, %f3093, %f3094;
	setp.gt.f32 	%p574, %f6921, 0f40800000;
	mov.b32 	%r591, 518;
	mov.u32 	%r1334, %r591;
	@%p574 bra 	$L__BB0_1303;
	sub.f32 	%f6922, %f3093, %f3094;
	add.f32 	%f6923, %f3091, %f3091;
	add.f32 	%f3095, %f1, %f6922;
	fma.rn.f32 	%f3096, %f6923, %f3092, %f2;
	mul.f32 	%f3097, %f3095, %f3095;
	mul.f32 	%f3098, %f3096, %f3096;
	add.f32 	%f6924, %f3097, %f3098;
	setp.gt.f32 	%p575, %f6924, 0f40800000;
	mov.b32 	%r592, 519;
	mov.u32 	%r1334, %r592;
	@%p575 bra 	$L__BB0_1303;
	sub.f32 	%f6925, %f3097, %f3098;
	add.f32 	%f6926, %f3095, %f3095;
	add.f32 	%f3099, %f1, %f6925;
	fma.rn.f32 	%f3100, %f6926, %f3096, %f2;
	mul.f32 	%f3101, %f3099, %f3099;
	mul.f32 	%f3102, %f3100, %f3100;
	add.f32 	%f6927, %f3101, %f3102;
	setp.gt.f32 	%p576, %f6927, 0f40800000;
	mov.b32 	%r593, 520;
	mov.u32 	%r1334, %r593;
	@%p576 bra 	$L__BB0_1303;
	sub.f32 	%f6928, %f3101, %f3102;
	add.f32 	%f6929, %f3099, %f3099;
	add.f32 	%f3103, %f1, %f6928;
	fma.rn.f32 	%f3104, %f6929, %f3100, %f2;
	mul.f32 	%f3105, %f3103, %f3103;
	mul.f32 	%f3106, %f3104, %f3104;
	add.f32 	%f6930, %f3105, %f3106;
	setp.gt.f32 	%p577, %f6930, 0f40800000;
	mov.b32 	%r594, 521;
	mov.u32 	%r1334, %r594;
	@%p577 bra 	$L__BB0_1303;
	sub.f32 	%f6931, %f3105, %f3106;
	add.f32 	%f6932, %f3103, %f3103;
	add.f32 	%f3107, %f1, %f6931;
	fma.rn.f32 	%f3108, %f6932, %f3104, %f2;
	mul.f32 	%f3109, %f3107, %f3107;
	mul.f32 	%f3110, %f3108, %f3108;
	add.f32 	%f6933, %f3109, %f3110;
	setp.gt.f32 	%p578, %f6933, 0f40800000;
	mov.b32 	%r595, 522;
	mov.u32 	%r1334, %r595;
	@%p578 bra 	$L__BB0_1303;
	sub.f32 	%f6934, %f3109, %f3110;
	add.f32 	%f6935, %f3107, %f3107;
	add.f32 	%f3111, %f1, %f6934;
	fma.rn.f32 	%f3112, %f6935, %f3108, %f2;
	mul.f32 	%f3113, %f3111, %f3111;
	mul.f32 	%f3114, %f3112, %f3112;
	add.f32 	%f6936, %f3113, %f3114;
	setp.gt.f32 	%p579, %f6936, 0f40800000;
	mov.b32 	%r596, 523;
	mov.u32 	%r1334, %r596;
	@%p579 bra 	$L__BB0_1303;
	sub.f32 	%f6937, %f3113, %f3114;
	add.f32 	%f6938, %f3111, %f3111;
	add.f32 	%f3115, %f1, %f6937;
	fma.rn.f32 	%f3116, %f6938, %f3112, %f2;
	mul.f32 	%f3117, %f3115, %f3115;
	mul.f32 	%f3118, %f3116, %f3116;
	add.f32 	%f6939, %f3117, %f3118;
	setp.gt.f32 	%p580, %f6939, 0f40800000;
	mov.b32 	%r597, 524;
	mov.u32 	%r1334, %r597;
	@%p580 bra 	$L__BB0_1303;
	sub.f32 	%f6940, %f3117, %f3118;
	add.f32 	%f6941, %f3115, %f3115;
	add.f32 	%f3119, %f1, %f6940;
	fma.rn.f32 	%f3120, %f6941, %f3116, %f2;
	mul.f32 	%f3121, %f3119, %f3119;
	mul.f32 	%f3122, %f3120, %f3120;
	add.f32 	%f6942, %f3121, %f3122;
	setp.gt.f32 	%p581, %f6942, 0f40800000;
	mov.b32 	%r598, 525;
	mov.u32 	%r1334, %r598;
	@%p581 bra 	$L__BB0_1303;
	sub.f32 	%f6943, %f3121, %f3122;
	add.f32 	%f6944, %f3119, %f3119;
	add.f32 	%f3123, %f1, %f6943;
	fma.rn.f32 	%f3124, %f6944, %f3120, %f2;
	mul.f32 	%f3125, %f3123, %f3123;
	mul.f32 	%f3126, %f3124, %f3124;
	add.f32 	%f6945, %f3125, %f3126;
	setp.gt.f32 	%p582, %f6945, 0f40800000;
	mov.b32 	%r599, 526;
	mov.u32 	%r1334, %r599;
	@%p582 bra 	$L__BB0_1303;
	sub.f32 	%f6946, %f3125, %f3126;
	add.f32 	%f6947, %f3123, %f3123;
	add.f32 	%f3127, %f1, %f6946;
	fma.rn.f32 	%f3128, %f6947, %f3124, %f2;
	mul.f32 	%f3129, %f3127, %f3127;
	mul.f32 	%f3130, %f3128, %f3128;
	add.f32 	%f6948, %f3129, %f3130;
	setp.gt.f32 	%p583, %f6948, 0f40800000;
	mov.b32 	%r600, 527;
	mov.u32 	%r1334, %r600;
	@%p583 bra 	$L__BB0_1303;
	sub.f32 	%f6949, %f3129, %f3130;
	add.f32 	%f6950, %f3127, %f3127;
	add.f32 	%f3131, %f1, %f6949;
	fma.rn.f32 	%f3132, %f6950, %f3128, %f2;
	mul.f32 	%f3133, %f3131, %f3131;
	mul.f32 	%f3134, %f3132, %f3132;
	add.f32 	%f6951, %f3133, %f3134;
	setp.gt.f32 	%p584, %f6951, 0f40800000;
	mov.b32 	%r601, 528;
	mov.u32 	%r1334, %r601;
	@%p584 bra 	$L__BB0_1303;
	sub.f32 	%f6952, %f3133, %f3134;
	add.f32 	%f6953, %f3131, %f3131;
	add.f32 	%f3135, %f1, %f6952;
	fma.rn.f32 	%f3136, %f6953, %f3132, %f2;
	mul.f32 	%f3137, %f3135, %f3135;
	mul.f32 	%f3138, %f3136, %f3136;
	add.f32 	%f6954, %f3137, %f3138;
	setp.gt.f32 	%p585, %f6954, 0f40800000;
	mov.b32 	%r602, 529;
	mov.u32 	%r1334, %r602;
	@%p585 bra 	$L__BB0_1303;
	sub.f32 	%f6955, %f3137, %f3138;
	add.f32 	%f6956, %f3135, %f3135;
	add.f32 	%f3139, %f1, %f6955;
	fma.rn.f32 	%f3140, %f6956, %f3136, %f2;
	mul.f32 	%f3141, %f3139, %f3139;
	mul.f32 	%f3142, %f3140, %f3140;
	add.f32 	%f6957, %f3141, %f3142;
	setp.gt.f32 	%p586, %f6957, 0f40800000;
	mov.b32 	%r603, 530;
	mov.u32 	%r1334, %r603;
	@%p586 bra 	$L__BB0_1303;
	sub.f32 	%f6958, %f3141, %f3142;
	add.f32 	%f6959, %f3139, %f3139;
	add.f32 	%f3143, %f1, %f6958;
	fma.rn.f32 	%f3144, %f6959, %f3140, %f2;
	mul.f32 	%f3145, %f3143, %f3143;
	mul.f32 	%f3146, %f3144, %f3144;
	add.f32 	%f6960, %f3145, %f3146;
	setp.gt.f32 	%p587, %f6960, 0f40800000;
	mov.b32 	%r604, 531;
	mov.u32 	%r1334, %r604;
	@%p587 bra 	$L__BB0_1303;
	sub.f32 	%f6961, %f3145, %f3146;
	add.f32 	%f6962, %f3143, %f3143;
	add.f32 	%f3147, %f1, %f6961;
	fma.rn.f32 	%f3148, %f6962, %f3144, %f2;
	mul.f32 	%f3149, %f3147, %f3147;
	mul.f32 	%f3150, %f3148, %f3148;
	add.f32 	%f6963, %f3149, %f3150;
	setp.gt.f32 	%p588, %f6963, 0f40800000;
	mov.b32 	%r605, 532;
	mov.u32 	%r1334, %r605;
	@%p588 bra 	$L__BB0_1303;
	sub.f32 	%f6964, %f3149, %f3150;
	add.f32 	%f6965, %f3147, %f3147;
	add.f32 	%f3151, %f1, %f6964;
	fma.rn.f32 	%f3152, %f6965, %f3148, %f2;
	mul.f32 	%f3153, %f3151, %f3151;
	mul.f32 	%f3154, %f3152, %f3152;
	add.f32 	%f6966, %f3153, %f3154;
	setp.gt.f32 	%p589, %f6966, 0f40800000;
	mov.b32 	%r606, 533;
	mov.u32 	%r1334, %r606;
	@%p589 bra 	$L__BB0_1303;
	sub.f32 	%f6967, %f3153, %f3154;
	add.f32 	%f6968, %f3151, %f3151;
	add.f32 	%f3155, %f1, %f6967;
	fma.rn.f32 	%f3156, %f6968, %f3152, %f2;
	mul.f32 	%f3157, %f3155, %f3155;
	mul.f32 	%f3158, %f3156, %f3156;
	add.f32 	%f6969, %f3157, %f3158;
	setp.gt.f32 	%p590, %f6969, 0f40800000;
	mov.b32 	%r607, 534;
	mov.u32 	%r1334, %r607;
	@%p590 bra 	$L__BB0_1303;
	sub.f32 	%f6970, %f3157, %f3158;
	add.f32 	%f6971, %f3155, %f3155;
	add.f32 	%f3159, %f1, %f6970;
	fma.rn.f32 	%f3160, %f6971, %f3156, %f2;
	mul.f32 	%f3161, %f3159, %f3159;
	mul.f32 	%f3162, %f3160, %f3160;
	add.f32 	%f6972, %f3161, %f3162;
	setp.gt.f32 	%p591, %f6972, 0f40800000;
	mov.b32 	%r608, 535;
	mov.u32 	%r1334, %r608;
	@%p591 bra 	$L__BB0_1303;
	sub.f32 	%f6973, %f3161, %f3162;
	add.f32 	%f6974, %f3159, %f3159;
	add.f32 	%f3163, %f1, %f6973;
	fma.rn.f32 	%f3164, %f6974, %f3160, %f2;
	mul.f32 	%f3165, %f3163, %f3163;
	mul.f32 	%f3166, %f3164, %f3164;
	add.f32 	%f6975, %f3165, %f3166;
	setp.gt.f32 	%p592, %f6975, 0f40800000;
	mov.b32 	%r609, 536;
	mov.u32 	%r1334, %r609;
	@%p592 bra 	$L__BB0_1303;
	sub.f32 	%f6976, %f3165, %f3166;
	add.f32 	%f6977, %f3163, %f3163;
	add.f32 	%f3167, %f1, %f6976;
	fma.rn.f32 	%f3168, %f6977, %f3164, %f2;
	mul.f32 	%f3169, %f3167, %f3167;
	mul.f32 	%f3170, %f3168, %f3168;
	add.f32 	%f6978, %f3169, %f3170;
	setp.gt.f32 	%p593, %f6978, 0f40800000;
	mov.b32 	%r610, 537;
	mov.u32 	%r1334, %r610;
	@%p593 bra 	$L__BB0_1303;
	sub.f32 	%f6979, %f3169, %f3170;
	add.f32 	%f6980, %f3167, %f3167;
	add.f32 	%f3171, %f1, %f6979;
	fma.rn.f32 	%f3172, %f6980, %f3168, %f2;
	mul.f32 	%f3173, %f3171, %f3171;
	mul.f32 	%f3174, %f3172, %f3172;
	add.f32 	%f6981, %f3173, %f3174;
	setp.gt.f32 	%p594, %f6981, 0f40800000;
	mov.b32 	%r611, 538;
	mov.u32 	%r1334, %r611;
	@%p594 bra 	$L__BB0_1303;
	sub.f32 	%f6982, %f3173, %f3174;
	add.f32 	%f6983, %f3171, %f3171;
	add.f32 	%f3175, %f1, %f6982;
	fma.rn.f32 	%f3176, %f6983, %f3172, %f2;
	mul.f32 	%f3177, %f3175, %f3175;
	mul.f32 	%f3178, %f3176, %f3176;
	add.f32 	%f6984, %f3177, %f3178;
	setp.gt.f32 	%p595, %f6984, 0f40800000;
	mov.b32 	%r612, 539;
	mov.u32 	%r1334, %r612;
	@%p595 bra 	$L__BB0_1303;
	sub.f32 	%f6985, %f3177, %f3178;
	add.f32 	%f6986, %f3175, %f3175;
	add.f32 	%f3179, %f1, %f6985;
	fma.rn.f32 	%f3180, %f6986, %f3176, %f2;
	mul.f32 	%f3181, %f3179, %f3179;
	mul.f32 	%f3182, %f3180, %f3180;
	add.f32 	%f6987, %f3181, %f3182;
	setp.gt.f32 	%p596, %f6987, 0f40800000;
	mov.b32 	%r613, 540;
	mov.u32 	%r1334, %r613;
	@%p596 bra 	$L__BB0_1303;
	sub.f32 	%f6988, %f3181, %f3182;
	add.f32 	%f6989, %f3179, %f3179;
	add.f32 	%f3183, %f1, %f6988;
	fma.rn.f32 	%f3184, %f6989, %f3180, %f2;
	mul.f32 	%f3185, %f3183, %f3183;
	mul.f32 	%f3186, %f3184, %f3184;
	add.f32 	%f6990, %f3185, %f3186;
	setp.gt.f32 	%p597, %f6990, 0f40800000;
	mov.b32 	%r614, 541;
	mov.u32 	%r1334, %r614;
	@%p597 bra 	$L__BB0_1303;
	sub.f32 	%f6991, %f3185, %f3186;
	add.f32 	%f6992, %f3183, %f3183;
	add.f32 	%f3187, %f1, %f6991;
	fma.rn.f32 	%f3188, %f6992, %f3184, %f2;
	mul.f32 	%f3189, %f3187, %f3187;
	mul.f32 	%f3190, %f3188, %f3188;
	add.f32 	%f6993, %f3189, %f3190;
	setp.gt.f32 	%p598, %f6993, 0f40800000;
	mov.b32 	%r615, 542;
	mov.u32 	%r1334, %r615;
	@%p598 bra 	$L__BB0_1303;
	sub.f32 	%f6994, %f3189, %f3190;
	add.f32 	%f6995, %f3187, %f3187;
	add.f32 	%f3191, %f1, %f6994;
	fma.rn.f32 	%f3192, %f6995, %f3188, %f2;
	mul.f32 	%f3193, %f3191, %f3191;
	mul.f32 	%f3194, %f3192, %f3192;
	add.f32 	%f6996, %f3193, %f3194;
	setp.gt.f32 	%p599, %f6996, 0f40800000;
	mov.b32 	%r616, 543;
	mov.u32 	%r1334, %r616;
	@%p599 bra 	$L__BB0_1303;
	sub.f32 	%f6997, %f3193, %f3194;
	add.f32 	%f6998, %f3191, %f3191;
	add.f32 	%f3195, %f1, %f6997;
	fma.rn.f32 	%f3196, %f6998, %f3192, %f2;
	mul.f32 	%f3197, %f3195, %f3195;
	mul.f32 	%f3198, %f3196, %f3196;
	add.f32 	%f6999, %f3197, %f3198;
	setp.gt.f32 	%p600, %f6999, 0f40800000;
	mov.b32 	%r617, 544;
	mov.u32 	%r1334, %r617;
	@%p600 bra 	$L__BB0_1303;
	sub.f32 	%f7000, %f3197, %f3198;
	add.f32 	%f7001, %f3195, %f3195;
	add.f32 	%f3199, %f1, %f7000;
	fma.rn.f32 	%f3200, %f7001, %f3196, %f2;
	mul.f32 	%f3201, %f3199, %f3199;
	mul.f32 	%f3202, %f3200, %f3200;
	add.f32 	%f7002, %f3201, %f3202;
	setp.gt.f32 	%p601, %f7002, 0f40800000;
	mov.b32 	%r618, 545;
	mov.u32 	%r1334, %r618;
	@%p601 bra 	$L__BB0_1303;
	sub.f32 	%f7003, %f3201, %f3202;
	add.f32 	%f7004, %f3199, %f3199;
	add.f32 	%f3203, %f1, %f7003;
	fma.rn.f32 	%f3204, %f7004, %f3200, %f2;
	mul.f32 	%f3205, %f3203, %f3203;
	mul.f32 	%f3206, %f3204, %f3204;
	add.f32 	%f7005, %f3205, %f3206;
	setp.gt.f32 	%p602, %f7005, 0f40800000;
	mov.b32 	%r619, 546;
	mov.u32 	%r1334, %r619;
	@%p602 bra 	$L__BB0_1303;
	sub.f32 	%f7006, %f3205, %f3206;
	add.f32 	%f7007, %f3203, %f3203;
	add.f32 	%f3207, %f1, %f7006;
	fma.rn.f32 	%f3208, %f7007, %f3204, %f2;
	mul.f32 	%f3209, %f3207, %f3207;
	mul.f32 	%f3210, %f3208, %f3208;
	add.f32 	%f7008, %f3209, %f3210;
	setp.gt.f32 	%p603, %f7008, 0f40800000;
	mov.b32 	%r620, 547;
	mov.u32 	%r1334, %r620;
	@%p603 bra 	$L__BB0_1303;
	sub.f32 	%f7009, %f3209, %f3210;
	add.f32 	%f7010, %f3207, %f3207;
	add.f32 	%f3211, %f1, %f7009;
	fma.rn.f32 	%f3212, %f7010, %f3208, %f2;
	mul.f32 	%f3213, %f3211, %f3211;
	mul.f32 	%f3214, %f3212, %f3212;
	add.f32 	%f7011, %f3213, %f3214;
	setp.gt.f32 	%p604, %f7011, 0f40800000;
	mov.b32 	%r621, 548;
	mov.u32 	%r1334, %r621;
	@%p604 bra 	$L__BB0_1303;
	sub.f32 	%f7012, %f3213, %f3214;
	add.f32 	%f7013, %f3211, %f3211;
	add.f32 	%f3215, %f1, %f7012;
	fma.rn.f32 	%f3216, %f7013, %f3212, %f2;
	mul.f32 	%f3217, %f3215, %f3215;
	mul.f32 	%f3218, %f3216, %f3216;
	add.f32 	%f7014, %f3217, %f3218;
	setp.gt.f32 	%p605, %f7014, 0f40800000;
	mov.b32 	%r622, 549;
	mov.u32 	%r1334, %r622;
	@%p605 bra 	$L__BB0_1303;
	sub.f32 	%f7015, %f3217, %f3218;
	add.f32 	%f7016, %f3215, %f3215;
	add.f32 	%f3219, %f1, %f7015;
	fma.rn.f32 	%f3220, %f7016, %f3216, %f2;
	mul.f32 	%f3221, %f3219, %f3219;
	mul.f32 	%f3222, %f3220, %f3220;
	add.f32 	%f7017, %f3221, %f3222;
	setp.gt.f32 	%p606, %f7017, 0f40800000;
	mov.b32 	%r623, 550;
	mov.u32 	%r1334, %r623;
	@%p606 bra 	$L__BB0_1303;
	sub.f32 	%f7018, %f3221, %f3222;
	add.f32 	%f7019, %f3219, %f3219;
	add.f32 	%f3223, %f1, %f7018;
	fma.rn.f32 	%f3224, %f7019, %f3220, %f2;
	mul.f32 	%f3225, %f3223, %f3223;
	mul.f32 	%f3226, %f3224, %f3224;
	add.f32 	%f7020, %f3225, %f3226;
	setp.gt.f32 	%p607, %f7020, 0f40800000;
	mov.b32 	%r624, 551;
	mov.u32 	%r1334, %r624;
	@%p607 bra 	$L__BB0_1303;
	sub.f32 	%f7021, %f3225, %f3226;
	add.f32 	%f7022, %f3223, %f3223;
	add.f32 	%f3227, %f1, %f7021;
	fma.rn.f32 	%f3228, %f7022, %f3224, %f2;
	mul.f32 	%f3229, %f3227, %f3227;
	mul.f32 	%f3230, %f3228, %f3228;
	add.f32 	%f7023, %f3229, %f3230;
	setp.gt.f32 	%p608, %f7023, 0f40800000;
	mov.b32 	%r625, 552;
	mov.u32 	%r1334, %r625;
	@%p608 bra 	$L__BB0_1303;
	sub.f32 	%f7024, %f3229, %f3230;
	add.f32 	%f7025, %f3227, %f3227;
	add.f32 	%f3231, %f1, %f7024;
	fma.rn.f32 	%f3232, %f7025, %f3228, %f2;
	mul.f32 	%f3233, %f3231, %f3231;
	mul.f32 	%f3234, %f3232, %f3232;
	add.f32 	%f7026, %f3233, %f3234;
	setp.gt.f32 	%p609, %f7026, 0f40800000;
	mov.b32 	%r626, 553;
	mov.u32 	%r1334, %r626;
	@%p609 bra 	$L__BB0_1303;
	sub.f32 	%f7027, %f3233, %f3234;
	add.f32 	%f7028, %f3231, %f3231;
	add.f32 	%f3235, %f1, %f7027;
	fma.rn.f32 	%f3236, %f7028, %f3232, %f2;
	mul.f32 	%f3237, %f3235, %f3235;
	mul.f32 	%f3238, %f3236, %f3236;
	add.f32 	%f7029, %f3237, %f3238;
	setp.gt.f32 	%p610, %f7029, 0f40800000;
	mov.b32 	%r627, 554;
	mov.u32 	%r1334, %r627;
	@%p610 bra 	$L__BB0_1303;
	sub.f32 	%f7030, %f3237, %f3238;
	add.f32 	%f7031, %f3235, %f3235;
	add.f32 	%f3239, %f1, %f7030;
	fma.rn.f32 	%f3240, %f7031, %f3236, %f2;
	mul.f32 	%f3241, %f3239, %f3239;
	mul.f32 	%f3242, %f3240, %f3240;
	add.f32 	%f7032, %f3241, %f3242;
	setp.gt.f32 	%p611, %f7032, 0f40800000;
	mov.b32 	%r628, 555;
	mov.u32 	%r1334, %r628;
	@%p611 bra 	$L__BB0_1303;
	sub.f32 	%f7033, %f3241, %f3242;
	add.f32 	%f7034, %f3239, %f3239;
	add.f32 	%f3243, %f1, %f7033;
	fma.rn.f32 	%f3244, %f7034, %f3240, %f2;
	mul.f32 	%f3245, %f3243, %f3243;
	mul.f32 	%f3246, %f3244, %f3244;
	add.f32 	%f7035, %f3245, %f3246;
	setp.gt.f32 	%p612, %f7035, 0f40800000;
	mov.b32 	%r629, 556;
	mov.u32 	%r1334, %r629;
	@%p612 bra 	$L__BB0_1303;
	sub.f32 	%f7036, %f3245, %f3246;
	add.f32 	%f7037, %f3243, %f3243;
	add.f32 	%f3247, %f1, %f7036;
	fma.rn.f32 	%f3248, %f7037, %f3244, %f2;
	mul.f32 	%f3249, %f3247, %f3247;
	mul.f32 	%f3250, %f3248, %f3248;
	add.f32 	%f7038, %f3249, %f3250;
	setp.gt.f32 	%p613, %f7038, 0f40800000;
	mov.b32 	%r630, 557;
	mov.u32 	%r1334, %r630;
	@%p613 bra 	$L__BB0_1303;
	sub.f32 	%f7039, %f3249, %f3250;
	add.f32 	%f7040, %f3247, %f3247;
	add.f32 	%f3251, %f1, %f7039;
	fma.rn.f32 	%f3252, %f7040, %f3248, %f2;
	mul.f32 	%f3253, %f3251, %f3251;
	mul.f32 	%f3254, %f3252, %f3252;
	add.f32 	%f7041, %f3253, %f3254;
	setp.gt.f32 	%p614, %f7041, 0f40800000;
	mov.b32 	%r631, 558;
	mov.u32 	%r1334, %r631;
	@%p614 bra 	$L__BB0_1303;
	sub.f32 	%f7042, %f3253, %f3254;
	add.f32 	%f7043, %f3251, %f3251;
	add.f32 	%f3255, %f1, %f7042;
	fma.rn.f32 	%f3256, %f7043, %f3252, %f2;
	mul.f32 	%f3257, %f3255, %f3255;
	mul.f32 	%f3258, %f3256, %f3256;
	add.f32 	%f7044, %f3257, %f3258;
	setp.gt.f32 	%p615, %f7044, 0f40800000;
	mov.b32 	%r632, 559;
	mov.u32 	%r1334, %r632;
	@%p615 bra 	$L__BB0_1303;
	sub.f32 	%f7045, %f3257, %f3258;
	add.f32 	%f7046, %f3255, %f3255;
	add.f32 	%f3259, %f1, %f7045;
	fma.rn.f32 	%f3260, %f7046, %f3256, %f2;
	mul.f32 	%f3261, %f3259, %f3259;
	mul.f32 	%f3262, %f3260, %f3260;
	add.f32 	%f7047, %f3261, %f3262;
	setp.gt.f32 	%p616, %f7047, 0f40800000;
	mov.b32 	%r633, 560;
	mov.u32 	%r1334, %r633;
	@%p616 bra 	$L__BB0_1303;
	sub.f32 	%f7048, %f3261, %f3262;
	add.f32 	%f7049, %f3259, %f3259;
	add.f32 	%f3263, %f1, %f7048;
	fma.rn.f32 	%f3264, %f7049, %f3260, %f2;
	mul.f32 	%f3265, %f3263, %f3263;
	mul.f32 	%f3266, %f3264, %f3264;
	add.f32 	%f7050, %f3265, %f3266;
	setp.gt.f32 	%p617, %f7050, 0f40800000;
	mov.b32 	%r634, 561;
	mov.u32 	%r1334, %r634;
	@%p617 bra 	$L__BB0_1303;
	sub.f32 	%f7051, %f3265, %f3266;
	add.f32 	%f7052, %f3263, %f3263;
	add.f32 	%f3267, %f1, %f7051;
	fma.rn.f32 	%f3268, %f7052, %f3264, %f2;
	mul.f32 	%f3269, %f3267, %f3267;
	mul.f32 	%f3270, %f3268, %f3268;
	add.f32 	%f7053, %f3269, %f3270;
	setp.gt.f32 	%p618, %f7053, 0f40800000;
	mov.b32 	%r635, 562;
	mov.u32 	%r1334, %r635;
	@%p618 bra 	$L__BB0_1303;
	sub.f32 	%f7054, %f3269, %f3270;
	add.f32 	%f7055, %f3267, %f3267;
	add.f32 	%f3271, %f1, %f7054;
	fma.rn.f32 	%f3272, %f7055, %f3268, %f2;
	mul.f32 	%f3273, %f3271, %f3271;
	mul.f32 	%f3274, %f3272, %f3272;
	add.f32 	%f7056, %f3273, %f3274;
	setp.gt.f32 	%p619, %f7056, 0f40800000;
	mov.b32 	%r636, 563;
	mov.u32 	%r1334, %r636;
	@%p619 bra 	$L__BB0_1303;
	sub.f32 	%f7057, %f3273, %f3274;
	add.f32 	%f7058, %f3271, %f3271;
	add.f32 	%f3275, %f1, %f7057;
	fma.rn.f32 	%f3276, %f7058, %f3272, %f2;
	mul.f32 	%f3277, %f3275, %f3275;
	mul.f32 	%f3278, %f3276, %f3276;
	add.f32 	%f7059, %f3277, %f3278;
	setp.gt.f32 	%p620, %f7059, 0f40800000;
	mov.b32 	%r637, 564;
	mov.u32 	%r1334, %r637;
	@%p620 bra 	$L__BB0_1303;
	sub.f32 	%f7060, %f3277, %f3278;
	add.f32 	%f7061, %f3275, %f3275;
	add.f32 	%f3279, %f1, %f7060;
	fma.rn.f32 	%f3280, %f7061, %f3276, %f2;
	mul.f32 	%f3281, %f3279, %f3279;
	mul.f32 	%f3282, %f3280, %f3280;
	add.f32 	%f7062, %f3281, %f3282;
	setp.gt.f32 	%p621, %f7062, 0f40800000;
	mov.b32 	%r638, 565;
	mov.u32 	%r1334, %r638;
	@%p621 bra 	$L__BB0_1303;
	sub.f32 	%f7063, %f3281, %f3282;
	add.f32 	%f7064, %f3279, %f3279;
	add.f32 	%f3283, %f1, %f7063;
	fma.rn.f32 	%f3284, %f7064, %f3280, %f2;
	mul.f32 	%f3285, %f3283, %f3283;
	mul.f32 	%f3286, %f3284, %f3284;
	add.f32 	%f7065, %f3285, %f3286;
	setp.gt.f32 	%p622, %f7065, 0f40800000;
	mov.b32 	%r639, 566;
	mov.u32 	%r1334, %r639;
	@%p622 bra 	$L__BB0_1303;
	sub.f32 	%f7066, %f3285, %f3286;
	add.f32 	%f7067, %f3283, %f3283;
	add.f32 	%f3287, %f1, %f7066;
	fma.rn.f32 	%f3288, %f7067, %f3284, %f2;
	mul.f32 	%f3289, %f3287, %f3287;
	mul.f32 	%f3290, %f3288, %f3288;
	add.f32 	%f7068, %f3289, %f3290;
	setp.gt.f32 	%p623, %f7068, 0f40800000;
	mov.b32 	%r640, 567;
	mov.u32 	%r1334, %r640;
	@%p623 bra 	$L__BB0_1303;
	sub.f32 	%f7069, %f3289, %f3290;
	add.f32 	%f7070, %f3287, %f3287;
	add.f32 	%f3291, %f1, %f7069;
	fma.rn.f32 	%f3292, %f7070, %f3288, %f2;
	mul.f32 	%f3293, %f3291, %f3291;
	mul.f32 	%f3294, %f3292, %f3292;
	add.f32 	%f7071, %f3293, %f3294;
	setp.gt.f32 	%p624, %f7071, 0f40800000;
	mov.b32 	%r641, 568;
	mov.u32 	%r1334, %r641;
	@%p624 bra 	$L__BB0_1303;
	sub.f32 	%f7072, %f3293, %f3294;
	add.f32 	%f7073, %f3291, %f3291;
	add.f32 	%f3295, %f1, %f7072;
	fma.rn.f32 	%f3296, %f7073, %f3292, %f2;
	mul.f32 	%f3297, %f3295, %f3295;
	mul.f32 	%f3298, %f3296, %f3296;
	add.f32 	%f7074, %f3297, %f3298;
	setp.gt.f32 	%p625, %f7074, 0f40800000;
	mov.b32 	%r642, 569;
	mov.u32 	%r1334, %r642;
	@%p625 bra 	$L__BB0_1303;
	sub.f32 	%f7075, %f3297, %f3298;
	add.f32 	%f7076, %f3295, %f3295;
	add.f32 	%f3299, %f1, %f7075;
	fma.rn.f32 	%f3300, %f7076, %f3296, %f2;
	mul.f32 	%f3301, %f3299, %f3299;
	mul.f32 	%f3302, %f3300, %f3300;
	add.f32 	%f7077, %f3301, %f3302;
	setp.gt.f32 	%p626, %f7077, 0f40800000;
	mov.b32 	%r643, 570;
	mov.u32 	%r1334, %r643;
	@%p626 bra 	$L__BB0_1303;
	sub.f32 	%f7078, %f3301, %f3302;
	add.f32 	%f7079, %f3299, %f3299;
	add.f32 	%f3303, %f1, %f7078;
	fma.rn.f32 	%f3304, %f7079, %f3300, %f2;
	mul.f32 	%f3305, %f3303, %f3303;
	mul.f32 	%f3306, %f3304, %f3304;
	add.f32 	%f7080, %f3305, %f3306;
	setp.gt.f32 	%p627, %f7080, 0f40800000;
	mov.b32 	%r644, 571;
	mov.u32 	%r1334, %r644;
	@%p627 bra 	$L__BB0_1303;
	sub.f32 	%f7081, %f3305, %f3306;
	add.f32 	%f7082, %f3303, %f3303;
	add.f32 	%f3307, %f1, %f7081;
	fma.rn.f32 	%f3308, %f7082, %f3304, %f2;
	mul.f32 	%f3309, %f3307, %f3307;
	mul.f32 	%f3310, %f3308, %f3308;
	add.f32 	%f7083, %f3309, %f3310;
	setp.gt.f32 	%p628, %f7083, 0f40800000;
	mov.b32 	%r645, 572;
	mov.u32 	%r1334, %r645;
	@%p628 bra 	$L__BB0_1303;
	sub.f32 	%f7084, %f3309, %f3310;
	add.f32 	%f7085, %f3307, %f3307;
	add.f32 	%f3311, %f1, %f7084;
	fma.rn.f32 	%f3312, %f7085, %f3308, %f2;
	mul.f32 	%f3313, %f3311, %f3311;
	mul.f32 	%f3314, %f3312, %f3312;
	add.f32 	%f7086, %f3313, %f3314;
	setp.gt.f32 	%p629, %f7086, 0f40800000;
	mov.b32 	%r646, 573;
	mov.u32 	%r1334, %r646;
	@%p629 bra 	$L__BB0_1303;
	sub.f32 	%f7087, %f3313, %f3314;
	add.f32 	%f7088, %f3311, %f3311;
	add.f32 	%f3315, %f1, %f7087;
	fma.rn.f32 	%f3316, %f7088, %f3312, %f2;
	mul.f32 	%f3317, %f3315, %f3315;
	mul.f32 	%f3318, %f3316, %f3316;
	add.f32 	%f7089, %f3317, %f3318;
	setp.gt.f32 	%p630, %f7089, 0f40800000;
	mov.b32 	%r647, 574;
	mov.u32 	%r1334, %r647;
	@%p630 bra 	$L__BB0_1303;
	sub.f32 	%f7090, %f3317, %f3318;
	add.f32 	%f7091, %f3315, %f3315;
	add.f32 	%f3319, %f1, %f7090;
	fma.rn.f32 	%f3320, %f7091, %f3316, %f2;
	mul.f32 	%f3321, %f3319, %f3319;
	mul.f32 	%f3322, %f3320, %f3320;
	add.f32 	%f7092, %f3321, %f3322;
	setp.gt.f32 	%p631, %f7092, 0f40800000;
	mov.b32 	%r648, 575;
	mov.u32 	%r1334, %r648;
	@%p631 bra 	$L__BB0_1303;
	sub.f32 	%f7093, %f3321, %f3322;
	add.f32 	%f7094, %f3319, %f3319;
	add.f32 	%f3323, %f1, %f7093;
	fma.rn.f32 	%f3324, %f7094, %f3320, %f2;
	mul.f32 	%f3325, %f3323, %f3323;
	mul.f32 	%f3326, %f3324, %f3324;
	add.f32 	%f7095, %f3325, %f3326;
	setp.gt.f32 	%p632, %f7095, 0f40800000;
	mov.b32 	%r649, 576;
	mov.u32 	%r1334, %r649;
	@%p632 bra 	$L__BB0_1303;
	sub.f32 	%f7096, %f3325, %f3326;
	add.f32 	%f7097, %f3323, %f3323;
	add.f32 	%f3327, %f1, %f7096;
	fma.rn.f32 	%f3328, %f7097, %f3324, %f2;
	mul.f32 	%f3329, %f3327, %f3327;
	mul.f32 	%f3330, %f3328, %f3328;
	add.f32 	%f7098, %f3329, %f3330;
	setp.gt.f32 	%p633, %f7098, 0f40800000;
	mov.b32 	%r650, 577;
	mov.u32 	%r1334, %r650;
	@%p633 bra 	$L__BB0_1303;
	sub.f32 	%f7099, %f3329, %f3330;
	add.f32 	%f7100, %f3327, %f3327;
	add.f32 	%f3331, %f1, %f7099;
	fma.rn.f32 	%f3332, %f7100, %f3328, %f2;
	mul.f32 	%f3333, %f3331, %f3331;
	mul.f32 	%f3334, %f3332, %f3332;
	add.f32 	%f7101, %f3333, %f3334;
	setp.gt.f32 	%p634, %f7101, 0f40800000;
	mov.b32 	%r651, 578;
	mov.u32 	%r1334, %r651;
	@%p634 bra 	$L__BB0_1303;
	sub.f32 	%f7102, %f3333, %f3334;
	add.f32 	%f7103, %f3331, %f3331;
	add.f32 	%f3335, %f1, %f7102;
	fma.rn.f32 	%f3336, %f7103, %f3332, %f2;
	mul.f32 	%f3337, %f3335, %f3335;
	mul.f32 	%f3338, %f3336, %f3336;
	add.f32 	%f7104, %f3337, %f3338;
	setp.gt.f32 	%p635, %f7104, 0f40800000;
	mov.b32 	%r652, 579;
	mov.u32 	%r1334, %r652;
	@%p635 bra 	$L__BB0_1303;
	sub.f32 	%f7105, %f3337, %f3338;
	add.f32 	%f7106, %f3335, %f3335;
	add.f32 	%f3339, %f1, %f7105;
	fma.rn.f32 	%f3340, %f7106, %f3336, %f2;
	mul.f32 	%f3341, %f3339, %f3339;
	mul.f32 	%f3342, %f3340, %f3340;
	add.f32 	%f7107, %f3341, %f3342;
	setp.gt.f32 	%p636, %f7107, 0f40800000;
	mov.b32 	%r653, 580;
	mov.u32 	%r1334, %r653;
	@%p636 bra 	$L__BB0_1303;
	sub.f32 	%f7108, %f3341, %f3342;
	add.f32 	%f7109, %f3339, %f3339;
	add.f32 	%f3343, %f1, %f7108;
	fma.rn.f32 	%f3344, %f7109, %f3340, %f2;
	mul.f32 	%f3345, %f3343, %f3343;
	mul.f32 	%f3346, %f3344, %f3344;
	add.f32 	%f7110, %f3345, %f3346;
	setp.gt.f32 	%p637, %f7110, 0f40800000;
	mov.b32 	%r654, 581;
	mov.u32 	%r1334, %r654;
	@%p637 bra 	$L__BB0_1303;
	sub.f32 	%f7111, %f3345, %f3346;
	add.f32 	%f7112, %f3343, %f3343;
	add.f32 	%f3347, %f1, %f7111;
	fma.rn.f32 	%f3348, %f7112, %f3344, %f2;
	mul.f32 	%f3349, %f3347, %f3347;
	mul.f32 	%f3350, %f3348, %f3348;
	add.f32 	%f7113, %f3349, %f3350;
	setp.gt.f32 	%p638, %f7113, 0f40800000;
	mov.b32 	%r655, 582;
	mov.u32 	%r1334, %r655;
	@%p638 bra 	$L__BB0_1303;
	sub.f32 	%f7114, %f3349, %f3350;
	add.f32 	%f7115, %f3347, %f3347;
	add.f32 	%f3351, %f1, %f7114;
	fma.rn.f32 	%f3352, %f7115, %f3348, %f2;
	mul.f32 	%f3353, %f3351, %f3351;
	mul.f32 	%f3354, %f3352, %f3352;
	add.f32 	%f7116, %f3353, %f3354;
	setp.gt.f32 	%p639, %f7116, 0f40800000;
	mov.b32 	%r656, 583;
	mov.u32 	%r1334, %r656;
	@%p639 bra 	$L__BB0_1303;
	sub.f32 	%f7117, %f3353, %f3354;
	add.f32 	%f7118, %f3351, %f3351;
	add.f32 	%f3355, %f1, %f7117;
	fma.rn.f32 	%f3356, %f7118, %f3352, %f2;
	mul.f32 	%f3357, %f3355, %f3355;
	mul.f32 	%f3358, %f3356, %f3356;
	add.f32 	%f7119, %f3357, %f3358;
	setp.gt.f32 	%p640, %f7119, 0f40800000;
	mov.b32 	%r657, 584;
	mov.u32 	%r1334, %r657;
	@%p640 bra 	$L__BB0_1303;
	sub.f32 	%f7120, %f3357, %f3358;
	add.f32 	%f7121, %f3355, %f3355;
	add.f32 	%f3359, %f1, %f7120;
	fma.rn.f32 	%f3360, %f7121, %f3356, %f2;
	mul.f32 	%f3361, %f3359, %f3359;
	mul.f32 	%f3362, %f3360, %f3360;
	add.f32 	%f7122, %f3361, %f3362;
	setp.gt.f32 	%p641, %f7122, 0f40800000;
	mov.b32 	%r658, 585;
	mov.u32 	%r1334, %r658;
	@%p641 bra 	$L__BB0_1303;
	sub.f32 	%f7123, %f3361, %f3362;
	add.f32 	%f7124, %f3359, %f3359;
	add.f32 	%f3363, %f1, %f7123;
	fma.rn.f32 	%f3364, %f7124, %f3360, %f2;
	mul.f32 	%f3365, %f3363, %f3363;
	mul.f32 	%f3366, %f3364, %f3364;
	add.f32 	%f7125, %f3365, %f3366;
	setp.gt.f32 	%p642, %f7125, 0f40800000;
	mov.b32 	%r659, 586;
	mov.u32 	%r1334, %r659;
	@%p642 bra 	$L__BB0_1303;
	sub.f32 	%f7126, %f3365, %f3366;
	add.f32 	%f7127, %f3363, %f3363;
	add.f32 	%f3367, %f1, %f7126;
	fma.rn.f32 	%f3368, %f7127, %f3364, %f2;
	mul.f32 	%f3369, %f3367, %f3367;
	mul.f32 	%f3370, %f3368, %f3368;
	add.f32 	%f7128, %f3369, %f3370;
	setp.gt.f32 	%p643, %f7128, 0f40800000;
	mov.b32 	%r660, 587;
	mov.u32 	%r1334, %r660;
	@%p643 bra 	$L__BB0_1303;
	sub.f32 	%f7129, %f3369, %f3370;
	add.f32 	%f7130, %f3367, %f3367;
	add.f32 	%f3371, %f1, %f7129;
	fma.rn.f32 	%f3372, %f7130, %f3368, %f2;
	mul.f32 	%f3373, %f3371, %f3371;
	mul.f32 	%f3374, %f3372, %f3372;
	add.f32 	%f7131, %f3373, %f3374;
	setp.gt.f32 	%p644, %f7131, 0f40800000;
	mov.b32 	%r661, 588;
	mov.u32 	%r1334, %r661;
	@%p644 bra 	$L__BB0_1303;
	sub.f32 	%f7132, %f3373, %f3374;
	add.f32 	%f7133, %f3371, %f3371;
	add.f32 	%f3375, %f1, %f7132;
	fma.rn.f32 	%f3376, %f7133, %f3372, %f2;
	mul.f32 	%f3377, %f3375, %f3375;
	mul.f32 	%f3378, %f3376, %f3376;
	add.f32 	%f7134, %f3377, %f3378;
	setp.gt.f32 	%p645, %f7134, 0f40800000;
	mov.b32 	%r662, 589;
	mov.u32 	%r1334, %r662;
	@%p645 bra 	$L__BB0_1303;
	sub.f32 	%f7135, %f3377, %f3378;
	add.f32 	%f7136, %f3375, %f3375;
	add.f32 	%f3379, %f1, %f7135;
	fma.rn.f32 	%f3380, %f7136, %f3376, %f2;
	mul.f32 	%f3381, %f3379, %f3379;
	mul.f32 	%f3382, %f3380, %f3380;
	add.f32 	%f7137, %f3381, %f3382;
	setp.gt.f32 	%p646, %f7137, 0f40800000;
	mov.b32 	%r663, 590;
	mov.u32 	%r1334, %r663;
	@%p646 bra 	$L__BB0_1303;
	sub.f32 	%f7138, %f3381, %f3382;
	add.f32 	%f7139, %f3379, %f3379;
	add.f32 	%f3383, %f1, %f7138;
	fma.rn.f32 	%f3384, %f7139, %f3380, %f2;
	mul.f32 	%f3385, %f3383, %f3383;
	mul.f32 	%f3386, %f3384, %f3384;
	add.f32 	%f7140, %f3385, %f3386;
	setp.gt.f32 	%p647, %f7140, 0f40800000;
	mov.b32 	%r664, 591;
	mov.u32 	%r1334, %r664;
	@%p647 bra 	$L__BB0_1303;
	sub.f32 	%f7141, %f3385, %f3386;
	add.f32 	%f7142, %f3383, %f3383;
	add.f32 	%f3387, %f1, %f7141;
	fma.rn.f32 	%f3388, %f7142, %f3384, %f2;
	mul.f32 	%f3389, %f3387, %f3387;
	mul.f32 	%f3390, %f3388, %f3388;
	add.f32 	%f7143, %f3389, %f3390;
	setp.gt.f32 	%p648, %f7143, 0f40800000;
	mov.b32 	%r665, 592;
	mov.u32 	%r1334, %r665;
	@%p648 bra 	$L__BB0_1303;
	sub.f32 	%f7144, %f3389, %f3390;
	add.f32 	%f7145, %f3387, %f3387;
	add.f32 	%f3391, %f1, %f7144;
	fma.rn.f32 	%f3392, %f7145, %f3388, %f2;
	mul.f32 	%f3393, %f3391, %f3391;
	mul.f32 	%f3394, %f3392, %f3392;
	add.f32 	%f7146, %f3393, %f3394;
	setp.gt.f32 	%p649, %f7146, 0f40800000;
	mov.b32 	%r666, 593;
	mov.u32 	%r1334, %r666;
	@%p649 bra 	$L__BB0_1303;
	sub.f32 	%f7147, %f3393, %f3394;
	add.f32 	%f7148, %f3391, %f3391;
	add.f32 	%f3395, %f1, %f7147;
	fma.rn.f32 	%f3396, %f7148, %f3392, %f2;
	mul.f32 	%f3397, %f3395, %f3395;
	mul.f32 	%f3398, %f3396, %f3396;
	add.f32 	%f7149, %f3397, %f3398;
	setp.gt.f32 	%p650, %f7149, 0f40800000;
	mov.b32 	%r667, 594;
	mov.u32 	%r1334, %r667;
	@%p650 bra 	$L__BB0_1303;
	sub.f32 	%f7150, %f3397, %f3398;
	add.f32 	%f7151, %f3395, %f3395;
	add.f32 	%f3399, %f1, %f7150;
	fma.rn.f32 	%f3400, %f7151, %f3396, %f2;
	mul.f32 	%f3401, %f3399, %f3399;
	mul.f32 	%f3402, %f3400, %f3400;
	add.f32 	%f7152, %f3401, %f3402;
	setp.gt.f32 	%p651, %f7152, 0f40800000;
	mov.b32 	%r668, 595;
	mov.u32 	%r1334, %r668;
	@%p651 bra 	$L__BB0_1303;
	sub.f32 	%f7153, %f3401, %f3402;
	add.f32 	%f7154, %f3399, %f3399;
	add.f32 	%f3403, %f1, %f7153;
	fma.rn.f32 	%f3404, %f7154, %f3400, %f2;
	mul.f32 	%f3405, %f3403, %f3403;
	mul.f32 	%f3406, %f3404, %f3404;
	add.f32 	%f7155, %f3405, %f3406;
	setp.gt.f32 	%p652, %f7155, 0f40800000;
	mov.b32 	%r669, 596;
	mov.u32 	%r1334, %r669;
	@%p652 bra 	$L__BB0_1303;
	sub.f32 	%f7156, %f3405, %f3406;
	add.f32 	%f7157, %f3403, %f3403;
	add.f32 	%f3407, %f1, %f7156;
	fma.rn.f32 	%f3408, %f7157, %f3404, %f2;
	mul.f32 	%f3409, %f3407, %f3407;
	mul.f32 	%f3410, %f3408, %f3408;
	add.f32 	%f7158, %f3409, %f3410;
	setp.gt.f32 	%p653, %f7158, 0f40800000;
	mov.b32 	%r670, 597;
	mov.u32 	%r1334, %r670;
	@%p653 bra 	$L__BB0_1303;
	sub.f32 	%f7159, %f3409, %f3410;
	add.f32 	%f7160, %f3407, %f3407;
	add.f32 	%f3411, %f1, %f7159;
	fma.rn.f32 	%f3412, %f7160, %f3408, %f2;
	mul.f32 	%f3413, %f3411, %f3411;
	mul.f32 	%f3414, %f3412, %f3412;
	add.f32 	%f7161, %f3413, %f3414;
	setp.gt.f32 	%p654, %f7161, 0f40800000;
	mov.b32 	%r671, 598;
	mov.u32 	%r1334, %r671;
	@%p654 bra 	$L__BB0_1303;
	sub.f32 	%f7162, %f3413, %f3414;
	add.f32 	%f7163, %f3411, %f3411;
	add.f32 	%f3415, %f1, %f7162;
	fma.rn.f32 	%f3416, %f7163, %f3412, %f2;
	mul.f32 	%f3417, %f3415, %f3415;
	mul.f32 	%f3418, %f3416, %f3416;
	add.f32 	%f7164, %f3417, %f3418;
	setp.gt.f32 	%p655, %f7164, 0f40800000;
	mov.b32 	%r672, 599;
	mov.u32 	%r1334, %r672;
	@%p655 bra 	$L__BB0_1303;
	sub.f32 	%f7165, %f3417, %f3418;
	add.f32 	%f7166, %f3415, %f3415;
	add.f32 	%f3419, %f1, %f7165;
	fma.rn.f32 	%f3420, %f7166, %f3416, %f2;
	mul.f32 	%f3421, %f3419, %f3419;
	mul.f32 	%f3422, %f3420, %f3420;
	add.f32 	%f7167, %f3421, %f3422;
	setp.gt.f32 	%p656, %f7167, 0f40800000;
	mov.b32 	%r673, 600;
	mov.u32 	%r1334, %r673;
	@%p656 bra 	$L__BB0_1303;
	sub.f32 	%f7168, %f3421, %f3422;
	add.f32 	%f7169, %f3419, %f3419;
	add.f32 	%f3423, %f1, %f7168;
	fma.rn.f32 	%f3424, %f7169, %f3420, %f2;
	mul.f32 	%f3425, %f3423, %f3423;
	mul.f32 	%f3426, %f3424, %f3424;
	add.f32 	%f7170, %f3425, %f3426;
	setp.gt.f32 	%p657, %f7170, 0f40800000;
	mov.b32 	%r674, 601;
	mov.u32 	%r1334, %r674;
	@%p657 bra 	$L__BB0_1303;
	sub.f32 	%f7171, %f3425, %f3426;
	add.f32 	%f7172, %f3423, %f3423;
	add.f32 	%f3427, %f1, %f7171;
	fma.rn.f32 	%f3428, %f7172, %f3424, %f2;
	mul.f32 	%f3429, %f3427, %f3427;
	mul.f32 	%f3430, %f3428, %f3428;
	add.f32 	%f7173, %f3429, %f3430;
	setp.gt.f32 	%p658, %f7173, 0f40800000;
	mov.b32 	%r675, 602;
	mov.u32 	%r1334, %r675;
	@%p658 bra 	$L__BB0_1303;
	sub.f32 	%f7174, %f3429, %f3430;
	add.f32 	%f7175, %f3427, %f3427;
	add.f32 	%f3431, %f1, %f7174;
	fma.rn.f32 	%f3432, %f7175, %f3428, %f2;
	mul.f32 	%f3433, %f3431, %f3431;
	mul.f32 	%f3434, %f3432, %f3432;
	add.f32 	%f7176, %f3433, %f3434;
	setp.gt.f32 	%p659, %f7176, 0f40800000;
	mov.b32 	%r676, 603;
	mov.u32 	%r1334, %r676;
	@%p659 bra 	$L__BB0_1303;
	sub.f32 	%f7177, %f3433, %f3434;
	add.f32 	%f7178, %f3431, %f3431;
	add.f32 	%f3435, %f1, %f7177;
	fma.rn.f32 	%f3436, %f7178, %f3432, %f2;
	mul.f32 	%f3437, %f3435, %f3435;
	mul.f32 	%f3438, %f3436, %f3436;
	add.f32 	%f7179, %f3437, %f3438;
	setp.gt.f32 	%p660, %f7179, 0f40800000;
	mov.b32 	%r677, 604;
	mov.u32 	%r1334, %r677;
	@%p660 bra 	$L__BB0_1303;
	sub.f32 	%f7180, %f3437, %f3438;
	add.f32 	%f7181, %f3435, %f3435;
	add.f32 	%f3439, %f1, %f7180;
	fma.rn.f32 	%f3440, %f7181, %f3436, %f2;
	mul.f32 	%f3441, %f3439, %f3439;
	mul.f32 	%f3442, %f3440, %f3440;
	add.f32 	%f7182, %f3441, %f3442;
	setp.gt.f32 	%p661, %f7182, 0f40800000;
	mov.b32 	%r678, 605;
	mov.u32 	%r1334, %r678;
	@%p661 bra 	$L__BB0_1303;
	sub.f32 	%f7183, %f3441, %f3442;
	add.f32 	%f7184, %f3439, %f3439;
	add.f32 	%f3443, %f1, %f7183;
	fma.rn.f32 	%f3444, %f7184, %f3440, %f2;
	mul.f32 	%f3445, %f3443, %f3443;
	mul.f32 	%f3446, %f3444, %f3444;
	add.f32 	%f7185, %f3445, %f3446;
	setp.gt.f32 	%p662, %f7185, 0f40800000;
	mov.b32 	%r679, 606;
	mov.u32 	%r1334, %r679;
	@%p662 bra 	$L__BB0_1303;
	sub.f32 	%f7186, %f3445, %f3446;
	add.f32 	%f7187, %f3443, %f3443;
	add.f32 	%f3447, %f1, %f7186;
	fma.rn.f32 	%f3448, %f7187, %f3444, %f2;
	mul.f32 	%f3449, %f3447, %f3447;
	mul.f32 	%f3450, %f3448, %f3448;
	add.f32 	%f7188, %f3449, %f3450;
	setp.gt.f32 	%p663, %f7188, 0f40800000;
	mov.b32 	%r680, 607;
	mov.u32 	%r1334, %r680;
	@%p663 bra 	$L__BB0_1303;
	sub.f32 	%f7189, %f3449, %f3450;
	add.f32 	%f7190, %f3447, %f3447;
	add.f32 	%f3451, %f1, %f7189;
	fma.rn.f32 	%f3452, %f7190, %f3448, %f2;
	mul.f32 	%f3453, %f3451, %f3451;
	mul.f32 	%f3454, %f3452, %f3452;
	add.f32 	%f7191, %f3453, %f3454;
	setp.gt.f32 	%p664, %f7191, 0f40800000;
	mov.b32 	%r681, 608;
	mov.u32 	%r1334, %r681;
	@%p664 bra 	$L__BB0_1303;
	sub.f32 	%f7192, %f3453, %f3454;
	add.f32 	%f7193, %f3451, %f3451;
	add.f32 	%f3455, %f1, %f7192;
	fma.rn.f32 	%f3456, %f7193, %f3452, %f2;
	mul.f32 	%f3457, %f3455, %f3455;
	mul.f32 	%f3458, %f3456, %f3456;
	add.f32 	%f7194, %f3457, %f3458;
	setp.gt.f32 	%p665, %f7194, 0f40800000;
	mov.b32 	%r682, 609;
	mov.u32 	%r1334, %r682;
	@%p665 bra 	$L__BB0_1303;
	sub.f32 	%f7195, %f3457, %f3458;
	add.f32 	%f7196, %f3455, %f3455;
	add.f32 	%f3459, %f1, %f7195;
	fma.rn.f32 	%f3460, %f7196, %f3456, %f2;
	mul.f32 	%f3461, %f3459, %f3459;
	mul.f32 	%f3462, %f3460, %f3460;
	add.f32 	%f7197, %f3461, %f3462;
	setp.gt.f32 	%p666, %f7197, 0f40800000;
	mov.b32 	%r683, 610;
	mov.u32 	%r1334, %r683;
	@%p666 bra 	$L__BB0_1303;
	sub.f32 	%f7198, %f3461, %f3462;
	add.f32 	%f7199, %f3459, %f3459;
	add.f32 	%f3463, %f1, %f7198;
	fma.rn.f32 	%f3464, %f7199, %f3460, %f2;
	mul.f32 	%f3465, %f3463, %f3463;
	mul.f32 	%f3466, %f3464, %f3464;
	add.f32 	%f7200, %f3465, %f3466;
	setp.gt.f32 	%p667, %f7200, 0f40800000;
	mov.b32 	%r684, 611;
	mov.u32 	%r1334, %r684;
	@%p667 bra 	$L__BB0_1303;
	sub.f32 	%f7201, %f3465, %f3466;
	add.f32 	%f7202, %f3463, %f3463;
	add.f32 	%f3467, %f1, %f7201;
	fma.rn.f32 	%f3468, %f7202, %f3464, %f2;
	mul.f32 	%f3469, %f3467, %f3467;
	mul.f32 	%f3470, %f3468, %f3468;
	add.f32 	%f7203, %f3469, %f3470;
	setp.gt.f32 	%p668, %f7203, 0f40800000;
	mov.b32 	%r685, 612;
	mov.u32 	%r1334, %r685;
	@%p668 bra 	$L__BB0_1303;
	sub.f32 	%f7204, %f3469, %f3470;
	add.f32 	%f7205, %f3467, %f3467;
	add.f32 	%f3471, %f1, %f7204;
	fma.rn.f32 	%f3472, %f7205, %f3468, %f2;
	mul.f32 	%f3473, %f3471, %f3471;
	mul.f32 	%f3474, %f3472, %f3472;
	add.f32 	%f7206, %f3473, %f3474;
	setp.gt.f32 	%p669, %f7206, 0f40800000;
	mov.b32 	%r686, 613;
	mov.u32 	%r1334, %r686;
	@%p669 bra 	$L__BB0_1303;
	sub.f32 	%f7207, %f3473, %f3474;
	add.f32 	%f7208, %f3471, %f3471;
	add.f32 	%f3475, %f1, %f7207;
	fma.rn.f32 	%f3476, %f7208, %f3472, %f2;
	mul.f32 	%f3477, %f3475, %f3475;
	mul.f32 	%f3478, %f3476, %f3476;
	add.f32 	%f7209, %f3477, %f3478;
	setp.gt.f32 	%p670, %f7209, 0f40800000;
	mov.b32 	%r687, 614;
	mov.u32 	%r1334, %r687;
	@%p670 bra 	$L__BB0_1303;
	sub.f32 	%f7210, %f3477, %f3478;
	add.f32 	%f7211, %f3475, %f3475;
	add.f32 	%f3479, %f1, %f7210;
	fma.rn.f32 	%f3480, %f7211, %f3476, %f2;
	mul.f32 	%f3481, %f3479, %f3479;
	mul.f32 	%f3482, %f3480, %f3480;
	add.f32 	%f7212, %f3481, %f3482;
	setp.gt.f32 	%p671, %f7212, 0f40800000;
	mov.b32 	%r688, 615;
	mov.u32 	%r1334, %r688;
	@%p671 bra 	$L__BB0_1303;
	sub.f32 	%f7213, %f3481, %f3482;
	add.f32 	%f7214, %f3479, %f3479;
	add.f32 	%f3483, %f1, %f7213;
	fma.rn.f32 	%f3484, %f7214, %f3480, %f2;
	mul.f32 	%f3485, %f3483, %f3483;
	mul.f32 	%f3486, %f3484, %f3484;
	add.f32 	%f7215, %f3485, %f3486;
	setp.gt.f32 	%p672, %f7215, 0f40800000;
	mov.b32 	%r689, 616;
	mov.u32 	%r1334, %r689;
	@%p672 bra 	$L__BB0_1303;
	sub.f32 	%f7216, %f3485, %f3486;
	add.f32 	%f7217, %f3483, %f3483;
	add.f32 	%f3487, %f1, %f7216;
	fma.rn.f32 	%f3488, %f7217, %f3484, %f2;
	mul.f32 	%f3489, %f3487, %f3487;
	mul.f32 	%f3490, %f3488, %f3488;
	add.f32 	%f7218, %f3489, %f3490;
	setp.gt.f32 	%p673, %f7218, 0f40800000;
	mov.b32 	%r690, 617;
	mov.u32 	%r1334, %r690;
	@%p673 bra 	$L__BB0_1303;
	sub.f32 	%f7219, %f3489, %f3490;
	add.f32 	%f7220, %f3487, %f3487;
	add.f32 	%f3491, %f1, %f7219;
	fma.rn.f32 	%f3492, %f7220, %f3488, %f2;
	mul.f32 	%f3493, %f3491, %f3491;
	mul.f32 	%f3494, %f3492, %f3492;
	add.f32 	%f7221, %f3493, %f3494;
	setp.gt.f32 	%p674, %f7221, 0f40800000;
	mov.b32 	%r691, 618;
	mov.u32 	%r1334, %r691;
	@%p674 bra 	$L__BB0_1303;
	sub.f32 	%f7222, %f3493, %f3494;
	add.f32 	%f7223, %f3491, %f3491;
	add.f32 	%f3495, %f1, %f7222;
	fma.rn.f32 	%f3496, %f7223, %f3492, %f2;
	mul.f32 	%f3497, %f3495, %f3495;
	mul.f32 	%f3498, %f3496, %f3496;
	add.f32 	%f7224, %f3497, %f3498;
	setp.gt.f32 	%p675, %f7224, 0f40800000;
	mov.b32 	%r692, 619;
	mov.u32 	%r1334, %r692;
	@%p675 bra 	$L__BB0_1303;
	sub.f32 	%f7225, %f3497, %f3498;
	add.f32 	%f7226, %f3495, %f3495;
	add.f32 	%f3499, %f1, %f7225;
	fma.rn.f32 	%f3500, %f7226, %f3496, %f2;
	mul.f32 	%f3501, %f3499, %f3499;
	mul.f32 	%f3502, %f3500, %f3500;
	add.f32 	%f7227, %f3501, %f3502;
	setp.gt.f32 	%p676, %f7227, 0f40800000;
	mov.b32 	%r693, 620;
	mov.u32 	%r1334, %r693;
	@%p676 bra 	$L__BB0_1303;
	sub.f32 	%f7228, %f3501, %f3502;
	add.f32 	%f7229, %f3499, %f3499;
	add.f32 	%f3503, %f1, %f7228;
	fma.rn.f32 	%f3504, %f7229, %f3500, %f2;
	mul.f32 	%f3505, %f3503, %f3503;
	mul.f32 	%f3506, %f3504, %f3504;
	add.f32 	%f7230, %f3505, %f3506;
	setp.gt.f32 	%p677, %f7230, 0f40800000;
	mov.b32 	%r694, 621;
	mov.u32 	%r1334, %r694;
	@%p677 bra 	$L__BB0_1303;
	sub.f32 	%f7231, %f3505, %f3506;
	add.f32 	%f7232, %f3503, %f3503;
	add.f32 	%f3507, %f1, %f7231;
	fma.rn.f32 	%f3508, %f7232, %f3504, %f2;
	mul.f32 	%f3509, %f3507, %f3507;
	mul.f32 	%f3510, %f3508, %f3508;
	add.f32 	%f7233, %f3509, %f3510;
	setp.gt.f32 	%p678, %f7233, 0f40800000;
	mov.b32 	%r695, 622;
	mov.u32 	%r1334, %r695;
	@%p678 bra 	$L__BB0_1303;
	sub.f32 	%f7234, %f3509, %f3510;
	add.f32 	%f7235, %f3507, %f3507;
	add.f32 	%f3511, %f1, %f7234;
	fma.rn.f32 	%f3512, %f7235, %f3508, %f2;
	mul.f32 	%f3513, %f3511, %f3511;
	mul.f32 	%f3514, %f3512, %f3512;
	add.f32 	%f7236, %f3513, %f3514;
	setp.gt.f32 	%p679, %f7236, 0f40800000;
	mov.b32 	%r696, 623;
	mov.u32 	%r1334, %r696;
	@%p679 bra 	$L__BB0_1303;
	sub.f32 	%f7237, %f3513, %f3514;
	add.f32 	%f7238, %f3511, %f3511;
	add.f32 	%f3515, %f1, %f7237;
	fma.rn.f32 	%f3516, %f7238, %f3512, %f2;
	mul.f32 	%f3517, %f3515, %f3515;
	mul.f32 	%f3518, %f3516, %f3516;
	add.f32 	%f7239, %f3517, %f3518;
	setp.gt.f32 	%p680, %f7239, 0f40800000;
	mov.b32 	%r697, 624;
	mov.u32 	%r1334, %r697;
	@%p680 bra 	$L__BB0_1303;
	sub.f32 	%f7240, %f3517, %f3518;
	add.f32 	%f7241, %f3515, %f3515;
	add.f32 	%f3519, %f1, %f7240;
	fma.rn.f32 	%f3520, %f7241, %f3516, %f2;
	mul.f32 	%f3521, %f3519, %f3519;
	mul.f32 	%f3522, %f3520, %f3520;
	add.f32 	%f7242, %f3521, %f3522;
	setp.gt.f32 	%p681, %f7242, 0f40800000;
	mov.b32 	%r698, 625;
	mov.u32 	%r1334, %r698;
	@%p681 bra 	$L__BB0_1303;
	sub.f32 	%f7243, %f3521, %f3522;
	add.f32 	%f7244, %f3519, %f3519;
	add.f32 	%f3523, %f1, %f7243;
	fma.rn.f32 	%f3524, %f7244, %f3520, %f2;
	mul.f32 	%f3525, %f3523, %f3523;
	mul.f32 	%f3526, %f3524, %f3524;
	add.f32 	%f7245, %f3525, %f3526;
	setp.gt.f32 	%p682, %f7245, 0f40800000;
	mov.b32 	%r699, 626;
	mov.u32 	%r1334, %r699;
	@%p682 bra 	$L__BB0_1303;
	sub.f32 	%f7246, %f3525, %f3526;
	add.f32 	%f7247, %f3523, %f3523;
	add.f32 	%f3527, %f1, %f7246;
	fma.rn.f32 	%f3528, %f7247, %f3524, %f2;
	mul.f32 	%f3529, %f3527, %f3527;
	mul.f32 	%f3530, %f3528, %f3528;
	add.f32 	%f7248, %f3529, %f3530;
	setp.gt.f32 	%p683, %f7248, 0f40800000;
	mov.b32 	%r700, 627;
	mov.u32 	%r1334, %r700;
	@%p683 bra 	$L__BB0_1303;
	sub.f32 	%f7249, %f3529, %f3530;
	add.f32 	%f7250, %f3527, %f3527;
	add.f32 	%f3531, %f1, %f7249;
	fma.rn.f32 	%f3532, %f7250, %f3528, %f2;
	mul.f32 	%f3533, %f3531, %f3531;
	mul.f32 	%f3534, %f3532, %f3532;
	add.f32 	%f7251, %f3533, %f3534;
	setp.gt.f32 	%p684, %f7251, 0f40800000;
	mov.b32 	%r701, 628;
	mov.u32 	%r1334, %r701;
	@%p684 bra 	$L__BB0_1303;
	sub.f32 	%f7252, %f3533, %f3534;
	add.f32 	%f7253, %f3531, %f3531;
	add.f32 	%f3535, %f1, %f7252;
	fma.rn.f32 	%f3536, %f7253, %f3532, %f2;
	mul.f32 	%f3537, %f3535, %f3535;
	mul.f32 	%f3538, %f3536, %f3536;
	add.f32 	%f7254, %f3537, %f3538;
	setp.gt.f32 	%p685, %f7254, 0f40800000;
	mov.b32 	%r702, 629;
	mov.u32 	%r1334, %r702;
	@%p685 bra 	$L__BB0_1303;
	sub.f32 	%f7255, %f3537, %f3538;
	add.f32 	%f7256, %f3535, %f3535;
	add.f32 	%f3539, %f1, %f7255;
	fma.rn.f32 	%f3540, %f7256, %f3536, %f2;
	mul.f32 	%f3541, %f3539, %f3539;
	mul.f32 	%f3542, %f3540, %f3540;
	add.f32 	%f7257, %f3541, %f3542;
	setp.gt.f32 	%p686, %f7257, 0f40800000;
	mov.b32 	%r703, 630;
	mov.u32 	%r1334, %r703;
	@%p686 bra 	$L__BB0_1303;
	sub.f32 	%f7258, %f3541, %f3542;
	add.f32 	%f7259, %f3539, %f3539;
	add.f32 	%f3543, %f1, %f7258;
	fma.rn.f32 	%f3544, %f7259, %f3540, %f2;
	mul.f32 	%f3545, %f3543, %f3543;
	mul.f32 	%f3546, %f3544, %f3544;
	add.f32 	%f7260, %f3545, %f3546;
	setp.gt.f32 	%p687, %f7260, 0f40800000;
	mov.b32 	%r704, 631;
	mov.u32 	%r1334, %r704;
	@%p687 bra 	$L__BB0_1303;
	sub.f32 	%f7261, %f3545, %f3546;
	add.f32 	%f7262, %f3543, %f3543;
	add.f32 	%f3547, %f1, %f7261;
	fma.rn.f32 	%f3548, %f7262, %f3544, %f2;
	mul.f32 	%f3549, %f3547, %f3547;
	mul.f32 	%f3550, %f3548, %f3548;
	add.f32 	%f7263, %f3549, %f3550;
	setp.gt.f32 	%p688, %f7263, 0f40800000;
	mov.b32 	%r705, 632;
	mov.u32 	%r1334, %r705;
	@%p688 bra 	$L__BB0_1303;
	sub.f32 	%f7264, %f3549, %f3550;
	add.f32 	%f7265, %f3547, %f3547;
	add.f32 	%f3551, %f1, %f7264;
	fma.rn.f32 	%f3552, %f7265, %f3548, %f2;
	mul.f32 	%f3553, %f3551, %f3551;
	mul.f32 	%f3554, %f3552, %f3552;
	add.f32 	%f7266, %f3553, %f3554;
	setp.gt.f32 	%p689, %f7266, 0f40800000;
	mov.b32 	%r706, 633;
	mov.u32 	%r1334, %r706;
	@%p689 bra 	$L__BB0_1303;
	sub.f32 	%f7267, %f3553, %f3554;
	add.f32 	%f7268, %f3551, %f3551;
	add.f32 	%f3555, %f1, %f7267;
	fma.rn.f32 	%f3556, %f7268, %f3552, %f2;
	mul.f32 	%f3557, %f3555, %f3555;
	mul.f32 	%f3558, %f3556, %f3556;
	add.f32 	%f7269, %f3557, %f3558;
	setp.gt.f32 	%p690, %f7269, 0f40800000;
	mov.b32 	%r707, 634;
	mov.u32 	%r1334, %r707;
	@%p690 bra 	$L__BB0_1303;
	sub.f32 	%f7270, %f3557, %f3558;
	add.f32 	%f7271, %f3555, %f3555;
	add.f32 	%f3559, %f1, %f7270;
	fma.rn.f32 	%f3560, %f7271, %f3556, %f2;
	mul.f32 	%f3561, %f3559, %f3559;
	mul.f32 	%f3562, %f3560, %f3560;
	add.f32 	%f7272, %f3561, %f3562;
	setp.gt.f32 	%p691, %f7272, 0f40800000;
	mov.b32 	%r708, 635;
	mov.u32 	%r1334, %r708;
	@%p691 bra 	$L__BB0_1303;
	sub.f32 	%f7273, %f3561, %f3562;
	add.f32 	%f7274, %f3559, %f3559;
	add.f32 	%f3563, %f1, %f7273;
	fma.rn.f32 	%f3564, %f7274, %f3560, %f2;
	mul.f32 	%f3565, %f3563, %f3563;
	mul.f32 	%f3566, %f3564, %f3564;
	add.f32 	%f7275, %f3565, %f3566;
	setp.gt.f32 	%p692, %f7275, 0f40800000;
	mov.b32 	%r709, 636;
	mov.u32 	%r1334, %r709;
	@%p692 bra 	$L__BB0_1303;
	sub.f32 	%f7276, %f3565, %f3566;
	add.f32 	%f7277, %f3563, %f3563;
	add.f32 	%f3567, %f1, %f7276;
	fma.rn.f32 	%f3568, %f7277, %f3564, %f2;
	mul.f32 	%f3569, %f3567, %f3567;
	mul.f32 	%f3570, %f3568, %f3568;
	add.f32 	%f7278, %f3569, %f3570;
	setp.gt.f32 	%p693, %f7278, 0f40800000;
	mov.b32 	%r710, 637;
	mov.u32 	%r1334, %r710;
	@%p693 bra 	$L__BB0_1303;
	sub.f32 	%f7279, %f3569, %f3570;
	add.f32 	%f7280, %f3567, %f3567;
	add.f32 	%f3571, %f1, %f7279;
	fma.rn.f32 	%f3572, %f7280, %f3568, %f2;
	mul.f32 	%f3573, %f3571, %f3571;
	mul.f32 	%f3574, %f3572, %f3572;
	add.f32 	%f7281, %f3573, %f3574;
	setp.gt.f32 	%p694, %f7281, 0f40800000;
	mov.b32 	%r711, 638;
	mov.u32 	%r1334, %r711;
	@%p694 bra 	$L__BB0_1303;
	sub.f32 	%f7282, %f3573, %f3574;
	add.f32 	%f7283, %f3571, %f3571;
	add.f32 	%f3575, %f1, %f7282;
	fma.rn.f32 	%f3576, %f7283, %f3572, %f2;
	mul.f32 	%f3577, %f3575, %f3575;
	mul.f32 	%f3578, %f3576, %f3576;
	add.f32 	%f7284, %f3577, %f3578;
	setp.gt.f32 	%p695, %f7284, 0f40800000;
	mov.b32 	%r712, 639;
	mov.u32 	%r1334, %r712;
	@%p695 bra 	$L__BB0_1303;
	sub.f32 	%f7285, %f3577, %f3578;
	add.f32 	%f7286, %f3575, %f3575;
	add.f32 	%f3579, %f1, %f7285;
	fma.rn.f32 	%f3580, %f7286, %f3576, %f2;
	mul.f32 	%f3581, %f3579, %f3579;
	mul.f32 	%f3582, %f3580, %f3580;
	add.f32 	%f7287, %f3581, %f3582;
	setp.gt.f32 	%p696, %f7287, 0f40800000;
	mov.b32 	%r713, 640;
	mov.u32 	%r1334, %r713;
	@%p696 bra 	$L__BB0_1303;
	sub.f32 	%f7288, %f3581, %f3582;
	add.f32 	%f7289, %f3579, %f3579;
	add.f32 	%f3583, %f1, %f7288;
	fma.rn.f32 	%f3584, %f7289, %f3580, %f2;
	mul.f32 	%f3585, %f3583, %f3583;
	mul.f32 	%f3586, %f3584, %f3584;
	add.f32 	%f7290, %f3585, %f3586;
	setp.gt.f32 	%p697, %f7290, 0f40800000;
	mov.b32 	%r714, 641;
	mov.u32 	%r1334, %r714;
	@%p697 bra 	$L__BB0_1303;
	sub.f32 	%f7291, %f3585, %f3586;
	add.f32 	%f7292, %f3583, %f3583;
	add.f32 	%f3587, %f1, %f7291;
	fma.rn.f32 	%f3588, %f7292, %f3584, %f2;
	mul.f32 	%f3589, %f3587, %f3587;
	mul.f32 	%f3590, %f3588, %f3588;
	add.f32 	%f7293, %f3589, %f3590;
	setp.gt.f32 	%p698, %f7293, 0f40800000;
	mov.b32 	%r715, 642;
	mov.u32 	%r1334, %r715;
	@%p698 bra 	$L__BB0_1303;
	sub.f32 	%f7294, %f3589, %f3590;
	add.f32 	%f7295, %f3587, %f3587;
	add.f32 	%f3591, %f1, %f7294;
	fma.rn.f32 	%f3592, %f7295, %f3588, %f2;
	mul.f32 	%f3593, %f3591, %f3591;
	mul.f32 	%f3594, %f3592, %f3592;
	add.f32 	%f7296, %f3593, %f3594;
	setp.gt.f32 	%p699, %f7296, 0f40800000;
	mov.b32 	%r716, 643;
	mov.u32 	%r1334, %r716;
	@%p699 bra 	$L__BB0_1303;
	sub.f32 	%f7297, %f3593, %f3594;
	add.f32 	%f7298, %f3591, %f3591;
	add.f32 	%f3595, %f1, %f7297;
	fma.rn.f32 	%f3596, %f7298, %f3592, %f2;
	mul.f32 	%f3597, %f3595, %f3595;
	mul.f32 	%f3598, %f3596, %f3596;
	add.f32 	%f7299, %f3597, %f3598;
	setp.gt.f32 	%p700, %f7299, 0f40800000;
	mov.b32 	%r717, 644;
	mov.u32 	%r1334, %r717;
	@%p700 bra 	$L__BB0_1303;
	sub.f32 	%f7300, %f3597, %f3598;
	add.f32 	%f7301, %f3595, %f3595;
	add.f32 	%f3599, %f1, %f7300;
	fma.rn.f32 	%f3600, %f7301, %f3596, %f2;
	mul.f32 	%f3601, %f3599, %f3599;
	mul.f32 	%f3602, %f3600, %f3600;
	add.f32 	%f7302, %f3601, %f3602;
	setp.gt.f32 	%p701, %f7302, 0f40800000;
	mov.b32 	%r718, 645;
	mov.u32 	%r1334, %r718;
	@%p701 bra 	$L__BB0_1303;
	sub.f32 	%f7303, %f3601, %f3602;
	add.f32 	%f7304, %f3599, %f3599;
	add.f32 	%f3603, %f1, %f7303;
	fma.rn.f32 	%f3604, %f7304, %f3600, %f2;
	mul.f32 	%f3605, %f3603, %f3603;
	mul.f32 	%f3606, %f3604, %f3604;
	add.f32 	%f7305, %f3605, %f3606;
	setp.gt.f32 	%p702, %f7305, 0f40800000;
	mov.b32 	%r719, 646;
	mov.u32 	%r1334, %r719;
	@%p702 bra 	$L__BB0_1303;
	sub.f32 	%f7306, %f3605, %f3606;
	add.f32 	%f7307, %f3603, %f3603;
	add.f32 	%f3607, %f1, %f7306;
	fma.rn.f32 	%f3608, %f7307, %f3604, %f2;
	mul.f32 	%f3609, %f3607, %f3607;
	mul.f32 	%f3610, %f3608, %f3608;
	add.f32 	%f7308, %f3609, %f3610;
	setp.gt.f32 	%p703, %f7308, 0f40800000;
	mov.b32 	%r720, 647;
	mov.u32 	%r1334, %r720;
	@%p703 bra 	$L__BB0_1303;
	sub.f32 	%f7309, %f3609, %f3610;
	add.f32 	%f7310, %f3607, %f3607;
	add.f32 	%f3611, %f1, %f7309;
	fma.rn.f32 	%f3612, %f7310, %f3608, %f2;
	mul.f32 	%f3613, %f3611, %f3611;
	mul.f32 	%f3614, %f3612, %f3612;
	add.f32 	%f7311, %f3613, %f3614;
	setp.gt.f32 	%p704, %f7311, 0f40800000;
	mov.b32 	%r721, 648;
	mov.u32 	%r1334, %r721;
	@%p704 bra 	$L__BB0_1303;
	sub.f32 	%f7312, %f3613, %f3614;
	add.f32 	%f7313, %f3611, %f3611;
	add.f32 	%f3615, %f1, %f7312;
	fma.rn.f32 	%f3616, %f7313, %f3612, %f2;
	mul.f32 	%f3617, %f3615, %f3615;
	mul.f32 	%f3618, %f3616, %f3616;
	add.f32 	%f7314, %f3617, %f3618;
	setp.gt.f32 	%p705, %f7314, 0f40800000;
	mov.b32 	%r722, 649;
	mov.u32 	%r1334, %r722;
	@%p705 bra 	$L__BB0_1303;
	sub.f32 	%f7315, %f3617, %f3618;
	add.f32 	%f7316, %f3615, %f3615;
	add.f32 	%f3619, %f1, %f7315;
	fma.rn.f32 	%f3620, %f7316, %f3616, %f2;
	mul.f32 	%f3621, %f3619, %f3619;
	mul.f32 	%f3622, %f3620, %f3620;
	add.f32 	%f7317, %f3621, %f3622;
	setp.gt.f32 	%p706, %f7317, 0f40800000;
	mov.b32 	%r723, 650;
	mov.u32 	%r1334, %r723;
	@%p706 bra 	$L__BB0_1303;
	sub.f32 	%f7318, %f3621, %f3622;
	add.f32 	%f7319, %f3619, %f3619;
	add.f32 	%f3623, %f1, %f7318;
	fma.rn.f32 	%f3624, %f7319, %f3620, %f2;
	mul.f32 	%f3625, %f3623, %f3623;
	mul.f32 	%f3626, %f3624, %f3624;
	add.f32 	%f7320, %f3625, %f3626;
	setp.gt.f32 	%p707, %f7320, 0f40800000;
	mov.b32 	%r724, 651;
	mov.u32 	%r1334, %r724;
	@%p707 bra 	$L__BB0_1303;
	sub.f32 	%f7321, %f3625, %f3626;
	add.f32 	%f7322, %f3623, %f3623;
	add.f32 	%f3627, %f1, %f7321;
	fma.rn.f32 	%f3628, %f7322, %f3624, %f2;
	mul.f32 	%f3629, %f3627, %f3627;
	mul.f32 	%f3630, %f3628, %f3628;
	add.f32 	%f7323, %f3629, %f3630;
	setp.gt.f32 	%p708, %f7323, 0f40800000;
	mov.b32 	%r725, 652;
	mov.u32 	%r1334, %r725;
	@%p708 bra 	$L__BB0_1303;
	sub.f32 	%f7324, %f3629, %f3630;
	add.f32 	%f7325, %f3627, %f3627;
	add.f32 	%f3631, %f1, %f7324;
	fma.rn.f32 	%f3632, %f7325, %f3628, %f2;
	mul.f32 	%f3633, %f3631, %f3631;
	mul.f32 	%f3634, %f3632, %f3632;
	add.f32 	%f7326, %f3633, %f3634;
	setp.gt.f32 	%p709, %f7326, 0f40800000;
	mov.b32 	%r726, 653;
	mov.u32 	%r1334, %r726;
	@%p709 bra 	$L__BB0_1303;
	sub.f32 	%f7327, %f3633, %f3634;
	add.f32 	%f7328, %f3631, %f3631;
	add.f32 	%f3635, %f1, %f7327;
	fma.rn.f32 	%f3636, %f7328, %f3632, %f2;
	mul.f32 	%f3637, %f3635, %f3635;
	mul.f32 	%f3638, %f3636, %f3636;
	add.f32 	%f7329, %f3637, %f3638;
	setp.gt.f32 	%p710, %f7329, 0f40800000;
	mov.b32 	%r727, 654;
	mov.u32 	%r1334, %r727;
	@%p710 bra 	$L__BB0_1303;
	sub.f32 	%f7330, %f3637, %f3638;
	add.f32 	%f7331, %f3635, %f3635;
	add.f32 	%f3639, %f1, %f7330;
	fma.rn.f32 	%f3640, %f7331, %f3636, %f2;
	mul.f32 	%f3641, %f3639, %f3639;
	mul.f32 	%f3642, %f3640, %f3640;
	add.f32 	%f7332, %f3641, %f3642;
	setp.gt.f32 	%p711, %f7332, 0f40800000;
	mov.b32 	%r728, 655;
	mov.u32 	%r1334, %r728;
	@%p711 bra 	$L__BB0_1303;
	sub.f32 	%f7333, %f3641, %f3642;
	add.f32 	%f7334, %f3639, %f3639;
	add.f32 	%f3643, %f1, %f7333;
	fma.rn.f32 	%f3644, %f7334, %f3640, %f2;
	mul.f32 	%f3645, %f3643, %f3643;
	mul.f32 	%f3646, %f3644, %f3644;
	add.f32 	%f7335, %f3645, %f3646;
	setp.gt.f32 	%p712, %f7335, 0f40800000;
	mov.b32 	%r729, 656;
	mov.u32 	%r1334, %r729;
	@%p712 bra 	$L__BB0_1303;
	sub.f32 	%f7336, %f3645, %f3646;
	add.f32 	%f7337, %f3643, %f3643;
	add.f32 	%f3647, %f1, %f7336;
	fma.rn.f32 	%f3648, %f7337, %f3644, %f2;
	mul.f32 	%f3649, %f3647, %f3647;
	mul.f32 	%f3650, %f3648, %f3648;
	add.f32 	%f7338, %f3649, %f3650;
	setp.gt.f32 	%p713, %f7338, 0f40800000;
	mov.b32 	%r730, 657;
	mov.u32 	%r1334, %r730;
	@%p713 bra 	$L__BB0_1303;
	sub.f32 	%f7339, %f3649, %f3650;
	add.f32 	%f7340, %f3647, %f3647;
	add.f32 	%f3651, %f1, %f7339;
	fma.rn.f32 	%f3652, %f7340, %f3648, %f2;
	mul.f32 	%f3653, %f3651, %f3651;
	mul.f32 	%f3654, %f3652, %f3652;
	add.f32 	%f7341, %f3653, %f3654;
	setp.gt.f32 	%p714, %f7341, 0f40800000;
	mov.b32 	%r731, 658;
	mov.u32 	%r1334, %r731;
	@%p714 bra 	$L__BB0_1303;
	sub.f32 	%f7342, %f3653, %f3654;
	add.f32 	%f7343, %f3651, %f3651;
	add.f32 	%f3655, %f1, %f7342;
	fma.rn.f32 	%f3656, %f7343, %f3652, %f2;
	mul.f32 	%f3657, %f3655, %f3655;
	mul.f32 	%f3658, %f3656, %f3656;
	add.f32 	%f7344, %f3657, %f3658;
	setp.gt.f32 	%p715, %f7344, 0f40800000;
	mov.b32 	%r732, 659;
	mov.u32 	%r1334, %r732;
	@%p715 bra 	$L__BB0_1303;
	sub.f32 	%f7345, %f3657, %f3658;
	add.f32 	%f7346, %f3655, %f3655;
	add.f32 	%f3659, %f1, %f7345;
	fma.rn.f32 	%f3660, %f7346, %f3656, %f2;
	mul.f32 	%f3661, %f3659, %f3659;
	mul.f32 	%f3662, %f3660, %f3660;
	add.f32 	%f7347, %f3661, %f3662;
	setp.gt.f32 	%p716, %f7347, 0f40800000;
	mov.b32 	%r733, 660;
	mov.u32 	%r1334, %r733;
	@%p716 bra 	$L__BB0_1303;
	sub.f32 	%f7348, %f3661, %f3662;
	add.f32 	%f7349, %f3659, %f3659;
	add.f32 	%f3663, %f1, %f7348;
	fma.rn.f32 	%f3664, %f7349, %f3660, %f2;
	mul.f32 	%f3665, %f3663, %f3663;
	mul.f32 	%f3666, %f3664, %f3664;
	add.f32 	%f7350, %f3665, %f3666;
	setp.gt.f32 	%p717, %f7350, 0f40800000;
	mov.b32 	%r734, 661;
	mov.u32 	%r1334, %r734;
	@%p717 bra 	$L__BB0_1303;
	sub.f32 	%f7351, %f3665, %f3666;
	add.f32 	%f7352, %f3663, %f3663;
	add.f32 	%f3667, %f1, %f7351;
	fma.rn.f32 	%f3668, %f7352, %f3664, %f2;
	mul.f32 	%f3669, %f3667, %f3667;
	mul.f32 	%f3670, %f3668, %f3668;
	add.f32 	%f7353, %f3669, %f3670;
	setp.gt.f32 	%p718, %f7353, 0f40800000;
	mov.b32 	%r735, 662;
	mov.u32 	%r1334, %r735;
	@%p718 bra 	$L__BB0_1303;
	sub.f32 	%f7354, %f3669, %f3670;
	add.f32 	%f7355, %f3667, %f3667;
	add.f32 	%f3671, %f1, %f7354;
	fma.rn.f32 	%f3672, %f7355, %f3668, %f2;
	mul.f32 	%f3673, %f3671, %f3671;
	mul.f32 	%f3674, %f3672, %f3672;
	add.f32 	%f7356, %f3673, %f3674;
	setp.gt.f32 	%p719, %f7356, 0f40800000;
	mov.b32 	%r736, 663;
	mov.u32 	%r1334, %r736;
	@%p719 bra 	$L__BB0_1303;
	sub.f32 	%f7357, %f3673, %f3674;
	add.f32 	%f7358, %f3671, %f3671;
	add.f32 	%f3675, %f1, %f7357;
	fma.rn.f32 	%f3676, %f7358, %f3672, %f2;
	mul.f32 	%f3677, %f3675, %f3675;
	mul.f32 	%f3678, %f3676, %f3676;
	add.f32 	%f7359, %f3677, %f3678;
	setp.gt.f32 	%p720, %f7359, 0f40800000;
	mov.b32 	%r737, 664;
	mov.u32 	%r1334, %r737;
	@%p720 bra 	$L__BB0_1303;
	sub.f32 	%f7360, %f3677, %f3678;
	add.f32 	%f7361, %f3675, %f3675;
	add.f32 	%f3679, %f1, %f7360;
	fma.rn.f32 	%f3680, %f7361, %f3676, %f2;
	mul.f32 	%f3681, %f3679, %f3679;
	mul.f32 	%f3682, %f3680, %f3680;
	add.f32 	%f7362, %f3681, %f3682;
	setp.gt.f32 	%p721, %f7362, 0f40800000;
	mov.b32 	%r738, 665;
	mov.u32 	%r1334, %r738;
	@%p721 bra 	$L__BB0_1303;
	sub.f32 	%f7363, %f3681, %f3682;
	add.f32 	%f7364, %f3679, %f3679;
	add.f32 	%f3683, %f1, %f7363;
	fma.rn.f32 	%f3684, %f7364, %f3680, %f2;
	mul.f32 	%f3685, %f3683, %f3683;
	mul.f32 	%f3686, %f3684, %f3684;
	add.f32 	%f7365, %f3685, %f3686;
	setp.gt.f32 	%p722, %f7365, 0f40800000;
	mov.b32 	%r739, 666;
	mov.u32 	%r1334, %r739;
	@%p722 bra 	$L__BB0_1303;
	sub.f32 	%f7366, %f3685, %f3686;
	add.f32 	%f7367, %f3683, %f3683;
	add.f32 	%f3687, %f1, %f7366;
	fma.rn.f32 	%f3688, %f7367, %f3684, %f2;
	mul.f32 	%f3689, %f3687, %f3687;
	mul.f32 	%f3690, %f3688, %f3688;
	add.f32 	%f7368, %f3689, %f3690;
	setp.gt.f32 	%p723, %f7368, 0f40800000;
	mov.b32 	%r740, 667;
	mov.u32 	%r1334, %r740;
	@%p723 bra 	$L__BB0_1303;
	sub.f32 	%f7369, %f3689, %f3690;
	add.f32 	%f7370, %f3687, %f3687;
	add.f32 	%f3691, %f1, %f7369;
	fma.rn.f32 	%f3692, %f7370, %f3688, %f2;
	mul.f32 	%f3693, %f3691, %f3691;
	mul.f32 	%f3694, %f3692, %f3692;
	add.f32 	%f7371, %f3693, %f3694;
	setp.gt.f32 	%p724, %f7371, 0f40800000;
	mov.b32 	%r741, 668;
	mov.u32 	%r1334, %r741;
	@%p724 bra 	$L__BB0_1303;
	sub.f32 	%f7372, %f3693, %f3694;
	add.f32 	%f7373, %f3691, %f3691;
	add.f32 	%f3695, %f1, %f7372;
	fma.rn.f32 	%f3696, %f7373, %f3692, %f2;
	mul.f32 	%f3697, %f3695, %f3695;
	mul.f32 	%f3698, %f3696, %f3696;
	add.f32 	%f7374, %f3697, %f3698;
	setp.gt.f32 	%p725, %f7374, 0f40800000;
	mov.b32 	%r742, 669;
	mov.u32 	%r1334, %r742;
	@%p725 bra 	$L__BB0_1303;
	sub.f32 	%f7375, %f3697, %f3698;
	add.f32 	%f7376, %f3695, %f3695;
	add.f32 	%f3699, %f1, %f7375;
	fma.rn.f32 	%f3700, %f7376, %f3696, %f2;
	mul.f32 	%f3701, %f3699, %f3699;
	mul.f32 	%f3702, %f3700, %f3700;
	add.f32 	%f7377, %f3701, %f3702;
	setp.gt.f32 	%p726, %f7377, 0f40800000;
	mov.b32 	%r743, 670;
	mov.u32 	%r1334, %r743;
	@%p726 bra 	$L__BB0_1303;
	sub.f32 	%f7378, %f3701, %f3702;
	add.f32 	%f7379, %f3699, %f3699;
	add.f32 	%f3703, %f1, %f7378;
	fma.rn.f32 	%f3704, %f7379, %f3700, %f2;
	mul.f32 	%f3705, %f3703, %f3703;
	mul.f32 	%f3706, %f3704, %f3704;
	add.f32 	%f7380, %f3705, %f3706;
	setp.gt.f32 	%p727, %f7380, 0f40800000;
	mov.b32 	%r744, 671;
	mov.u32 	%r1334, %r744;
	@%p727 bra 	$L__BB0_1303;
	sub.f32 	%f7381, %f3705, %f3706;
	add.f32 	%f7382, %f3703, %f3703;
	add.f32 	%f3707, %f1, %f7381;
	fma.rn.f32 	%f3708, %f7382, %f3704, %f2;
	mul.f32 	%f3709, %f3707, %f3707;
	mul.f32 	%f3710, %f3708, %f3708;
	add.f32 	%f7383, %f3709, %f3710;
	setp.gt.f32 	%p728, %f7383, 0f40800000;
	mov.b32 	%r745, 672;
	mov.u32 	%r1334, %r745;
	@%p728 bra 	$L__BB0_1303;
	sub.f32 	%f7384, %f3709, %f3710;
	add.f32 	%f7385, %f3707, %f3707;
	add.f32 	%f3711, %f1, %f7384;
	fma.rn.f32 	%f3712, %f7385, %f3708, %f2;
	mul.f32 	%f3713, %f3711, %f3711;
	mul.f32 	%f3714, %f3712, %f3712;
	add.f32 	%f7386, %f3713, %f3714;
	setp.gt.f32 	%p729, %f7386, 0f40800000;
	mov.b32 	%r746, 673;
	mov.u32 	%r1334, %r746;
	@%p729 bra 	$L__BB0_1303;
	sub.f32 	%f7387, %f3713, %f3714;
	add.f32 	%f7388, %f3711, %f3711;
	add.f32 	%f3715, %f1, %f7387;
	fma.rn.f32 	%f3716, %f7388, %f3712, %f2;
	mul.f32 	%f3717, %f3715, %f3715;
	mul.f32 	%f3718, %f3716, %f3716;
	add.f32 	%f7389, %f3717, %f3718;
	setp.gt.f32 	%p730, %f7389, 0f40800000;
	mov.b32 	%r747, 674;
	mov.u32 	%r1334, %r747;
	@%p730 bra 	$L__BB0_1303;
	sub.f32 	%f7390, %f3717, %f3718;
	add.f32 	%f7391, %f3715, %f3715;
	add.f32 	%f3719, %f1, %f7390;
	fma.rn.f32 	%f3720, %f7391, %f3716, %f2;
	mul.f32 	%f3721, %f3719, %f3719;
	mul.f32 	%f3722, %f3720, %f3720;
	add.f32 	%f7392, %f3721, %f3722;
	setp.gt.f32 	%p731, %f7392, 0f40800000;
	mov.b32 	%r748, 675;
	mov.u32 	%r1334, %r748;
	@%p731 bra 	$L__BB0_1303;
	sub.f32 	%f7393, %f3721, %f3722;
	add.f32 	%f7394, %f3719, %f3719;
	add.f32 	%f3723, %f1, %f7393;
	fma.rn.f32 	%f3724, %f7394, %f3720, %f2;
	mul.f32 	%f3725, %f3723, %f3723;
	mul.f32 	%f3726, %f3724, %f3724;
	add.f32 	%f7395, %f3725, %f3726;
	setp.gt.f32 	%p732, %f7395, 0f40800000;
	mov.b32 	%r749, 676;
	mov.u32 	%r1334, %r749;
	@%p732 bra 	$L__BB0_1303;
	sub.f32 	%f7396, %f3725, %f3726;
	add.f32 	%f7397, %f3723, %f3723;
	add.f32 	%f3727, %f1, %f7396;
	fma.rn.f32 	%f3728, %f7397, %f3724, %f2;
	mul.f32 	%f3729, %f3727, %f3727;
	mul.f32 	%f3730, %f3728, %f3728;
	add.f32 	%f7398, %f3729, %f3730;
	setp.gt.f32 	%p733, %f7398, 0f40800000;
	mov.b32 	%r750, 677;
	mov.u32 	%r1334, %r750;
	@%p733 bra 	$L__BB0_1303;
	sub.f32 	%f7399, %f3729, %f3730;
	add.f32 	%f7400, %f3727, %f3727;
	add.f32 	%f3731, %f1, %f7399;
	fma.rn.f32 	%f3732, %f7400, %f3728, %f2;
	mul.f32 	%f3733, %f3731, %f3731;
	mul.f32 	%f3734, %f3732, %f3732;
	add.f32 	%f7401, %f3733, %f3734;
	setp.gt.f32 	%p734, %f7401, 0f40800000;
	mov.b32 	%r751, 678;
	mov.u32 	%r1334, %r751;
	@%p734 bra 	$L__BB0_1303;
	sub.f32 	%f7402, %f3733, %f3734;
	add.f32 	%f7403, %f3731, %f3731;
	add.f32 	%f3735, %f1, %f7402;
	fma.rn.f32 	%f3736, %f7403, %f3732, %f2;
	mul.f32 	%f3737, %f3735, %f3735;
	mul.f32 	%f3738, %f3736, %f3736;
	add.f32 	%f7404, %f3737, %f3738;
	setp.gt.f32 	%p735, %f7404, 0f40800000;
	mov.b32 	%r752, 679;
	mov.u32 	%r1334, %r752;
	@%p735 bra 	$L__BB0_1303;
	sub.f32 	%f7405, %f3737, %f3738;
	add.f32 	%f7406, %f3735, %f3735;
	add.f32 	%f3739, %f1, %f7405;
	fma.rn.f32 	%f3740, %f7406, %f3736, %f2;
	mul.f32 	%f3741, %f3739, %f3739;
	mul.f32 	%f3742, %f3740, %f3740;
	add.f32 	%f7407, %f3741, %f3742;
	setp.gt.f32 	%p736, %f7407, 0f40800000;
	mov.b32 	%r753, 680;
	mov.u32 	%r1334, %r753;
	@%p736 bra 	$L__BB0_1303;
	sub.f32 	%f7408, %f3741, %f3742;
	add.f32 	%f7409, %f3739, %f3739;
	add.f32 	%f3743, %f1, %f7408;
	fma.rn.f32 	%f3744, %f7409, %f3740, %f2;
	mul.f32 	%f3745, %f3743, %f3743;
	mul.f32 	%f3746, %f3744, %f3744;
	add.f32 	%f7410, %f3745, %f3746;
	setp.gt.f32 	%p737, %f7410, 0f40800000;
	mov.b32 	%r754, 681;
	mov.u32 	%r1334, %r754;
	@%p737 bra 	$L__BB0_1303;
	sub.f32 	%f7411, %f3745, %f3746;
	add.f32 	%f7412, %f3743, %f3743;
	add.f32 	%f3747, %f1, %f7411;
	fma.rn.f32 	%f3748, %f7412, %f3744, %f2;
	mul.f32 	%f3749, %f3747, %f3747;
	mul.f32 	%f3750, %f3748, %f3748;
	add.f32 	%f7413, %f3749, %f3750;
	setp.gt.f32 	%p738, %f7413, 0f40800000;
	mov.b32 	%r755, 682;
	mov.u32 	%r1334, %r755;
	@%p738 bra 	$L__BB0_1303;
	sub.f32 	%f7414, %f3749, %f3750;
	add.f32 	%f7415, %f3747, %f3747;
	add.f32 	%f3751, %f1, %f7414;
	fma.rn.f32 	%f3752, %f7415, %f3748, %f2;
	mul.f32 	%f3753, %f3751, %f3751;
	mul.f32 	%f3754, %f3752, %f3752;
	add.f32 	%f7416, %f3753, %f3754;
	setp.gt.f32 	%p739, %f7416, 0f40800000;
	mov.b32 	%r756, 683;
	mov.u32 	%r1334, %r756;
	@%p739 bra 	$L__BB0_1303;
	sub.f32 	%f7417, %f3753, %f3754;
	add.f32 	%f7418, %f3751, %f3751;
	add.f32 	%f3755, %f1, %f7417;
	fma.rn.f32 	%f3756, %f7418, %f3752, %f2;
	mul.f32 	%f3757, %f3755, %f3755;
	mul.f32 	%f3758, %f3756, %f3756;
	add.f32 	%f7419, %f3757, %f3758;
	setp.gt.f32 	%p740, %f7419, 0f40800000;
	mov.b32 	%r757, 684;
	mov.u32 	%r1334, %r757;
	@%p740 bra 	$L__BB0_1303;
	sub.f32 	%f7420, %f3757, %f3758;
	add.f32 	%f7421, %f3755, %f3755;
	add.f32 	%f3759, %f1, %f7420;
	fma.rn.f32 	%f3760, %f7421, %f3756, %f2;
	mul.f32 	%f3761, %f3759, %f3759;
	mul.f32 	%f3762, %f3760, %f3760;
	add.f32 	%f7422, %f3761, %f3762;
	setp.gt.f32 	%p741, %f7422, 0f40800000;
	mov.b32 	%r758, 685;
	mov.u32 	%r1334, %r758;
	@%p741 bra 	$L__BB0_1303;
	sub.f32 	%f7423, %f3761, %f3762;
	add.f32 	%f7424, %f3759, %f3759;
	add.f32 	%f3763, %f1, %f7423;
	fma.rn.f32 	%f3764, %f7424, %f3760, %f2;
	mul.f32 	%f3765, %f3763, %f3763;
	mul.f32 	%f3766, %f3764, %f3764;
	add.f32 	%f7425, %f3765, %f3766;
	setp.gt.f32 	%p742, %f7425, 0f40800000;
	mov.b32 	%r759, 686;
	mov.u32 	%r1334, %r759;
	@%p742 bra 	$L__BB0_1303;
	sub.f32 	%f7426, %f3765, %f3766;
	add.f32 	%f7427, %f3763, %f3763;
	add.f32 	%f3767, %f1, %f7426;
	fma.rn.f32 	%f3768, %f7427, %f3764, %f2;
	mul.f32 	%f3769, %f3767, %f3767;
	mul.f32 	%f3770, %f3768, %f3768;
	add.f32 	%f7428, %f3769, %f3770;
	setp.gt.f32 	%p743, %f7428, 0f40800000;
	mov.b32 	%r760, 687;
	mov.u32 	%r1334, %r760;
	@%p743 bra 	$L__BB0_1303;
	sub.f32 	%f7429, %f3769, %f3770;
	add.f32 	%f7430, %f3767, %f3767;
	add.f32 	%f3771, %f1, %f7429;
	fma.rn.f32 	%f3772, %f7430, %f3768, %f2;
	mul.f32 	%f3773, %f3771, %f3771;
	mul.f32 	%f3774, %f3772, %f3772;
	add.f32 	%f7431, %f3773, %f3774;
	setp.gt.f32 	%p744, %f7431, 0f40800000;
	mov.b32 	%r761, 688;
	mov.u32 	%r1334, %r761;
	@%p744 bra 	$L__BB0_1303;
	sub.f32 	%f7432, %f3773, %f3774;
	add.f32 	%f7433, %f3771, %f3771;
	add.f32 	%f3775, %f1, %f7432;
	fma.rn.f32 	%f3776, %f7433, %f3772, %f2;
	mul.f32 	%f3777, %f3775, %f3775;
	mul.f32 	%f3778, %f3776, %f3776;
	add.f32 	%f7434, %f3777, %f3778;
	setp.gt.f32 	%p745, %f7434, 0f40800000;
	mov.b32 	%r762, 689;
	mov.u32 	%r1334, %r762;
	@%p745 bra 	$L__BB0_1303;
	sub.f32 	%f7435, %f3777, %f3778;
	add.f32 	%f7436, %f3775, %f3775;
	add.f32 	%f3779, %f1, %f7435;
	fma.rn.f32 	%f3780, %f7436, %f3776, %f2;
	mul.f32 	%f3781, %f3779, %f3779;
	mul.f32 	%f3782, %f3780, %f3780;
	add.f32 	%f7437, %f3781, %f3782;
	setp.gt.f32 	%p746, %f7437, 0f40800000;
	mov.b32 	%r763, 690;
	mov.u32 	%r1334, %r763;
	@%p746 bra 	$L__BB0_1303;
	sub.f32 	%f7438, %f3781, %f3782;
	add.f32 	%f7439, %f3779, %f3779;
	add.f32 	%f3783, %f1, %f7438;
	fma.rn.f32 	%f3784, %f7439, %f3780, %f2;
	mul.f32 	%f3785, %f3783, %f3783;
	mul.f32 	%f3786, %f3784, %f3784;
	add.f32 	%f7440, %f3785, %f3786;
	setp.gt.f32 	%p747, %f7440, 0f40800000;
	mov.b32 	%r764, 691;
	mov.u32 	%r1334, %r764;
	@%p747 bra 	$L__BB0_1303;
	sub.f32 	%f7441, %f3785, %f3786;
	add.f32 	%f7442, %f3783, %f3783;
	add.f32 	%f3787, %f1, %f7441;
	fma.rn.f32 	%f3788, %f7442, %f3784, %f2;
	mul.f32 	%f3789, %f3787, %f3787;
	mul.f32 	%f3790, %f3788, %f3788;
	add.f32 	%f7443, %f3789, %f3790;
	setp.gt.f32 	%p748, %f7443, 0f40800000;
	mov.b32 	%r765, 692;
	mov.u32 	%r1334, %r765;
	@%p748 bra 	$L__BB0_1303;
	sub.f32 	%f7444, %f3789, %f3790;
	add.f32 	%f7445, %f3787, %f3787;
	add.f32 	%f3791, %f1, %f7444;
	fma.rn.f32 	%f3792, %f7445, %f3788, %f2;
	mul.f32 	%f3793, %f3791, %f3791;
	mul.f32 	%f3794, %f3792, %f3792;
	add.f32 	%f7446, %f3793, %f3794;
	setp.gt.f32 	%p749, %f7446, 0f40800000;
	mov.b32 	%r766, 693;
	mov.u32 	%r1334, %r766;
	@%p749 bra 	$L__BB0_1303;
	sub.f32 	%f7447, %f3793, %f3794;
	add.f32 	%f7448, %f3791, %f3791;
	add.f32 	%f3795, %f1, %f7447;
	fma.rn.f32 	%f3796, %f7448, %f3792, %f2;
	mul.f32 	%f3797, %f3795, %f3795;
	mul.f32 	%f3798, %f3796, %f3796;
	add.f32 	%f7449, %f3797, %f3798;
	setp.gt.f32 	%p750, %f7449, 0f40800000;
	mov.b32 	%r767, 694;
	mov.u32 	%r1334, %r767;
	@%p750 bra 	$L__BB0_1303;
	sub.f32 	%f7450, %f3797, %f3798;
	add.f32 	%f7451, %f3795, %f3795;
	add.f32 	%f3799, %f1, %f7450;
	fma.rn.f32 	%f3800, %f7451, %f3796, %f2;
	mul.f32 	%f3801, %f3799, %f3799;
	mul.f32 	%f3802, %f3800, %f3800;
	add.f32 	%f7452, %f3801, %f3802;
	setp.gt.f32 	%p751, %f7452, 0f40800000;
	mov.b32 	%r768, 695;
	mov.u32 	%r1334, %r768;
	@%p751 bra 	$L__BB0_1303;
	sub.f32 	%f7453, %f3801, %f3802;
	add.f32 	%f7454, %f3799, %f3799;
	add.f32 	%f3803, %f1, %f7453;
	fma.rn.f32 	%f3804, %f7454, %f3800, %f2;
	mul.f32 	%f3805, %f3803, %f3803;
	mul.f32 	%f3806, %f3804, %f3804;
	add.f32 	%f7455, %f3805, %f3806;
	setp.gt.f32 	%p752, %f7455, 0f40800000;
	mov.b32 	%r769, 696;
	mov.u32 	%r1334, %r769;
	@%p752 bra 	$L__BB0_1303;
	sub.f32 	%f7456, %f3805, %f3806;
	add.f32 	%f7457, %f3803, %f3803;
	add.f32 	%f3807, %f1, %f7456;
	fma.rn.f32 	%f3808, %f7457, %f3804, %f2;
	mul.f32 	%f3809, %f3807, %f3807;
	mul.f32 	%f3810, %f3808, %f3808;
	add.f32 	%f7458, %f3809, %f3810;
	setp.gt.f32 	%p753, %f7458, 0f40800000;
	mov.b32 	%r770, 697;
	mov.u32 	%r1334, %r770;
	@%p753 bra 	$L__BB0_1303;
	sub.f32 	%f7459, %f3809, %f3810;
	add.f32 	%f7460, %f3807, %f3807;
	add.f32 	%f3811, %f1, %f7459;
	fma.rn.f32 	%f3812, %f7460, %f3808, %f2;
	mul.f32 	%f3813, %f3811, %f3811;
	mul.f32 	%f3814, %f3812, %f3812;
	add.f32 	%f7461, %f3813, %f3814;
	setp.gt.f32 	%p754, %f7461, 0f40800000;
	mov.b32 	%r771, 698;
	mov.u32 	%r1334, %r771;
	@%p754 bra 	$L__BB0_1303;
	sub.f32 	%f7462, %f3813, %f3814;
	add.f32 	%f7463, %f3811, %f3811;
	add.f32 	%f3815, %f1, %f7462;
	fma.rn.f32 	%f3816, %f7463, %f3812, %f2;
	mul.f32 	%f3817, %f3815, %f3815;
	mul.f32 	%f3818, %f3816, %f3816;
	add.f32 	%f7464, %f3817, %f3818;
	setp.gt.f32 	%p755, %f7464, 0f40800000;
	mov.b32 	%r772, 699;
	mov.u32 	%r1334, %r772;
	@%p755 bra 	$L__BB0_1303;
	sub.f32 	%f7465, %f3817, %f3818;
	add.f32 	%f7466, %f3815, %f3815;
	add.f32 	%f3819, %f1, %f7465;
	fma.rn.f32 	%f3820, %f7466, %f3816, %f2;
	mul.f32 	%f3821, %f3819, %f3819;
	mul.f32 	%f3822, %f3820, %f3820;
	add.f32 	%f7467, %f3821, %f3822;
	setp.gt.f32 	%p756, %f7467, 0f40800000;
	mov.b32 	%r773, 700;
	mov.u32 	%r1334, %r773;
	@%p756 bra 	$L__BB0_1303;
	sub.f32 	%f7468, %f3821, %f3822;
	add.f32 	%f7469, %f3819, %f3819;
	add.f32 	%f3823, %f1, %f7468;
	fma.rn.f32 	%f3824, %f7469, %f3820, %f2;
	mul.f32 	%f3825, %f3823, %f3823;
	mul.f32 	%f3826, %f3824, %f3824;
	add.f32 	%f7470, %f3825, %f3826;
	setp.gt.f32 	%p757, %f7470, 0f40800000;
	mov.b32 	%r774, 701;
	mov.u32 	%r1334, %r774;
	@%p757 bra 	$L__BB0_1303;
	sub.f32 	%f7471, %f3825, %f3826;
	add.f32 	%f7472, %f3823, %f3823;
	add.f32 	%f3827, %f1, %f7471;
	fma.rn.f32 	%f3828, %f7472, %f3824, %f2;
	mul.f32 	%f3829, %f3827, %f3827;
	mul.f32 	%f3830, %f3828, %f3828;
	add.f32 	%f7473, %f3829, %f3830;
	setp.gt.f32 	%p758, %f7473, 0f40800000;
	mov.b32 	%r775, 702;
	mov.u32 	%r1334, %r775;
	@%p758 bra 	$L__BB0_1303;
	sub.f32 	%f7474, %f3829, %f3830;
	add.f32 	%f7475, %f3827, %f3827;
	add.f32 	%f3831, %f1, %f7474;
	fma.rn.f32 	%f3832, %f7475, %f3828, %f2;
	mul.f32 	%f3833, %f3831, %f3831;
	mul.f32 	%f3834, %f3832, %f3832;
	add.f32 	%f7476, %f3833, %f3834;
	setp.gt.f32 	%p759, %f7476, 0f40800000;
	mov.b32 	%r776, 703;
	mov.u32 	%r1334, %r776;
	@%p759 bra 	$L__BB0_1303;
	sub.f32 	%f7477, %f3833, %f3834;
	add.f32 	%f7478, %f3831, %f3831;
	add.f32 	%f3835, %f1, %f7477;
	fma.rn.f32 	%f3836, %f7478, %f3832, %f2;
	mul.f32 	%f3837, %f3835, %f3835;
	mul.f32 	%f3838, %f3836, %f3836;
	add.f32 	%f7479, %f3837, %f3838;
	setp.gt.f32 	%p760, %f7479, 0f40800000;
	mov.b32 	%r777, 704;
	mov.u32 	%r1334, %r777;
	@%p760 bra 	$L__BB0_1303;
	sub.f32 	%f7480, %f3837, %f3838;
	add.f32 	%f7481, %f3835, %f3835;
	add.f32 	%f3839, %f1, %f7480;
	fma.rn.f32 	%f3840, %f7481, %f3836, %f2;
	mul.f32 	%f3841, %f3839, %f3839;
	mul.f32 	%f3842, %f3840, %f3840;
	add.f32 	%f7482, %f3841, %f3842;
	setp.gt.f32 	%p761, %f7482, 0f40800000;
	mov.b32 	%r778, 705;
	mov.u32 	%r1334, %r778;
	@%p761 bra 	$L__BB0_1303;
	sub.f32 	%f7483, %f3841, %f3842;
	add.f32 	%f7484, %f3839, %f3839;
	add.f32 	%f3843, %f1, %f7483;
	fma.rn.f32 	%f3844, %f7484, %f3840, %f2;
	mul.f32 	%f3845, %f3843, %f3843;
	mul.f32 	%f3846, %f3844, %f3844;
	add.f32 	%f7485, %f3845, %f3846;
	setp.gt.f32 	%p762, %f7485, 0f40800000;
	mov.b32 	%r779, 706;
	mov.u32 	%r1334, %r779;
	@%p762 bra 	$L__BB0_1303;
	sub.f32 	%f7486, %f3845, %f3846;
	add.f32 	%f7487, %f3843, %f3843;
	add.f32 	%f3847, %f1, %f7486;
	fma.rn.f32 	%f3848, %f7487, %f3844, %f2;
	mul.f32 	%f3849, %f3847, %f3847;
	mul.f32 	%f3850, %f3848, %f3848;
	add.f32 	%f7488, %f3849, %f3850;
	setp.gt.f32 	%p763, %f7488, 0f40800000;
	mov.b32 	%r780, 707;
	mov.u32 	%r1334, %r780;
	@%p763 bra 	$L__BB0_1303;
	sub.f32 	%f7489, %f3849, %f3850;
	add.f32 	%f7490, %f3847, %f3847;
	add.f32 	%f3851, %f1, %f7489;
	fma.rn.f32 	%f3852, %f7490, %f3848, %f2;
	mul.f32 	%f3853, %f3851, %f3851;
	mul.f32 	%f3854, %f3852, %f3852;
	add.f32 	%f7491, %f3853, %f3854;
	setp.gt.f32 	%p764, %f7491, 0f40800000;
	mov.b32 	%r781, 708;
	mov.u32 	%r1334, %r781;
	@%p764 bra 	$L__BB0_1303;
	sub.f32 	%f7492, %f3853, %f3854;
	add.f32 	%f7493, %f3851, %f3851;
	add.f32 	%f3855, %f1, %f7492;
	fma.rn.f32 	%f3856, %f7493, %f3852, %f2;
	mul.f32 	%f3857, %f3855, %f3855;
	mul.f32 	%f3858, %f3856, %f3856;
	add.f32 	%f7494, %f3857, %f3858;
	setp.gt.f32 	%p765, %f7494, 0f40800000;
	mov.b32 	%r782, 709;
	mov.u32 	%r1334, %r782;
	@%p765 bra 	$L__BB0_1303;
	sub.f32 	%f7495, %f3857, %f3858;
	add.f32 	%f7496, %f3855, %f3855;
	add.f32 	%f3859, %f1, %f7495;
	fma.rn.f32 	%f3860, %f7496, %f3856, %f2;
	mul.f32 	%f3861, %f3859, %f3859;
	mul.f32 	%f3862, %f3860, %f3860;
	add.f32 	%f7497, %f3861, %f3862;
	setp.gt.f32 	%p766, %f7497, 0f40800000;
	mov.b32 	%r783, 710;
	mov.u32 	%r1334, %r783;
	@%p766 bra 	$L__BB0_1303;
	sub.f32 	%f7498, %f3861, %f3862;
	add.f32 	%f7499, %f3859, %f3859;
	add.f32 	%f3863, %f1, %f7498;
	fma.rn.f32 	%f3864, %f7499, %f3860, %f2;
	mul.f32 	%f3865, %f3863, %f3863;
	mul.f32 	%f3866, %f3864, %f3864;
	add.f32 	%f7500, %f3865, %f3866;
	setp.gt.f32 	%p767, %f7500, 0f40800000;
	mov.b32 	%r784, 711;
	mov.u32 	%r1334, %r784;
	@%p767 bra 	$L__BB0_1303;
	sub.f32 	%f7501, %f3865, %f3866;
	add.f32 	%f7502, %f3863, %f3863;
	add.f32 	%f3867, %f1, %f7501;
	fma.rn.f32 	%f3868, %f7502, %f3864, %f2;
	mul.f32 	%f3869, %f3867, %f3867;
	mul.f32 	%f3870, %f3868, %f3868;
	add.f32 	%f7503, %f3869, %f3870;
	setp.gt.f32 	%p768, %f7503, 0f40800000;
	mov.b32 	%r785, 712;
	mov.u32 	%r1334, %r785;
	@%p768 bra 	$L__BB0_1303;
	sub.f32 	%f7504, %f3869, %f3870;
	add.f32 	%f7505, %f3867, %f3867;
	add.f32 	%f3871, %f1, %f7504;
	fma.rn.f32 	%f3872, %f7505, %f3868, %f2;
	mul.f32 	%f3873, %f3871, %f3871;
	mul.f32 	%f3874, %f3872, %f3872;
	add.f32 	%f7506, %f3873, %f3874;
	setp.gt.f32 	%p769, %f7506, 0f40800000;
	mov.b32 	%r786, 713;
	mov.u32 	%r1334, %r786;
	@%p769 bra 	$L__BB0_1303;
	sub.f32 	%f7507, %f3873, %f3874;
	add.f32 	%f7508, %f3871, %f3871;
	add.f32 	%f3875, %f1, %f7507;
	fma.rn.f32 	%f3876, %f7508, %f3872, %f2;
	mul.f32 	%f3877, %f3875, %f3875;
	mul.f32 	%f3878, %f3876, %f3876;
	add.f32 	%f7509, %f3877, %f3878;
	setp.gt.f32 	%p770, %f7509, 0f40800000;
	mov.b32 	%r787, 714;
	mov.u32 	%r1334, %r787;
	@%p770 bra 	$L__BB0_1303;
	sub.f32 	%f7510, %f3877, %f3878;
	add.f32 	%f7511, %f3875, %f3875;
	add.f32 	%f3879, %f1, %f7510;
	fma.rn.f32 	%f3880, %f7511, %f3876, %f2;
	mul.f32 	%f3881, %f3879, %f3879;
	mul.f32 	%f3882, %f3880, %f3880;
	add.f32 	%f7512, %f3881, %f3882;
	setp.gt.f32 	%p771, %f7512, 0f40800000;
	mov.b32 	%r788, 715;
	mov.u32 	%r1334, %r788;
	@%p771 bra 	$L__BB0_1303;
	sub.f32 	%f7513, %f3881, %f3882;
	add.f32 	%f7514, %f3879, %f3879;
	add.f32 	%f3883, %f1, %f7513;
	fma.rn.f32 	%f3884, %f7514, %f3880, %f2;
	mul.f32 	%f3885, %f3883, %f3883;
	mul.f32 	%f3886, %f3884, %f3884;
	add.f32 	%f7515, %f3885, %f3886;
	setp.gt.f32 	%p772, %f7515, 0f40800000;
	mov.b32 	%r789, 716;
	mov.u32 	%r1334, %r789;
	@%p772 bra 	$L__BB0_1303;
	sub.f32 	%f7516, %f3885, %f3886;
	add.f32 	%f7517, %f3883, %f3883;
	add.f32 	%f3887, %f1, %f7516;
	fma.rn.f32 	%f3888, %f7517, %f3884, %f2;
	mul.f32 	%f3889, %f3887, %f3887;
	mul.f32 	%f3890, %f3888, %f3888;
	add.f32 	%f7518, %f3889, %f3890;
	setp.gt.f32 	%p773, %f7518, 0f40800000;
	mov.b32 	%r790, 717;
	mov.u32 	%r1334, %r790;
	@%p773 bra 	$L__BB0_1303;
	sub.f32 	%f7519, %f3889, %f3890;
	add.f32 	%f7520, %f3887, %f3887;
	add.f32 	%f3891, %f1, %f7519;
	fma.rn.f32 	%f3892, %f7520, %f3888, %f2;
	mul.f32 	%f3893, %f3891, %f3891;
	mul.f32 	%f3894, %f3892, %f3892;
	add.f32 	%f7521, %f3893, %f3894;
	setp.gt.f32 	%p774, %f7521, 0f40800000;
	mov.b32 	%r791, 718;
	mov.u32 	%r1334, %r791;
	@%p774 bra 	$L__BB0_1303;
	sub.f32 	%f7522, %f3893, %f3894;
	add.f32 	%f7523, %f3891, %f3891;
	add.f32 	%f3895, %f1, %f7522;
	fma.rn.f32 	%f3896, %f7523, %f3892, %f2;
	mul.f32 	%f3897, %f3895, %f3895;
	mul.f32 	%f3898, %f3896, %f3896;
	add.f32 	%f7524, %f3897, %f3898;
	setp.gt.f32 	%p775, %f7524, 0f40800000;
	mov.b32 	%r792, 719;
	mov.u32 	%r1334, %r792;
	@%p775 bra 	$L__BB0_1303;
	sub.f32 	%f7525, %f3897, %f3898;
	add.f32 	%f7526, %f3895, %f3895;
	add.f32 	%f3899, %f1, %f7525;
	fma.rn.f32 	%f3900, %f7526, %f3896, %f2;
	mul.f32 	%f3901, %f3899, %f3899;
	mul.f32 	%f3902, %f3900, %f3900;
	add.f32 	%f7527, %f3901, %f3902;
	setp.gt.f32 	%p776, %f7527, 0f40800000;
	mov.b32 	%r793, 720;
	mov.u32 	%r1334, %r793;
	@%p776 bra 	$L__BB0_1303;
	sub.f32 	%f7528, %f3901, %f3902;
	add.f32 	%f7529, %f3899, %f3899;
	add.f32 	%f3903, %f1, %f7528;
	fma.rn.f32 	%f3904, %f7529, %f3900, %f2;
	mul.f32 	%f3905, %f3903, %f3903;
	mul.f32 	%f3906, %f3904, %f3904;
	add.f32 	%f7530, %f3905, %f3906;
	setp.gt.f32 	%p777, %f7530, 0f40800000;
	mov.b32 	%r794, 721;
	mov.u32 	%r1334, %r794;
	@%p777 bra 	$L__BB0_1303;
	sub.f32 	%f7531, %f3905, %f3906;
	add.f32 	%f7532, %f3903, %f3903;
	add.f32 	%f3907, %f1, %f7531;
	fma.rn.f32 	%f3908, %f7532, %f3904, %f2;
	mul.f32 	%f3909, %f3907, %f3907;
	mul.f32 	%f3910, %f3908, %f3908;
	add.f32 	%f7533, %f3909, %f3910;
	setp.gt.f32 	%p778, %f7533, 0f40800000;
	mov.b32 	%r795, 722;
	mov.u32 	%r1334, %r795;
	@%p778 bra 	$L__BB0_1303;
	sub.f32 	%f7534, %f3909, %f3910;
	add.f32 	%f7535, %f3907, %f3907;
	add.f32 	%f3911, %f1, %f7534;
	fma.rn.f32 	%f3912, %f7535, %f3908, %f2;
	mul.f32 	%f3913, %f3911, %f3911;
	mul.f32 	%f3914, %f3912, %f3912;
	add.f32 	%f7536, %f3913, %f3914;
	setp.gt.f32 	%p779, %f7536, 0f40800000;
	mov.b32 	%r796, 723;
	mov.u32 	%r1334, %r796;
	@%p779 bra 	$L__BB0_1303;
	sub.f32 	%f7537, %f3913, %f3914;
	add.f32 	%f7538, %f3911, %f3911;
	add.f32 	%f3915, %f1, %f7537;
	fma.rn.f32 	%f3916, %f7538, %f3912, %f2;
	mul.f32 	%f3917, %f3915, %f3915;
	mul.f32 	%f3918, %f3916, %f3916;
	add.f32 	%f7539, %f3917, %f3918;
	setp.gt.f32 	%p780, %f7539, 0f40800000;
	mov.b32 	%r797, 724;
	mov.u32 	%r1334, %r797;
	@%p780 bra 	$L__BB0_1303;
	sub.f32 	%f7540, %f3917, %f3918;
	add.f32 	%f7541, %f3915, %f3915;
	add.f32 	%f3919, %f1, %f7540;
	fma.rn.f32 	%f3920, %f7541, %f3916, %f2;
	mul.f32 	%f3921, %f3919, %f3919;
	mul.f32 	%f3922, %f3920, %f3920;
	add.f32 	%f7542, %f3921, %f3922;
	setp.gt.f32 	%p781, %f7542, 0f40800000;
	mov.b32 	%r798, 725;
	mov.u32 	%r1334, %r798;
	@%p781 bra 	$L__BB0_1303;
	sub.f32 	%f7543, %f3921, %f3922;
	add.f32 	%f7544, %f3919, %f3919;
	add.f32 	%f3923, %f1, %f7543;
	fma.rn.f32 	%f3924, %f7544, %f3920, %f2;
	mul.f32 	%f3925, %f3923, %f3923;
	mul.f32 	%f3926, %f3924, %f3924;
	add.f32 	%f7545, %f3925, %f3926;
	setp.gt.f32 	%p782, %f7545, 0f40800000;
	mov.b32 	%r799, 726;
	mov.u32 	%r1334, %r799;
	@%p782 bra 	$L__BB0_1303;
	sub.f32 	%f7546, %f3925, %f3926;
	add.f32 	%f7547, %f3923, %f3923;
	add.f32 	%f3927, %f1, %f7546;
	fma.rn.f32 	%f3928, %f7547, %f3924, %f2;
	mul.f32 	%f3929, %f3927, %f3927;
	mul.f32 	%f3930, %f3928, %f3928;
	add.f32 	%f7548, %f3929, %f3930;
	setp.gt.f32 	%p783, %f7548, 0f40800000;
	mov.b32 	%r800, 727;
	mov.u32 	%r1334, %r800;
	@%p783 bra 	$L__BB0_1303;
	sub.f32 	%f7549, %f3929, %f3930;
	add.f32 	%f7550, %f3927, %f3927;
	add.f32 	%f3931, %f1, %f7549;
	fma.rn.f32 	%f3932, %f7550, %f3928, %f2;
	mul.f32 	%f3933, %f3931, %f3931;
	mul.f32 	%f3934, %f3932, %f3932;
	add.f32 	%f7551, %f3933, %f3934;
	setp.gt.f32 	%p784, %f7551, 0f40800000;
	mov.b32 	%r801, 728;
	mov.u32 	%r1334, %r801;
	@%p784 bra 	$L__BB0_1303;
	sub.f32 	%f7552, %f3933, %f3934;
	add.f32 	%f7553, %f3931, %f3931;
	add.f32 	%f3935, %f1, %f7552;
	fma.rn.f32 	%f3936, %f7553, %f3932, %f2;
	mul.f32 	%f3937, %f3935, %f3935;
	mul.f32 	%f3938, %f3936, %f3936;
	add.f32 	%f7554, %f3937, %f3938;
	setp.gt.f32 	%p785, %f7554, 0f40800000;
	mov.b32 	%r802, 729;
	mov.u32 	%r1334, %r802;
	@%p785 bra 	$L__BB0_1303;
	sub.f32 	%f7555, %f3937, %f3938;
	add.f32 	%f7556, %f3935, %f3935;
	add.f32 	%f3939, %f1, %f7555;
	fma.rn.f32 	%f3940, %f7556, %f3936, %f2;
	mul.f32 	%f3941, %f3939, %f3939;
	mul.f32 	%f3942, %f3940, %f3940;
	add.f32 	%f7557, %f3941, %f3942;
	setp.gt.f32 	%p786, %f7557, 0f40800000;
	mov.b32 	%r803, 730;
	mov.u32 	%r1334, %r803;
	@%p786 bra 	$L__BB0_1303;
	sub.f32 	%f7558, %f3941, %f3942;
	add.f32 	%f7559, %f3939, %f3939;
	add.f32 	%f3943, %f1, %f7558;
	fma.rn.f32 	%f3944, %f7559, %f3940, %f2;
	mul.f32 	%f3945, %f3943, %f3943;
	mul.f32 	%f3946, %f3944, %f3944;
	add.f32 	%f7560, %f3945, %f3946;
	setp.gt.f32 	%p787, %f7560, 0f40800000;
	mov.b32 	%r804, 731;
	mov.u32 	%r1334, %r804;
	@%p787 bra 	$L__BB0_1303;
	sub.f32 	%f7561, %f3945, %f3946;
	add.f32 	%f7562, %f3943, %f3943;
	add.f32 	%f3947, %f1, %f7561;
	fma.rn.f32 	%f3948, %f7562, %f3944, %f2;
	mul.f32 	%f3949, %f3947, %f3947;
	mul.f32 	%f3950, %f3948, %f3948;
	add.f32 	%f7563, %f3949, %f3950;
	setp.gt.f32 	%p788, %f7563, 0f40800000;
	mov.b32 	%r805, 732;
	mov.u32 	%r1334, %r805;
	@%p788 bra 	$L__BB0_1303;
	sub.f32 	%f7564, %f3949, %f3950;
	add.f32 	%f7565, %f3947, %f3947;
	add.f32 	%f3951, %f1, %f7564;
	fma.rn.f32 	%f3952, %f7565, %f3948, %f2;
	mul.f32 	%f3953, %f3951, %f3951;
	mul.f32 	%f3954, %f3952, %f3952;
	add.f32 	%f7566, %f3953, %f3954;
	setp.gt.f32 	%p789, %f7566, 0f40800000;
	mov.b32 	%r806, 733;
	mov.u32 	%r1334, %r806;
	@%p789 bra 	$L__BB0_1303;
	sub.f32 	%f7567, %f3953, %f3954;
	add.f32 	%f7568, %f3951, %f3951;
	add.f32 	%f3955, %f1, %f7567;
	fma.rn.f32 	%f3956, %f7568, %f3952, %f2;
	mul.f32 	%f3957, %f3955, %f3955;
	mul.f32 	%f3958, %f3956, %f3956;
	add.f32 	%f7569, %f3957, %f3958;
	setp.gt.f32 	%p790, %f7569, 0f40800000;
	mov.b32 	%r807, 734;
	mov.u32 	%r1334, %r807;
	@%p790 bra 	$L__BB0_1303;
	sub.f32 	%f7570, %f3957, %f3958;
	add.f32 	%f7571, %f3955, %f3955;
	add.f32 	%f3959, %f1, %f7570;
	fma.rn.f32 	%f3960, %f7571, %f3956, %f2;
	mul.f32 	%f3961, %f3959, %f3959;
	mul.f32 	%f3962, %f3960, %f3960;
	add.f32 	%f7572, %f3961, %f3962;
	setp.gt.f32 	%p791, %f7572, 0f40800000;
	mov.b32 	%r808, 735;
	mov.u32 	%r1334, %r808;
	@%p791 bra 	$L__BB0_1303;
	sub.f32 	%f7573, %f3961, %f3962;
	add.f32 	%f7574, %f3959, %f3959;
	add.f32 	%f3963, %f1, %f7573;
	fma.rn.f32 	%f3964, %f7574, %f3960, %f2;
	mul.f32 	%f3965, %f3963, %f3963;
	mul.f32 	%f3966, %f3964, %f3964;
	add.f32 	%f7575, %f3965, %f3966;
	setp.gt.f32 	%p792, %f7575, 0f40800000;
	mov.b32 	%r809, 736;
	mov.u32 	%r1334, %r809;
	@%p792 bra 	$L__BB0_1303;
	sub.f32 	%f7576, %f3965, %f3966;
	add.f32 	%f7577, %f3963, %f3963;
	add.f32 	%f3967, %f1, %f7576;
	fma.rn.f32 	%f3968, %f7577, %f3964, %f2;
	mul.f32 	%f3969, %f3967, %f3967;
	mul.f32 	%f3970, %f3968, %f3968;
	add.f32 	%f7578, %f3969, %f3970;
	setp.gt.f32 	%p793, %f7578, 0f40800000;
	mov.b32 	%r810, 737;
	mov.u32 	%r1334, %r810;
	@%p793 bra 	$L__BB0_1303;
	sub.f32 	%f7579, %f3969, %f3970;
	add.f32 	%f7580, %f3967, %f3967;
	add.f32 	%f3971, %f1, %f7579;
	fma.rn.f32 	%f3972, %f7580, %f3968, %f2;
	mul.f32 	%f3973, %f3971, %f3971;
	mul.f32 	%f3974, %f3972, %f3972;
	add.f32 	%f7581, %f3973, %f3974;
	setp.gt.f32 	%p794, %f7581, 0f40800000;
	mov.b32 	%r811, 738;
	mov.u32 	%r1334, %r811;
	@%p794 bra 	$L__BB0_1303;
	sub.f32 	%f7582, %f3973, %f3974;
	add.f32 	%f7583, %f3971, %f3971;
	add.f32 	%f3975, %f1, %f7582;
	fma.rn.f32 	%f3976, %f7583, %f3972, %f2;
	mul.f32 	%f3977, %f3975, %f3975;
	mul.f32 	%f3978, %f3976, %f3976;
	add.f32 	%f7584, %f3977, %f3978;
	setp.gt.f32 	%p795, %f7584, 0f40800000;
	mov.b32 	%r812, 739;
	mov.u32 	%r1334, %r812;
	@%p795 bra 	$L__BB0_1303;
	sub.f32 	%f7585, %f3977, %f3978;
	add.f32 	%f7586, %f3975, %f3975;
	add.f32 	%f3979, %f1, %f7585;
	fma.rn.f32 	%f3980, %f7586, %f3976, %f2;
	mul.f32 	%f3981, %f3979, %f3979;
	mul.f32 	%f3982, %f3980, %f3980;
	add.f32 	%f7587, %f3981, %f3982;
	setp.gt.f32 	%p796, %f7587, 0f40800000;
	mov.b32 	%r813, 740;
	mov.u32 	%r1334, %r813;
	@%p796 bra 	$L__BB0_1303;
	sub.f32 	%f7588, %f3981, %f3982;
	add.f32 	%f7589, %f3979, %f3979;
	add.f32 	%f3983, %f1, %f7588;
	fma.rn.f32 	%f3984, %f7589, %f3980, %f2;
	mul.f32 	%f3985, %f3983, %f3983;
	mul.f32 	%f3986, %f3984, %f3984;
	add.f32 	%f7590, %f3985, %f3986;
	setp.gt.f32 	%p797, %f7590, 0f40800000;
	mov.b32 	%r814, 741;
	mov.u32 	%r1334, %r814;
	@%p797 bra 	$L__BB0_1303;
	sub.f32 	%f7591, %f3985, %f3986;
	add.f32 	%f7592, %f3983, %f3983;
	add.f32 	%f3987, %f1, %f7591;
	fma.rn.f32 	%f3988, %f7592, %f3984, %f2;
	mul.f32 	%f3989, %f3987, %f3987;
	mul.f32 	%f3990, %f3988, %f3988;
	add.f32 	%f7593, %f3989, %f3990;
	setp.gt.f32 	%p798, %f7593, 0f40800000;
	mov.b32 	%r815, 742;
	mov.u32 	%r1334, %r815;
	@%p798 bra 	$L__BB0_1303;
	sub.f32 	%f7594, %f3989, %f3990;
	add.f32 	%f7595, %f3987, %f3987;
	add.f32 	%f3991, %f1, %f7594;
	fma.rn.f32 	%f3992, %f7595, %f3988, %f2;
	mul.f32 	%f3993, %f3991, %f3991;
	mul.f32 	%f3994, %f3992, %f3992;
	add.f32 	%f7596, %f3993, %f3994;
	setp.gt.f32 	%p799, %f7596, 0f40800000;
	mov.b32 	%r816, 743;
	mov.u32 	%r1334, %r816;
	@%p799 bra 	$L__BB0_1303;
	sub.f32 	%f7597, %f3993, %f3994;
	add.f32 	%f7598, %f3991, %f3991;
	add.f32 	%f3995, %f1, %f7597;
	fma.rn.f32 	%f3996, %f7598, %f3992, %f2;
	mul.f32 	%f3997, %f3995, %f3995;
	mul.f32 	%f3998, %f3996, %f3996;
	add.f32 	%f7599, %f3997, %f3998;
	setp.gt.f32 	%p800, %f7599, 0f40800000;
	mov.b32 	%r817, 744;
	mov.u32 	%r1334, %r817;
	@%p800 bra 	$L__BB0_1303;
	sub.f32 	%f7600, %f3997, %f3998;
	add.f32 	%f7601, %f3995, %f3995;
	add.f32 	%f3999, %f1, %f7600;
	fma.rn.f32 	%f4000, %f7601, %f3996, %f2;
	mul.f32 	%f4001, %f3999, %f3999;
	mul.f32 	%f4002, %f4000, %f4000;
	add.f32 	%f7602, %f4001, %f4002;
	setp.gt.f32 	%p801, %f7602, 0f40800000;
	mov.b32 	%r818, 745;
	mov.u32 	%r1334, %r818;
	@%p801 bra 	$L__BB0_1303;
	sub.f32 	%f7603, %f4001, %f4002;
	add.f32 	%f7604, %f3999, %f3999;
	add.f32 	%f4003, %f1, %f7603;
	fma.rn.f32 	%f4004, %f7604, %f4000, %f2;
	mul.f32 	%f4005, %f4003, %f4003;
	mul.f32 	%f4006, %f4004, %f4004;
	add.f32 	%f7605, %f4005, %f4006;
	setp.gt.f32 	%p802, %f7605, 0f40800000;
	mov.b32 	%r819, 746;
	mov.u32 	%r1334, %r819;
	@%p802 bra 	$L__BB0_1303;
	sub.f32 	%f7606, %f4005, %f4006;
	add.f32 	%f7607, %f4003, %f4003;
	add.f32 	%f4007, %f1, %f7606;
	fma.rn.f32 	%f4008, %f7607, %f4004, %f2;
	mul.f32 	%f4009, %f4007, %f4007;
	mul.f32 	%f4010, %f4008, %f4008;
	add.f32 	%f7608, %f4009, %f4010;
	setp.gt.f32 	%p803, %f7608, 0f40800000;
	mov.b32 	%r820, 747;
	mov.u32 	%r1334, %r820;
	@%p803 bra 	$L__BB0_1303;
	sub.f32 	%f7609, %f4009, %f4010;
	add.f32 	%f7610, %f4007, %f4007;
	add.f32 	%f4011, %f1, %f7609;
	fma.rn.f32 	%f4012, %f7610, %f4008, %f2;
	mul.f32 	%f4013, %f4011, %f4011;
	mul.f32 	%f4014, %f4012, %f4012;
	add.f32 	%f7611, %f4013, %f4014;
	setp.gt.f32 	%p804, %f7611, 0f40800000;
	mov.b32 	%r821, 748;
	mov.u32 	%r1334, %r821;
	@%p804 bra 	$L__BB0_1303;
	sub.f32 	%f7612, %f4013, %f4014;
	add.f32 	%f7613, %f4011, %f4011;
	add.f32 	%f4015, %f1, %f7612;
	fma.rn.f32 	%f4016, %f7613, %f4012, %f2;
	mul.f32 	%f4017, %f4015, %f4015;
	mul.f32 	%f4018, %f4016, %f4016;
	add.f32 	%f7614, %f4017, %f4018;
	setp.gt.f32 	%p805, %f7614, 0f40800000;
	mov.b32 	%r822, 749;
	mov.u32 	%r1334, %r822;
	@%p805 bra 	$L__BB0_1303;
	sub.f32 	%f7615, %f4017, %f4018;
	add.f32 	%f7616, %f4015, %f4015;
	add.f32 	%f4019, %f1, %f7615;
	fma.rn.f32 	%f4020, %f7616, %f4016, %f2;
	mul.f32 	%f4021, %f4019, %f4019;
	mul.f32 	%f4022, %f4020, %f4020;
	add.f32 	%f7617, %f4021, %f4022;
	setp.gt.f32 	%p806, %f7617, 0f40800000;
	mov.b32 	%r823, 750;
	mov.u32 	%r1334, %r823;
	@%p806 bra 	$L__BB0_1303;
	sub.f32 	%f7618, %f4021, %f4022;
	add.f32 	%f7619, %f4019, %f4019;
	add.f32 	%f4023, %f1, %f7618;
	fma.rn.f32 	%f4024, %f7619, %f4020, %f2;
	mul.f32 	%f4025, %f4023, %f4023;
	mul.f32 	%f4026, %f4024, %f4024;
	add.f32 	%f7620, %f4025, %f4026;
	setp.gt.f32 	%p807, %f7620, 0f40800000;
	mov.b32 	%r824, 751;
	mov.u32 	%r1334, %r824;
	@%p807 bra 	$L__BB0_1303;
	sub.f32 	%f7621, %f4025, %f4026;
	add.f32 	%f7622, %f4023, %f4023;
	add.f32 	%f4027, %f1, %f7621;
	fma.rn.f32 	%f4028, %f7622, %f4024, %f2;
	mul.f32 	%f4029, %f4027, %f4027;
	mul.f32 	%f4030, %f4028, %f4028;
	add.f32 	%f7623, %f4029, %f4030;
	setp.gt.f32 	%p808, %f7623, 0f40800000;
	mov.b32 	%r825, 752;
	mov.u32 	%r1334, %r825;
	@%p808 bra 	$L__BB0_1303;
	sub.f32 	%f7624, %f4029, %f4030;
	add.f32 	%f7625, %f4027, %f4027;
	add.f32 	%f4031, %f1, %f7624;
	fma.rn.f32 	%f4032, %f7625, %f4028, %f2;
	mul.f32 	%f4033, %f4031, %f4031;
	mul.f32 	%f4034, %f4032, %f4032;
	add.f32 	%f7626, %f4033, %f4034;
	setp.gt.f32 	%p809, %f7626, 0f40800000;
	mov.b32 	%r826, 753;
	mov.u32 	%r1334, %r826;
	@%p809 bra 	$L__BB0_1303;
	sub.f32 	%f7627, %f4033, %f4034;
	add.f32 	%f7628, %f4031, %f4031;
	add.f32 	%f4035, %f1, %f7627;
	fma.rn.f32 	%f4036, %f7628, %f4032, %f2;
	mul.f32 	%f4037, %f4035, %f4035;
	mul.f32 	%f4038, %f4036, %f4036;
	add.f32 	%f7629, %f4037, %f4038;
	setp.gt.f32 	%p810, %f7629, 0f40800000;
	mov.b32 	%r827, 754;
	mov.u32 	%r1334, %r827;
	@%p810 bra 	$L__BB0_1303;
	sub.f32 	%f7630, %f4037, %f4038;
	add.f32 	%f7631, %f4035, %f4035;
	add.f32 	%f4039, %f1, %f7630;
	fma.rn.f32 	%f4040, %f7631, %f4036, %f2;
	mul.f32 	%f4041, %f4039, %f4039;
	mul.f32 	%f4042, %f4040, %f4040;
	add.f32 	%f7632, %f4041, %f4042;
	setp.gt.f32 	%p811, %f7632, 0f40800000;
	mov.b32 	%r828, 755;
	mov.u32 	%r1334, %r828;
	@%p811 bra 	$L__BB0_1303;
	sub.f32 	%f7633, %f4041, %f4042;
	add.f32 	%f7634, %f4039, %f4039;
	add.f32 	%f4043, %f1, %f7633;
	fma.rn.f32 	%f4044, %f7634, %f4040, %f2;
	mul.f32 	%f4045, %f4043, %f4043;
	mul.f32 	%f4046, %f4044, %f4044;
	add.f32 	%f7635, %f4045, %f4046;
	setp.gt.f32 	%p812, %f7635, 0f40800000;
	mov.b32 	%r829, 756;
	mov.u32 	%r1334, %r829;
	@%p812 bra 	$L__BB0_1303;
	sub.f32 	%f7636, %f4045, %f4046;
	add.f32 	%f7637, %f4043, %f4043;
	add.f32 	%f4047, %f1, %f7636;
	fma.rn.f32 	%f4048, %f7637, %f4044, %f2;
	mul.f32 	%f4049, %f4047, %f4047;
	mul.f32 	%f4050, %f4048, %f4048;
	add.f32 	%f7638, %f4049, %f4050;
	setp.gt.f32 	%p813, %f7638, 0f40800000;
	mov.b32 	%r830, 757;
	mov.u32 	%r1334, %r830;
	@%p813 bra 	$L__BB0_1303;
	sub.f32 	%f7639, %f4049, %f4050;
	add.f32 	%f7640, %f4047, %f4047;
	add.f32 	%f4051, %f1, %f7639;
	fma.rn.f32 	%f4052, %f7640, %f4048, %f2;
	mul.f32 	%f4053, %f4051, %f4051;
	mul.f32 	%f4054, %f4052, %f4052;
	add.f32 	%f7641, %f4053, %f4054;
	setp.gt.f32 	%p814, %f7641, 0f40800000;
	mov.b32 	%r831, 758;
	mov.u32 	%r1334, %r831;
	@%p814 bra 	$L__BB0_1303;
	sub.f32 	%f7642, %f4053, %f4054;
	add.f32 	%f7643, %f4051, %f4051;
	add.f32 	%f4055, %f1, %f7642;
	fma.rn.f32 	%f4056, %f7643, %f4052, %f2;
	mul.f32 	%f4057, %f4055, %f4055;
	mul.f32 	%f4058, %f4056, %f4056;
	add.f32 	%f7644, %f4057, %f4058;
	setp.gt.f32 	%p815, %f7644, 0f40800000;
	mov.b32 	%r832, 759;
	mov.u32 	%r1334, %r832;
	@%p815 bra 	$L__BB0_1303;
	sub.f32 	%f7645, %f4057, %f4058;
	add.f32 	%f7646, %f4055, %f4055;
	add.f32 	%f4059, %f1, %f7645;
	fma.rn.f32 	%f4060, %f7646, %f4056, %f2;
	mul.f32 	%f4061, %f4059, %f4059;
	mul.f32 	%f4062, %f4060, %f4060;
	add.f32 	%f7647, %f4061, %f4062;
	setp.gt.f32 	%p816, %f7647, 0f40800000;
	mov.b32 	%r833, 760;
	mov.u32 	%r1334, %r833;
	@%p816 bra 	$L__BB0_1303;
	sub.f32 	%f7648, %f4061, %f4062;
	add.f32 	%f7649, %f4059, %f4059;
	add.f32 	%f4063, %f1, %f7648;
	fma.rn.f32 	%f4064, %f7649, %f4060, %f2;
	mul.f32 	%f4065, %f4063, %f4063;
	mul.f32 	%f4066, %f4064, %f4064;
	add.f32 	%f7650, %f4065, %f4066;
	setp.gt.f32 	%p817, %f7650, 0f40800000;
	mov.b32 	%r834, 761;
	mov.u32 	%r1334, %r834;
	@%p817 bra 	$L__BB0_1303;
	sub.f32 	%f7651, %f4065, %f4066;
	add.f32 	%f7652, %f4063, %f4063;
	add.f32 	%f4067, %f1, %f7651;
	fma.rn.f32 	%f4068, %f7652, %f4064, %f2;
	mul.f32 	%f4069, %f4067, %f4067;
	mul.f32 	%f4070, %f4068, %f4068;
	add.f32 	%f7653, %f4069, %f4070;
	setp.gt.f32 	%p818, %f7653, 0f40800000;
	mov.b32 	%r835, 762;
	mov.u32 	%r1334, %r835;
	@%p818 bra 	$L__BB0_1303;
	sub.f32 	%f7654, %f4069, %f4070;
	add.f32 	%f7655, %f4067, %f4067;
	add.f32 	%f4071, %f1, %f7654;
	fma.rn.f32 	%f4072, %f7655, %f4068, %f2;
	mul.f32 	%f4073, %f4071, %f4071;
	mul.f32 	%f4074, %f4072, %f4072;
	add.f32 	%f7656, %f4073, %f4074;
	setp.gt.f32 	%p819, %f7656, 0f40800000;
	mov.b32 	%r836, 763;
	mov.u32 	%r1334, %r836;
	@%p819 bra 	$L__BB0_1303;
	sub.f32 	%f7657, %f4073, %f4074;
	add.f32 	%f7658, %f4071, %f4071;
	add.f32 	%f4075, %f1, %f7657;
	fma.rn.f32 	%f4076, %f7658, %f4072, %f2;
	mul.f32 	%f4077, %f4075, %f4075;
	mul.f32 	%f4078, %f4076, %f4076;
	add.f32 	%f7659, %f4077, %f4078;
	setp.gt.f32 	%p820, %f7659, 0f40800000;
	mov.b32 	%r837, 764;
	mov.u32 	%r1334, %r837;
	@%p820 bra 	$L__BB0_1303;
	sub.f32 	%f7660, %f4077, %f4078;
	add.f32 	%f7661, %f4075, %f4075;
	add.f32 	%f4079, %f1, %f7660;
	fma.rn.f32 	%f4080, %f7661, %f4076, %f2;
	mul.f32 	%f4081, %f4079, %f4079;
	mul.f32 	%f4082, %f4080, %f4080;
	add.f32 	%f7662, %f4081, %f4082;
	setp.gt.f32 	%p821, %f7662, 0f40800000;
	mov.b32 	%r838, 765;
	mov.u32 	%r1334, %r838;
	@%p821 bra 	$L__BB0_1303;
	sub.f32 	%f7663, %f4081, %f4082;
	add.f32 	%f7664, %f4079, %f4079;
	add.f32 	%f4083, %f1, %f7663;
	fma.rn.f32 	%f4084, %f7664, %f4080, %f2;
	mul.f32 	%f4085, %f4083, %f4083;
	mul.f32 	%f4086, %f4084, %f4084;
	add.f32 	%f7665, %f4085, %f4086;
	setp.gt.f32 	%p822, %f7665, 0f40800000;
	mov.b32 	%r839, 766;
	mov.u32 	%r1334, %r839;
	@%p822 bra 	$L__BB0_1303;
	sub.f32 	%f7666, %f4085, %f4086;
	add.f32 	%f7667, %f4083, %f4083;
	add.f32 	%f4087, %f1, %f7666;
	fma.rn.f32 	%f4088, %f7667, %f4084, %f2;
	mul.f32 	%f4089, %f4087, %f4087;
	mul.f32 	%f4090, %f4088, %f4088;
	add.f32 	%f7668, %f4089, %f4090;
	setp.gt.f32 	%p823, %f7668, 0f40800000;
	mov.b32 	%r840, 767;
	mov.u32 	%r1334, %r840;
	@%p823 bra 	$L__BB0_1303;
	sub.f32 	%f7669, %f4089, %f4090;
	add.f32 	%f7670, %f4087, %f4087;
	add.f32 	%f4091, %f1, %f7669;
	fma.rn.f32 	%f4092, %f7670, %f4088, %f2;
	mul.f32 	%f4093, %f4091, %f4091;
	mul.f32 	%f4094, %f4092, %f4092;
	add.f32 	%f7671, %f4093, %f4094;
	setp.gt.f32 	%p824, %f7671, 0f40800000;
	mov.b32 	%r841, 768;
	mov.u32 	%r1334, %r841;
	@%p824 bra 	$L__BB0_1303;
	sub.f32 	%f7672, %f4093, %f4094;
	add.f32 	%f7673, %f4091, %f4091;
	add.f32 	%f4095, %f1, %f7672;
	fma.rn.f32 	%f4096, %f7673, %f4092, %f2;
	mul.f32 	%f4097, %f4095, %f4095;
	mul.f32 	%f4098, %f4096, %f4096;
	add.f32 	%f7674, %f4097, %f4098;
	setp.gt.f32 	%p825, %f7674, 0f40800000;
	mov.b32 	%r842, 769;
	mov.u32 	%r1334, %r842;
	@%p825 bra 	$L__BB0_1303;
	sub.f32 	%f7675, %f4097, %f4098;
	add.f32 	%f7676, %f4095, %f4095;
	add.f32 	%f4099, %f1, %f7675;
	fma.rn.f32 	%f4100, %f7676, %f4096, %f2;
	mul.f32 	%f4101, %f4099, %f4099;
	mul.f32 	%f4102, %f4100, %f4100;
	add.f32 	%f7677, %f4101, %f4102;
	setp.gt.f32 	%p826, %f7677, 0f40800000;
	mov.b32 	%r843, 770;
	mov.u32 	%r1334, %r843;
	@%p826 bra 	$L__BB0_1303;
	sub.f32 	%f7678, %f4101, %f4102;
	add.f32 	%f7679, %f4099, %f4099;
	add.f32 	%f4103, %f1, %f7678;
	fma.rn.f32 	%f4104, %f7679, %f4100, %f2;
	mul.f32 	%f4105, %f4103, %f4103;
	mul.f32 	%f4106, %f4104, %f4104;
	add.f32 	%f7680, %f4105, %f4106;
	setp.gt.f32 	%p827, %f7680, 0f40800000;
	mov.b32 	%r844, 771;
	mov.u32 	%r1334, %r844;
	@%p827 bra 	$L__BB0_1303;
	sub.f32 	%f7681, %f4105, %f4106;
	add.f32 	%f7682, %f4103, %f4103;
	add.f32 	%f4107, %f1, %f7681;
	fma.rn.f32 	%f4108, %f7682, %f4104, %f2;
	mul.f32 	%f4109, %f4107, %f4107;
	mul.f32 	%f4110, %f4108, %f4108;
	add.f32 	%f7683, %f4109, %f4110;
	setp.gt.f32 	%p828, %f7683, 0f40800000;
	mov.b32 	%r845, 772;
	mov.u32 	%r1334, %r845;
	@%p828 bra 	$L__BB0_1303;
	sub.f32 	%f7684, %f4109, %f4110;
	add.f32 	%f7685, %f4107, %f4107;
	add.f32 	%f4111, %f1, %f7684;
	fma.rn.f32 	%f4112, %f7685, %f4108, %f2;
	mul.f32 	%f4113, %f4111, %f4111;
	mul.f32 	%f4114, %f4112, %f4112;
	add.f32 	%f7686, %f4113, %f4114;
	setp.gt.f32 	%p829, %f7686, 0f40800000;
	mov.b32 	%r846, 773;
	mov.u32 	%r1334, %r846;
	@%p829 bra 	$L__BB0_1303;
	sub.f32 	%f7687, %f4113, %f4114;
	add.f32 	%f7688, %f4111, %f4111;
	add.f32 	%f4115, %f1, %f7687;
	fma.rn.f32 	%f4116, %f7688, %f4112, %f2;
	mul.f32 	%f4117, %f4115, %f4115;
	mul.f32 	%f4118, %f4116, %f4116;
	add.f32 	%f7689, %f4117, %f4118;
	setp.gt.f32 	%p830, %f7689, 0f40800000;
	mov.b32 	%r847, 774;
	mov.u32 	%r1334, %r847;
	@%p830 bra 	$L__BB0_1303;
	sub.f32 	%f7690, %f4117, %f4118;
	add.f32 	%f7691, %f4115, %f4115;
	add.f32 	%f4119, %f1, %f7690;
	fma.rn.f32 	%f4120, %f7691, %f4116, %f2;
	mul.f32 	%f4121, %f4119, %f4119;
	mul.f32 	%f4122, %f4120, %f4120;
	add.f32 	%f7692, %f4121, %f4122;
	setp.gt.f32 	%p831, %f7692, 0f40800000;
	mov.b32 	%r848, 775;
	mov.u32 	%r1334, %r848;
	@%p831 bra 	$L__BB0_1303;
	sub.f32 	%f7693, %f4121, %f4122;
	add.f32 	%f7694, %f4119, %f4119;
	add.f32 	%f4123, %f1, %f7693;
	fma.rn.f32 	%f4124, %f7694, %f4120, %f2;
	mul.f32 	%f4125, %f4123, %f4123;
	mul.f32 	%f4126, %f4124, %f4124;
	add.f32 	%f7695, %f4125, %f4126;
	setp.gt.f32 	%p832, %f7695, 0f40800000;
	mov.b32 	%r849, 776;
	mov.u32 	%r1334, %r849;
	@%p832 bra 	$L__BB0_1303;
	sub.f32 	%f7696, %f4125, %f4126;
	add.f32 	%f7697, %f4123, %f4123;
	add.f32 	%f4127, %f1, %f7696;
	fma.rn.f32 	%f4128, %f7697, %f4124, %f2;
	mul.f32 	%f4129, %f4127, %f4127;
	mul.f32 	%f4130, %f4128, %f4128;
	add.f32 	%f7698, %f4129, %f4130;
	setp.gt.f32 	%p833, %f7698, 0f40800000;
	mov.b32 	%r850, 777;
	mov.u32 	%r1334, %r850;
	@%p833 bra 	$L__BB0_1303;
	sub.f32 	%f7699, %f4129, %f4130;
	add.f32 	%f7700, %f4127, %f4127;
	add.f32 	%f4131, %f1, %f7699;
	fma.rn.f32 	%f4132, %f7700, %f4128, %f2;
	mul.f32 	%f4133, %f4131, %f4131;
	mul.f32 	%f4134, %f4132, %f4132;
	add.f32 	%f7701, %f4133, %f4134;
	setp.gt.f32 	%p834, %f7701, 0f40800000;
	mov.b32 	%r851, 778;
	mov.u32 	%r1334, %r851;
	@%p834 bra 	$L__BB0_1303;
	sub.f32 	%f7702, %f4133, %f4134;
	add.f32 	%f7703, %f4131, %f4131;
	add.f32 	%f4135, %f1, %f7702;
	fma.rn.f32 	%f4136, %f7703, %f4132, %f2;
	mul.f32 	%f4137, %f4135, %f4135;
	mul.f32 	%f4138, %f4136, %f4136;
	add.f32 	%f7704, %f4137, %f4138;
	setp.gt.f32 	%p835, %f7704, 0f40800000;
	mov.b32 	%r852, 779;
	mov.u32 	%r1334, %r852;
	@%p835 bra 	$L__BB0_1303;
	sub.f32 	%f7705, %f4137, %f4138;
	add.f32 	%f7706, %f4135, %f4135;
	add.f32 	%f4139, %f1, %f7705;
	fma.rn.f32 	%f4140, %f7706, %f4136, %f2;
	mul.f32 	%f4141, %f4139, %f4139;
	mul.f32 	%f4142, %f4140, %f4140;
	add.f32 	%f7707, %f4141, %f4142;
	setp.gt.f32 	%p836, %f7707, 0f40800000;
	mov.b32 	%r853, 780;
	mov.u32 	%r1334, %r853;
	@%p836 bra 	$L__BB0_1303;
	sub.f32 	%f7708, %f4141, %f4142;
	add.f32 	%f7709, %f4139, %f4139;
	add.f32 	%f4143, %f1, %f7708;
	fma.rn.f32 	%f4144, %f7709, %f4140, %f2;
	mul.f32 	%f4145, %f4143, %f4143;
	mul.f32 	%f4146, %f4144, %f4144;
	add.f32 	%f7710, %f4145, %f4146;
	setp.gt.f32 	%p837, %f7710, 0f40800000;
	mov.b32 	%r854, 781;
	mov.u32 	%r1334, %r854;
	@%p837 bra 	$L__BB0_1303;
	sub.f32 	%f7711, %f4145, %f4146;
	add.f32 	%f7712, %f4143, %f4143;
	add.f32 	%f4147, %f1, %f7711;
	fma.rn.f32 	%f4148, %f7712, %f4144, %f2;
	mul.f32 	%f4149, %f4147, %f4147;
	mul.f32 	%f4150, %f4148, %f4148;
	add.f32 	%f7713, %f4149, %f4150;
	setp.gt.f32 	%p838, %f7713, 0f40800000;
	mov.b32 	%r855, 782;
	mov.u32 	%r1334, %r855;
	@%p838 bra 	$L__BB0_1303;
	sub.f32 	%f7714, %f4149, %f4150;
	add.f32 	%f7715, %f4147, %f4147;
	add.f32 	%f4151, %f1, %f7714;
	fma.rn.f32 	%f4152, %f7715, %f4148, %f2;
	mul.f32 	%f4153, %f4151, %f4151;
	mul.f32 	%f4154, %f4152, %f4152;
	add.f32 	%f7716, %f4153, %f4154;
	setp.gt.f32 	%p839, %f7716, 0f40800000;
	mov.b32 	%r856, 783;
	mov.u32 	%r1334, %r856;
	@%p839 bra 	$L__BB0_1303;
	sub.f32 	%f7717, %f4153, %f4154;
	add.f32 	%f7718, %f4151, %f4151;
	add.f32 	%f4155, %f1, %f7717;
	fma.rn.f32 	%f4156, %f7718, %f4152, %f2;
	mul.f32 	%f4157, %f4155, %f4155;
	mul.f32 	%f4158, %f4156, %f4156;
	add.f32 	%f7719, %f4157, %f4158;
	setp.gt.f32 	%p840, %f7719, 0f40800000;
	mov.b32 	%r857, 784;
	mov.u32 	%r1334, %r857;
	@%p840 bra 	$L__BB0_1303;
	sub.f32 	%f7720, %f4157, %f4158;
	add.f32 	%f7721, %f4155, %f4155;
	add.f32 	%f4159, %f1, %f7720;
	fma.rn.f32 	%f4160, %f7721, %f4156, %f2;
	mul.f32 	%f4161, %f4159, %f4159;
	mul.f32 	%f4162, %f4160, %f4160;
	add.f32 	%f7722, %f4161, %f4162;
	setp.gt.f32 	%p841, %f7722, 0f40800000;
	mov.b32 	%r858, 785;
	mov.u32 	%r1334, %r858;
	@%p841 bra 	$L__BB0_1303;
	sub.f32 	%f7723, %f4161, %f4162;
	add.f32 	%f7724, %f4159, %f4159;
	add.f32 	%f4163, %f1, %f7723;
	fma.rn.f32 	%f4164, %f7724, %f4160, %f2;
	mul.f32 	%f4165, %f4163, %f4163;
	mul.f32 	%f4166, %f4164, %f4164;
	add.f32 	%f7725, %f4165, %f4166;
	setp.gt.f32 	%p842, %f7725, 0f40800000;
	mov.b32 	%r859, 786;
	mov.u32 	%r1334, %r859;
	@%p842 bra 	$L__BB0_1303;
	sub.f32 	%f7726, %f4165, %f4166;
	add.f32 	%f7727, %f4163, %f4163;
	add.f32 	%f4167, %f1, %f7726;
	fma.rn.f32 	%f4168, %f7727, %f4164, %f2;
	mul.f32 	%f4169, %f4167, %f4167;
	mul.f32 	%f4170, %f4168, %f4168;
	add.f32 	%f7728, %f4169, %f4170;
	setp.gt.f32 	%p843, %f7728, 0f40800000;
	mov.b32 	%r860, 787;
	mov.u32 	%r1334, %r860;
	@%p843 bra 	$L__BB0_1303;
	sub.f32 	%f7729, %f4169, %f4170;
	add.f32 	%f7730, %f4167, %f4167;
	add.f32 	%f4171, %f1, %f7729;
	fma.rn.f32 	%f4172, %f7730, %f4168, %f2;
	mul.f32 	%f4173, %f4171, %f4171;
	mul.f32 	%f4174, %f4172, %f4172;
	add.f32 	%f7731, %f4173, %f4174;
	setp.gt.f32 	%p844, %f7731, 0f40800000;
	mov.b32 	%r861, 788;
	mov.u32 	%r1334, %r861;
	@%p844 bra 	$L__BB0_1303;
	sub.f32 	%f7732, %f4173, %f4174;
	add.f32 	%f7733, %f4171, %f4171;
	add.f32 	%f4175, %f1, %f7732;
	fma.rn.f32 	%f4176, %f7733, %f4172, %f2;
	mul.f32 	%f4177, %f4175, %f4175;
	mul.f32 	%f4178, %f4176, %f4176;
	add.f32 	%f7734, %f4177, %f4178;
	setp.gt.f32 	%p845, %f7734, 0f40800000;
	mov.b32 	%r862, 789;
	mov.u32 	%r1334, %r862;
	@%p845 bra 	$L__BB0_1303;
	sub.f32 	%f7735, %f4177, %f4178;
	add.f32 	%f7736, %f4175, %f4175;
	add.f32 	%f4179, %f1, %f7735;
	fma.rn.f32 	%f4180, %f7736, %f4176, %f2;
	mul.f32 	%f4181, %f4179, %f4179;
	mul.f32 	%f4182, %f4180, %f4180;
	add.f32 	%f7737, %f4181, %f4182;
	setp.gt.f32 	%p846, %f7737, 0f40800000;
	mov.b32 	%r863, 790;
	mov.u32 	%r1334, %r863;
	@%p846 bra 	$L__BB0_1303;
	sub.f32 	%f7738, %f4181, %f4182;
	add.f32 	%f7739, %f4179, %f4179;
	add.f32 	%f4183, %f1, %f7738;
	fma.rn.f32 	%f4184, %f7739, %f4180, %f2;
	mul.f32 	%f4185, %f4183, %f4183;
	mul.f32 	%f4186, %f4184, %f4184;
	add.f32 	%f7740, %f4185, %f4186;
	setp.gt.f32 	%p847, %f7740, 0f40800000;
	mov.b32 	%r864, 791;
	mov.u32 	%r1334, %r864;
	@%p847 bra 	$L__BB0_1303;
	sub.f32 	%f7741, %f4185, %f4186;
	add.f32 	%f7742, %f4183, %f4183;
	add.f32 	%f4187, %f1, %f7741;
	fma.rn.f32 	%f4188, %f7742, %f4184, %f2;
	mul.f32 	%f4189, %f4187, %f4187;
	mul.f32 	%f4190, %f4188, %f4188;
	add.f32 	%f7743, %f4189, %f4190;
	setp.gt.f32 	%p848, %f7743, 0f40800000;
	mov.b32 	%r865, 792;
	mov.u32 	%r1334, %r865;
	@%p848 bra 	$L__BB0_1303;
	sub.f32 	%f7744, %f4189, %f4190;
	add.f32 	%f7745, %f4187, %f4187;
	add.f32 	%f4191, %f1, %f7744;
	fma.rn.f32 	%f4192, %f7745, %f4188, %f2;
	mul.f32 	%f4193, %f4191, %f4191;
	mul.f32 	%f4194, %f4192, %f4192;
	add.f32 	%f7746, %f4193, %f4194;
	setp.gt.f32 	%p849, %f7746, 0f40800000;
	mov.b32 	%r866, 793;
	mov.u32 	%r1334, %r866;
	@%p849 bra 	$L__BB0_1303;
	sub.f32 	%f7747, %f4193, %f4194;
	add.f32 	%f7748, %f4191, %f4191;
	add.f32 	%f4195, %f1, %f7747;
	fma.rn.f32 	%f4196, %f7748, %f4192, %f2;
	mul.f32 	%f4197, %f4195, %f4195;
	mul.f32 	%f4198, %f4196, %f4196;
	add.f32 	%f7749, %f4197, %f4198;
	setp.gt.f32 	%p850, %f7749, 0f40800000;
	mov.b32 	%r867, 794;
	mov.u32 	%r1334, %r867;
	@%p850 bra 	$L__BB0_1303;
	sub.f32 	%f7750, %f4197, %f4198;
	add.f32 	%f7751, %f4195, %f4195;
	add.f32 	%f4199, %f1, %f7750;
	fma.rn.f32 	%f4200, %f7751, %f4196, %f2;
	mul.f32 	%f4201, %f4199, %f4199;
	mul.f32 	%f4202, %f4200, %f4200;
	add.f32 	%f7752, %f4201, %f4202;
	setp.gt.f32 	%p851, %f7752, 0f40800000;
	mov.b32 	%r868, 795;
	mov.u32 	%r1334, %r868;
	@%p851 bra 	$L__BB0_1303;
	sub.f32 	%f7753, %f4201, %f4202;
	add.f32 	%f7754, %f4199, %f4199;
	add.f32 	%f4203, %f1, %f7753;
	fma.rn.f32 	%f4204, %f7754, %f4200, %f2;
	mul.f32 	%f4205, %f4203, %f4203;
	mul.f32 	%f4206, %f4204, %f4204;
	add.f32 	%f7755, %f4205, %f4206;
	setp.gt.f32 	%p852, %f7755, 0f40800000;
	mov.b32 	%r869, 796;
	mov.u32 	%r1334, %r869;
	@%p852 bra 	$L__BB0_1303;
	sub.f32 	%f7756, %f4205, %f4206;
	add.f32 	%f7757, %f4203, %f4203;
	add.f32 	%f4207, %f1, %f7756;
	fma.rn.f32 	%f4208, %f7757, %f4204, %f2;
	mul.f32 	%f4209, %f4207, %f4207;
	mul.f32 	%f4210, %f4208, %f4208;
	add.f32 	%f7758, %f4209, %f4210;
	setp.gt.f32 	%p853, %f7758, 0f40800000;
	mov.b32 	%r870, 797;
	mov.u32 	%r1334, %r870;
	@%p853 bra 	$L__BB0_1303;
	sub.f32 	%f7759, %f4209, %f4210;
	add.f32 	%f7760, %f4207, %f4207;
	add.f32 	%f4211, %f1, %f7759;
	fma.rn.f32 	%f4212, %f7760, %f4208, %f2;
	mul.f32 	%f4213, %f4211, %f4211;
	mul.f32 	%f4214, %f4212, %f4212;
	add.f32 	%f7761, %f4213, %f4214;
	setp.gt.f32 	%p854, %f7761, 0f40800000;
	mov.b32 	%r871, 798;
	mov.u32 	%r1334, %r871;
	@%p854 bra 	$L__BB0_1303;
	sub.f32 	%f7762, %f4213, %f4214;
	add.f32 	%f7763, %f4211, %f4211;
	add.f32 	%f4215, %f1, %f7762;
	fma.rn.f32 	%f4216, %f7763, %f4212, %f2;
	mul.f32 	%f4217, %f4215, %f4215;
	mul.f32 	%f4218, %f4216, %f4216;
	add.f32 	%f7764, %f4217, %f4218;
	setp.gt.f32 	%p855, %f7764, 0f40800000;
	mov.b32 	%r872, 799;
	mov.u32 	%r1334, %r872;
	@%p855 bra 	$L__BB0_1303;
	sub.f32 	%f7765, %f4217, %f4218;
	add.f32 	%f7766, %f4215, %f4215;
	add.f32 	%f4219, %f1, %f7765;
	fma.rn.f32 	%f4220, %f7766, %f4216, %f2;
	mul.f32 	%f4221, %f4219, %f4219;
	mul.f32 	%f4222, %f4220, %f4220;
	add.f32 	%f7767, %f4221, %f4222;
	setp.gt.f32 	%p856, %f7767, 0f40800000;
	mov.b32 	%r873, 800;
	mov.u32 	%r1334, %r873;
	@%p856 bra 	$L__BB0_1303;
	sub.f32 	%f7768, %f4221, %f4222;
	add.f32 	%f7769, %f4219, %f4219;
	add.f32 	%f4223, %f1, %f7768;
	fma.rn.f32 	%f4224, %f7769, %f4220, %f2;
	mul.f32 	%f4225, %f4223, %f4223;
	mul.f32 	%f4226, %f4224, %f4224;
	add.f32 	%f7770, %f4225, %f4226;
	setp.gt.f32 	%p857, %f7770, 0f40800000;
	mov.b32 	%r874, 801;
	mov.u32 	%r1334, %r874;
	@%p857 bra 	$L__BB0_1303;
	sub.f32 	%f7771, %f4225, %f4226;
	add.f32 	%f7772, %f4223, %f4223;
	add.f32 	%f4227, %f1, %f7771;
	fma.rn.f32 	%f4228, %f7772, %f4224, %f2;
	mul.f32 	%f4229, %f4227, %f4227;
	mul.f32 	%f4230, %f4228, %f4228;
	add.f32 	%f7773, %f4229, %f4230;
	setp.gt.f32 	%p858, %f7773, 0f40800000;
	mov.b32 	%r875, 802;
	mov.u32 	%r1334, %r875;
	@%p858 bra 	$L__BB0_1303;
	sub.f32 	%f7774, %f4229, %f4230;
	add.f32 	%f7775, %f4227, %f4227;
	add.f32 	%f4231, %f1, %f7774;
	fma.rn.f32 	%f4232, %f7775, %f4228, %f2;
	mul.f32 	%f4233, %f4231, %f4231;
	mul.f32 	%f4234, %f4232, %f4232;
	add.f32 	%f7776, %f4233, %f4234;
	setp.gt.f32 	%p859, %f7776, 0f40800000;
	mov.b32 	%r876, 803;
	mov.u32 	%r1334, %r876;
	@%p859 bra 	$L__BB0_1303;
	sub.f32 	%f7777, %f4233, %f4234;
	add.f32 	%f7778, %f4231, %f4231;
	add.f32 	%f4235, %f1, %f7777;
	fma.rn.f32 	%f4236, %f7778, %f4232, %f2;
	mul.f32 	%f4237, %f4235, %f4235;
	mul.f32 	%f4238, %f4236, %f4236;
	add.f32 	%f7779, %f4237, %f4238;
	setp.gt.f32 	%p860, %f7779, 0f40800000;
	mov.b32 	%r877, 804;
	mov.u32 	%r1334, %r877;
	@%p860 bra 	$L__BB0_1303;
	sub.f32 	%f7780, %f4237, %f4238;
	add.f32 	%f7781, %f4235, %f4235;
	add.f32 	%f4239, %f1, %f7780;
	fma.rn.f32 	%f4240, %f7781, %f4236, %f2;
	mul.f32 	%f4241, %f4239, %f4239;
	mul.f32 	%f4242, %f4240, %f4240;
	add.f32 	%f7782, %f4241, %f4242;
	setp.gt.f32 	%p861, %f7782, 0f40800000;
	mov.b32 	%r878, 805;
	mov.u32 	%r1334, %r878;
	@%p861 bra 	$L__BB0_1303;
	sub.f32 	%f7783, %f4241, %f4242;
	add.f32 	%f7784, %f4239, %f4239;
	add.f32 	%f4243, %f1, %f7783;
	fma.rn.f32 	%f4244, %f7784, %f4240, %f2;
	mul.f32 	%f4245, %f4243, %f4243;
	mul.f32 	%f4246, %f4244, %f4244;
	add.f32 	%f7785, %f4245, %f4246;
	setp.gt.f32 	%p862, %f7785, 0f40800000;
	mov.b32 	%r879, 806;
	mov.u32 	%r1334, %r879;
	@%p862 bra 	$L__BB0_1303;
	sub.f32 	%f7786, %f4245, %f4246;
	add.f32 	%f7787, %f4243, %f4243;
	add.f32 	%f4247, %f1, %f7786;
	fma.rn.f32 	%f4248, %f7787, %f4244, %f2;
	mul.f32 	%f4249, %f4247, %f4247;
	mul.f32 	%f4250, %f4248, %f4248;
	add.f32 	%f7788, %f4249, %f4250;
	setp.gt.f32 	%p863, %f7788, 0f40800000;
	mov.b32 	%r880, 807;
	mov.u32 	%r1334, %r880;
	@%p863 bra 	$L__BB0_1303;
	sub.f32 	%f7789, %f4249, %f4250;
	add.f32 	%f7790, %f4247, %f4247;
	add.f32 	%f4251, %f1, %f7789;
	fma.rn.f32 	%f4252, %f7790, %f4248, %f2;
	mul.f32 	%f4253, %f4251, %f4251;
	mul.f32 	%f4254, %f4252, %f4252;
	add.f32 	%f7791, %f4253, %f4254;
	setp.gt.f32 	%p864, %f7791, 0f40800000;
	mov.b32 	%r881, 808;
	mov.u32 	%r1334, %r881;
	@%p864 bra 	$L__BB0_1303;
	sub.f32 	%f7792, %f4253, %f4254;
	add.f32 	%f7793, %f4251, %f4251;
	add.f32 	%f4255, %f1, %f7792;
	fma.rn.f32 	%f4256, %f7793, %f4252, %f2;
	mul.f32 	%f4257, %f4255, %f4255;
	mul.f32 	%f4258, %f4256, %f4256;
	add.f32 	%f7794, %f4257, %f4258;
	setp.gt.f32 	%p865, %f7794, 0f40800000;
	mov.b32 	%r882, 809;
	mov.u32 	%r1334, %r882;
	@%p865 bra 	$L__BB0_1303;
	sub.f32 	%f7795, %f4257, %f4258;
	add.f32 	%f7796, %f4255, %f4255;
	add.f32 	%f4259, %f1, %f7795;
	fma.rn.f32 	%f4260, %f7796, %f4256, %f2;
	mul.f32 	%f4261, %f4259, %f4259;
	mul.f32 	%f4262, %f4260, %f4260;
	add.f32 	%f7797, %f4261, %f4262;
	setp.gt.f32 	%p866, %f7797, 0f40800000;
	mov.b32 	%r883, 810;
	mov.u32 	%r1334, %r883;
	@%p866 bra 	$L__BB0_1303;
	sub.f32 	%f7798, %f4261, %f4262;
	add.f32 	%f7799, %f4259, %f4259;
	add.f32 	%f4263, %f1, %f7798;
	fma.rn.f32 	%f4264, %f7799, %f4260, %f2;
	mul.f32 	%f4265, %f4263, %f4263;
	mul.f32 	%f4266, %f4264, %f4264;
	add.f32 	%f7800, %f4265, %f4266;
	setp.gt.f32 	%p867, %f7800, 0f40800000;
	mov.b32 	%r884, 811;
	mov.u32 	%r1334, %r884;
	@%p867 bra 	$L__BB0_1303;
	sub.f32 	%f7801, %f4265, %f4266;
	add.f32 	%f7802, %f4263, %f4263;
	add.f32 	%f4267, %f1, %f7801;
	fma.rn.f32 	%f4268, %f7802, %f4264, %f2;
	mul.f32 	%f4269, %f4267, %f4267;
	mul.f32 	%f4270, %f4268, %f4268;
	add.f32 	%f7803, %f4269, %f4270;
	setp.gt.f32 	%p868, %f7803, 0f40800000;
	mov.b32 	%r885, 812;
	mov.u32 	%r1334, %r885;
	@%p868 bra 	$L__BB0_1303;
	sub.f32 	%f7804, %f4269, %f4270;
	add.f32 	%f7805, %f4267, %f4267;
	add.f32 	%f4271, %f1, %f7804;
	fma.rn.f32 	%f4272, %f7805, %f4268, %f2;
	mul.f32 	%f4273, %f4271, %f4271;
	mul.f32 	%f4274, %f4272, %f4272;
	add.f32 	%f7806, %f4273, %f4274;
	setp.gt.f32 	%p869, %f7806, 0f40800000;
	mov.b32 	%r886, 813;
	mov.u32 	%r1334, %r886;
	@%p869 bra 	$L__BB0_1303;
	sub.f32 	%f7807, %f4273, %f4274;
	add.f32 	%f7808, %f4271, %f4271;
	add.f32 	%f4275, %f1, %f7807;
	fma.rn.f32 	%f4276, %f7808, %f4272, %f2;
	mul.f32 	%f4277, %f4275, %f4275;
	mul.f32 	%f4278, %f4276, %f4276;
	add.f32 	%f7809, %f4277, %f4278;
	setp.gt.f32 	%p870, %f7809, 0f40800000;
	mov.b32 	%r887, 814;
	mov.u32 	%r1334, %r887;
	@%p870 bra 	$L__BB0_1303;
	sub.f32 	%f7810, %f4277, %f4278;
	add.f32 	%f7811, %f4275, %f4275;
	add.f32 	%f4279, %f1, %f7810;
	fma.rn.f32 	%f4280, %f7811, %f4276, %f2;
	mul.f32 	%f4281, %f4279, %f4279;
	mul.f32 	%f4282, %f4280, %f4280;
	add.f32 	%f7812, %f4281, %f4282;
	setp.gt.f32 	%p871, %f7812, 0f40800000;
	mov.b32 	%r888, 815;
	mov.u32 	%r1334, %r888;
	@%p871 bra 	$L__BB0_1303;
	sub.f32 	%f7813, %f4281, %f4282;
	add.f32 	%f7814, %f4279, %f4279;
	add.f32 	%f4283, %f1, %f7813;
	fma.rn.f32 	%f4284, %f7814, %f4280, %f2;
	mul.f32 	%f4285, %f4283, %f4283;
	mul.f32 	%f4286, %f4284, %f4284;
	add.f32 	%f7815, %f4285, %f4286;
	setp.gt.f32 	%p872, %f7815, 0f40800000;
	mov.b32 	%r889, 816;
	mov.u32 	%r1334, %r889;
	@%p872 bra 	$L__BB0_1303;
	sub.f32 	%f7816, %f4285, %f4286;
	add.f32 	%f7817, %f4283, %f4283;
	add.f32 	%f4287, %f1, %f7816;
	fma.rn.f32 	%f4288, %f7817, %f4284, %f2;
	mul.f32 	%f4289, %f4287, %f4287;
	mul.f32 	%f4290, %f4288, %f4288;
	add.f32 	%f7818, %f4289, %f4290;
	setp.gt.f32 	%p873, %f7818, 0f40800000;
	mov.b32 	%r890, 817;
	mov.u32 	%r1334, %r890;
	@%p873 bra 	$L__BB0_1303;
	sub.f32 	%f7819, %f4289, %f4290;
	add.f32 	%f7820, %f4287, %f4287;
	add.f32 	%f4291, %f1, %f7819;
	fma.rn.f32 	%f4292, %f7820, %f4288, %f2;
	mul.f32 	%f4293, %f4291, %f4291;
	mul.f32 	%f4294, %f4292, %f4292;
	add.f32 	%f7821, %f4293, %f4294;
	setp.gt.f32 	%p874, %f7821, 0f40800000;
	mov.b32 	%r891, 818;
	mov.u32 	%r1334, %r891;
	@%p874 bra 	$L__BB0_1303;
	sub.f32 	%f7822, %f4293, %f4294;
	add.f32 	%f7823, %f4291, %f4291;
	add.f32 	%f4295, %f1, %f7822;
	fma.rn.f32 	%f4296, %f7823, %f4292, %f2;
	mul.f32 	%f4297, %f4295, %f4295;
	mul.f32 	%f4298, %f4296, %f4296;
	add.f32 	%f7824, %f4297, %f4298;
	setp.gt.f32 	%p875, %f7824, 0f40800000;
	mov.b32 	%r892, 819;
	mov.u32 	%r1334, %r892;
	@%p875 bra 	$L__BB0_1303;
	sub.f32 	%f7825, %f4297, %f4298;
	add.f32 	%f7826, %f4295, %f4295;
	add.f32 	%f4299, %f1, %f7825;
	fma.rn.f32 	%f4300, %f7826, %f4296, %f2;
	mul.f32 	%f4301, %f4299, %f4299;
	mul.f32 	%f4302, %f4300, %f4300;
	add.f32 	%f7827, %f4301, %f4302;
	setp.gt.f32 	%p876, %f7827, 0f40800000;
	mov.b32 	%r893, 820;
	mov.u32 	%r1334, %r893;
	@%p876 bra 	$L__BB0_1303;
	sub.f32 	%f7828, %f4301, %f4302;
	add.f32 	%f7829, %f4299, %f4299;
	add.f32 	%f4303, %f1, %f7828;
	fma.rn.f32 	%f4304, %f7829, %f4300, %f2;
	mul.f32 	%f4305, %f4303, %f4303;
	mul.f32 	%f4306, %f4304, %f4304;
	add.f32 	%f7830, %f4305, %f4306;
	setp.gt.f32 	%p877, %f7830, 0f40800000;
	mov.b32 	%r894, 821;
	mov.u32 	%r1334, %r894;
	@%p877 bra 	$L__BB0_1303;
	sub.f32 	%f7831, %f4305, %f4306;
	add.f32 	%f7832, %f4303, %f4303;
	add.f32 	%f4307, %f1, %f7831;
	fma.rn.f32 	%f4308, %f7832, %f4304, %f2;
	mul.f32 	%f4309, %f4307, %f4307;
	mul.f32 	%f4310, %f4308, %f4308;
	add.f32 	%f7833, %f4309, %f4310;
	setp.gt.f32 	%p878, %f7833, 0f40800000;
	mov.b32 	%r895, 822;
	mov.u32 	%r1334, %r895;
	@%p878 bra 	$L__BB0_1303;
	sub.f32 	%f7834, %f4309, %f4310;
	add.f32 	%f7835, %f4307, %f4307;
	add.f32 	%f4311, %f1, %f7834;
	fma.rn.f32 	%f4312, %f7835, %f4308, %f2;
	mul.f32 	%f4313, %f4311, %f4311;
	mul.f32 	%f4314, %f4312, %f4312;
	add.f32 	%f7836, %f4313, %f4314;
	setp.gt.f32 	%p879, %f7836, 0f40800000;
	mov.b32 	%r896, 823;
	mov.u32 	%r1334, %r896;
	@%p879 bra 	$L__BB0_1303;
	sub.f32 	%f7837, %f4313, %f4314;
	add.f32 	%f7838, %f4311, %f4311;
	add.f32 	%f4315, %f1, %f7837;
	fma.rn.f32 	%f4316, %f7838, %f4312, %f2;
	mul.f32 	%f4317, %f4315, %f4315;
	mul.f32 	%f4318, %f4316, %f4316;
	add.f32 	%f7839, %f4317, %f4318;
	setp.gt.f32 	%p880, %f7839, 0f40800000;
	mov.b32 	%r897, 824;
	mov.u32 	%r1334, %r897;
	@%p880 bra 	$L__BB0_1303;
	sub.f32 	%f7840, %f4317, %f4318;
	add.f32 	%f7841, %f4315, %f4315;
	add.f32 	%f4319, %f1, %f7840;
	fma.rn.f32 	%f4320, %f7841, %f4316, %f2;
	mul.f32 	%f4321, %f4319, %f4319;
	mul.f32 	%f4322, %f4320, %f4320;
	add.f32 	%f7842, %f4321, %f4322;
	setp.gt.f32 	%p881, %f7842, 0f40800000;
	mov.b32 	%r898, 825;
	mov.u32 	%r1334, %r898;
	@%p881 bra 	$L__BB0_1303;
	sub.f32 	%f7843, %f4321, %f4322;
	add.f32 	%f7844, %f4319, %f4319;
	add.f32 	%f4323, %f1, %f7843;
	fma.rn.f32 	%f4324, %f7844, %f4320, %f2;
	mul.f32 	%f4325, %f4323, %f4323;
	mul.f32 	%f4326, %f4324, %f4324;
	add.f32 	%f7845, %f4325, %f4326;
	setp.gt.f32 	%p882, %f7845, 0f40800000;
	mov.b32 	%r899, 826;
	mov.u32 	%r1334, %r899;
	@%p882 bra 	$L__BB0_1303;
	sub.f32 	%f7846, %f4325, %f4326;
	add.f32 	%f7847, %f4323, %f4323;
	add.f32 	%f4327, %f1, %f7846;
	fma.rn.f32 	%f4328, %f7847, %f4324, %f2;
	mul.f32 	%f4329, %f4327, %f4327;
	mul.f32 	%f4330, %f4328, %f4328;
	add.f32 	%f7848, %f4329, %f4330;
	setp.gt.f32 	%p883, %f7848, 0f40800000;
	mov.b32 	%r900, 827;
	mov.u32 	%r1334, %r900;
	@%p883 bra 	$L__BB0_1303;
	sub.f32 	%f7849, %f4329, %f4330;
	add.f32 	%f7850, %f4327, %f4327;
	add.f32 	%f4331, %f1, %f7849;
	fma.rn.f32 	%f4332, %f7850, %f4328, %f2;
	mul.f32 	%f4333, %f4331, %f4331;
	mul.f32 	%f4334, %f4332, %f4332;
	add.f32 	%f7851, %f4333, %f4334;
	setp.gt.f32 	%p884, %f7851, 0f40800000;
	mov.b32 	%r901, 828;
	mov.u32 	%r1334, %r901;
	@%p884 bra 	$L__BB0_1303;
	sub.f32 	%f7852, %f4333, %f4334;
	add.f32 	%f7853, %f4331, %f4331;
	add.f32 	%f4335, %f1, %f7852;
	fma.rn.f32 	%f4336, %f7853, %f4332, %f2;
	mul.f32 	%f4337, %f4335, %f4335;
	mul.f32 	%f4338, %f4336, %f4336;
	add.f32 	%f7854, %f4337, %f4338;
	setp.gt.f32 	%p885, %f7854, 0f40800000;
	mov.b32 	%r902, 829;
	mov.u32 	%r1334, %r902;
	@%p885 bra 	$L__BB0_1303;
	sub.f32 	%f7855, %f4337, %f4338;
	add.f32 	%f7856, %f4335, %f4335;
	add.f32 	%f4339, %f1, %f7855;
	fma.rn.f32 	%f4340, %f7856, %f4336, %f2;
	mul.f32 	%f4341, %f4339, %f4339;
	mul.f32 	%f4342, %f4340, %f4340;
	add.f32 	%f7857, %f4341, %f4342;
	setp.gt.f32 	%p886, %f7857, 0f40800000;
	mov.b32 	%r903, 830;
	mov.u32 	%r1334, %r903;
	@%p886 bra 	$L__BB0_1303;
	sub.f32 	%f7858, %f4341, %f4342;
	add.f32 	%f7859, %f4339, %f4339;
	add.f32 	%f4343, %f1, %f7858;
	fma.rn.f32 	%f4344, %f7859, %f4340, %f2;
	mul.f32 	%f4345, %f4343, %f4343;
	mul.f32 	%f4346, %f4344, %f4344;
	add.f32 	%f7860, %f4345, %f4346;
	setp.gt.f32 	%p887, %f7860, 0f40800000;
	mov.b32 	%r904, 831;
	mov.u32 	%r1334, %r904;
	@%p887 bra 	$L__BB0_1303;
	sub.f32 	%f7861, %f4345, %f4346;
	add.f32 	%f7862, %f4343, %f4343;
	add.f32 	%f4347, %f1, %f7861;
	fma.rn.f32 	%f4348, %f7862, %f4344, %f2;
	mul.f32 	%f4349, %f4347, %f4347;
	mul.f32 	%f4350, %f4348, %f4348;
	add.f32 	%f7863, %f4349, %f4350;
	setp.gt.f32 	%p888, %f7863, 0f40800000;
	mov.b32 	%r905, 832;
	mov.u32 	%r1334, %r905;
	@%p888 bra 	$L__BB0_1303;
	sub.f32 	%f7864, %f4349, %f4350;
	add.f32 	%f7865, %f4347, %f4347;
	add.f32 	%f4351, %f1, %f7864;
	fma.rn.f32 	%f4352, %f7865, %f4348, %f2;
	mul.f32 	%f4353, %f4351, %f4351;
	mul.f32 	%f4354, %f4352, %f4352;
	add.f32 	%f7866, %f4353, %f4354;
	setp.gt.f32 	%p889, %f7866, 0f40800000;
	mov.b32 	%r906, 833;
	mov.u32 	%r1334, %r906;
	@%p889 bra 	$L__BB0_1303;
	sub.f32 	%f7867, %f4353, %f4354;
	add.f32 	%f7868, %f4351, %f4351;
	add.f32 	%f4355, %f1, %f7867;
	fma.rn.f32 	%f4356, %f7868, %f4352, %f2;
	mul.f32 	%f4357, %f4355, %f4355;
	mul.f32 	%f4358, %f4356, %f4356;
	add.f32 	%f7869, %f4357, %f4358;
	setp.gt.f32 	%p890, %f7869, 0f40800000;
	mov.b32 	%r907, 834;
	mov.u32 	%r1334, %r907;
	@%p890 bra 	$L__BB0_1303;
	sub.f32 	%f7870, %f4357, %f4358;
	add.f32 	%f7871, %f4355, %f4355;
	add.f32 	%f4359, %f1, %f7870;
	fma.rn.f32 	%f4360, %f7871, %f4356, %f2;
	mul.f32 	%f4361, %f4359, %f4359;
	mul.f32 	%f4362, %f4360, %f4360;
	add.f32 	%f7872, %f4361, %f4362;
	setp.gt.f32 	%p891, %f7872, 0f40800000;
	mov.b32 	%r908, 835;
	mov.u32 	%r1334, %r908;
	@%p891 bra 	$L__BB0_1303;
	sub.f32 	%f7873, %f4361, %f4362;
	add.f32 	%f7874, %f4359, %f4359;
	add.f32 	%f4363, %f1, %f7873;
	fma.rn.f32 	%f4364, %f7874, %f4360, %f2;
	mul.f32 	%f4365, %f4363, %f4363;
	mul.f32 	%f4366, %f4364, %f4364;
	add.f32 	%f7875, %f4365, %f4366;
	setp.gt.f32 	%p892, %f7875, 0f40800000;
	mov.b32 	%r909, 836;
	mov.u32 	%r1334, %r909;
	@%p892 bra 	$L__BB0_1303;
	sub.f32 	%f7876, %f4365, %f4366;
	add.f32 	%f7877, %f4363, %f4363;
	add.f32 	%f4367, %f1, %f7876;
	fma.rn.f32 	%f4368, %f7877, %f4364, %f2;
	mul.f32 	%f4369, %f4367, %f4367;
	mul.f32 	%f4370, %f4368, %f4368;
	add.f32 	%f7878, %f4369, %f4370;
	setp.gt.f32 	%p893, %f7878, 0f40800000;
	mov.b32 	%r910, 837;
	mov.u32 	%r1334, %r910;
	@%p893 bra 	$L__BB0_1303;
	sub.f32 	%f7879, %f4369, %f4370;
	add.f32 	%f7880, %f4367, %f4367;
	add.f32 	%f4371, %f1, %f7879;
	fma.rn.f32 	%f4372, %f7880, %f4368, %f2;
	mul.f32 	%f4373, %f4371, %f4371;
	mul.f32 	%f4374, %f4372, %f4372;
	add.f32 	%f7881, %f4373, %f4374;
	setp.gt.f32 	%p894, %f7881, 0f40800000;
	mov.b32 	%r911, 838;
	mov.u32 	%r1334, %r911;
	@%p894 bra 	$L__BB0_1303;
	sub.f32 	%f7882, %f4373, %f4374;
	add.f32 	%f7883, %f4371, %f4371;
	add.f32 	%f4375, %f1, %f7882;
	fma.rn.f32 	%f4376, %f7883, %f4372, %f2;
	mul.f32 	%f4377, %f4375, %f4375;
	mul.f32 	%f4378, %f4376, %f4376;
	add.f32 	%f7884, %f4377, %f4378;
	setp.gt.f32 	%p895, %f7884, 0f40800000;
	mov.b32 	%r912, 839;
	mov.u32 	%r1334, %r912;
	@%p895 bra 	$L__BB0_1303;
	sub.f32 	%f7885, %f4377, %f4378;
	add.f32 	%f7886, %f4375, %f4375;
	add.f32 	%f4379, %f1, %f7885;
	fma.rn.f32 	%f4380, %f7886, %f4376, %f2;
	mul.f32 	%f4381, %f4379, %f4379;
	mul.f32 	%f4382, %f4380, %f4380;
	add.f32 	%f7887, %f4381, %f4382;
	setp.gt.f32 	%p896, %f7887, 0f40800000;
	mov.b32 	%r913, 840;
	mov.u32 	%r1334, %r913;
	@%p896 bra 	$L__BB0_1303;
	sub.f32 	%f7888, %f4381, %f4382;
	add.f32 	%f7889, %f4379, %f4379;
	add.f32 	%f4383, %f1, %f7888;
	fma.rn.f32 	%f4384, %f7889, %f4380, %f2;
	mul.f32 	%f4385, %f4383, %f4383;
	mul.f32 	%f4386, %f4384, %f4384;
	add.f32 	%f7890, %f4385, %f4386;
	setp.gt.f32 	%p897, %f7890, 0f40800000;
	mov.b32 	%r914, 841;
	mov.u32 	%r1334, %r914;
	@%p897 bra 	$L__BB0_1303;
	sub.f32 	%f7891, %f4385, %f4386;
	add.f32 	%f7892, %f4383, %f4383;
	add.f32 	%f4387, %f1, %f7891;
	fma.rn.f32 	%f4388, %f7892, %f4384, %f2;
	mul.f32 	%f4389, %f4387, %f4387;
	mul.f32 	%f4390, %f4388, %f4388;
	add.f32 	%f7893, %f4389, %f4390;
	setp.gt.f32 	%p898, %f7893, 0f40800000;
	mov.b32 	%r915, 842;
	mov.u32 	%r1334, %r915;
	@%p898 bra 	$L__BB0_1303;
	sub.f32 	%f7894, %f4389, %f4390;
	add.f32 	%f7895, %f4387, %f4387;
	add.f32 	%f4391, %f1, %f7894;
	fma.rn.f32 	%f4392, %f7895, %f4388, %f2;
	mul.f32 	%f4393, %f4391, %f4391;
	mul.f32 	%f4394, %f4392, %f4392;
	add.f32 	%f7896, %f4393, %f4394;
	setp.gt.f32 	%p899, %f7896, 0f40800000;
	mov.b32 	%r916, 843;
	mov.u32 	%r1334, %r916;
	@%p899 bra 	$L__BB0_1303;
	sub.f32 	%f7897, %f4393, %f4394;
	add.f32 	%f7898, %f4391, %f4391;
	add.f32 	%f4395, %f1, %f7897;
	fma.rn.f32 	%f4396, %f7898, %f4392, %f2;
	mul.f32 	%f4397, %f4395, %f4395;
	mul.f32 	%f4398, %f4396, %f4396;
	add.f32 	%f7899, %f4397, %f4398;
	setp.gt.f32 	%p900, %f7899, 0f40800000;
	mov.b32 	%r917, 844;
	mov.u32 	%r1334, %r917;
	@%p900 bra 	$L__BB0_1303;
	sub.f32 	%f7900, %f4397, %f4398;
	add.f32 	%f7901, %f4395, %f4395;
	add.f32 	%f4399, %f1, %f7900;
	fma.rn.f32 	%f4400, %f7901, %f4396, %f2;
	mul.f32 	%f4401, %f4399, %f4399;
	mul.f32 	%f4402, %f4400, %f4400;
	add.f32 	%f7902, %f4401, %f4402;
	setp.gt.f32 	%p901, %f7902, 0f40800000;
	mov.b32 	%r918, 845;
	mov.u32 	%r1334, %r918;
	@%p901 bra 	$L__BB0_1303;
	sub.f32 	%f7903, %f4401, %f4402;
	add.f32 	%f7904, %f4399, %f4399;
	add.f32 	%f4403, %f1, %f7903;
	fma.rn.f32 	%f4404, %f7904, %f4400, %f2;
	mul.f32 	%f4405, %f4403, %f4403;
	mul.f32 	%f4406, %f4404, %f4404;
	add.f32 	%f7905, %f4405, %f4406;
	setp.gt.f32 	%p902, %f7905, 0f40800000;
	mov.b32 	%r919, 846;
	mov.u32 	%r1334, %r919;
	@%p902 bra 	$L__BB0_1303;
	sub.f32 	%f7906, %f4405, %f4406;
	add.f32 	%f7907, %f4403, %f4403;
	add.f32 	%f4407, %f1, %f7906;
	fma.rn.f32 	%f4408, %f7907, %f4404, %f2;
	mul.f32 	%f4409, %f4407, %f4407;
	mul.f32 	%f4410, %f4408, %f4408;
	add.f32 	%f7908, %f4409, %f4410;
	setp.gt.f32 	%p903, %f7908, 0f40800000;
	mov.b32 	%r920, 847;
	mov.u32 	%r1334, %r920;
	@%p903 bra 	$L__BB0_1303;
	sub.f32 	%f7909, %f4409, %f4410;
	add.f32 	%f7910, %f4407, %f4407;
	add.f32 	%f4411, %f1, %f7909;
	fma.rn.f32 	%f4412, %f7910, %f4408, %f2;
	mul.f32 	%f4413, %f4411, %f4411;
	mul.f32 	%f4414, %f4412, %f4412;
	add.f32 	%f7911, %f4413, %f4414;
	setp.gt.f32 	%p904, %f7911, 0f40800000;
	mov.b32 	%r921, 848;
	mov.u32 	%r1334, %r921;
	@%p904 bra 	$L__BB0_1303;
	sub.f32 	%f7912, %f4413, %f4414;
	add.f32 	%f7913, %f4411, %f4411;
	add.f32 	%f4415, %f1, %f7912;
	fma.rn.f32 	%f4416, %f7913, %f4412, %f2;
	mul.f32 	%f4417, %f4415, %f4415;
	mul.f32 	%f4418, %f4416, %f4416;
	add.f32 	%f7914, %f4417, %f4418;
	setp.gt.f32 	%p905, %f7914, 0f40800000;
	mov.b32 	%r922, 849;
	mov.u32 	%r1334, %r922;
	@%p905 bra 	$L__BB0_1303;
	sub.f32 	%f7915, %f4417, %f4418;
	add.f32 	%f7916, %f4415, %f4415;
	add.f32 	%f4419, %f1, %f7915;
	fma.rn.f32 	%f4420, %f7916, %f4416, %f2;
	mul.f32 	%f4421, %f4419, %f4419;
	mul.f32 	%f4422, %f4420, %f4420;
	add.f32 	%f7917, %f4421, %f4422;
	setp.gt.f32 	%p906, %f7917, 0f40800000;
	mov.b32 	%r923, 850;
	mov.u32 	%r1334, %r923;
	@%p906 bra 	$L__BB0_1303;
	sub.f32 	%f7918, %f4421, %f4422;
	add.f32 	%f7919, %f4419, %f4419;
	add.f32 	%f4423, %f1, %f7918;
	fma.rn.f32 	%f4424, %f7919, %f4420, %f2;
	mul.f32 	%f4425, %f4423, %f4423;
	mul.f32 	%f4426, %f4424, %f4424;
	add.f32 	%f7920, %f4425, %f4426;
	setp.gt.f32 	%p907, %f7920, 0f40800000;
	mov.b32 	%r924, 851;
	mov.u32 	%r1334, %r924;
	@%p907 bra 	$L__BB0_1303;
	sub.f32 	%f7921, %f4425, %f4426;
	add.f32 	%f7922, %f4423, %f4423;
	add.f32 	%f4427, %f1, %f7921;
	fma.rn.f32 	%f4428, %f7922, %f4424, %f2;
	mul.f32 	%f4429, %f4427, %f4427;
	mul.f32 	%f4430, %f4428, %f4428;
	add.f32 	%f7923, %f4429, %f4430;
	setp.gt.f32 	%p908, %f7923, 0f40800000;
	mov.b32 	%r925, 852;
	mov.u32 	%r1334, %r925;
	@%p908 bra 	$L__BB0_1303;
	sub.f32 	%f7924, %f4429, %f4430;
	add.f32 	%f7925, %f4427, %f4427;
	add.f32 	%f4431, %f1, %f7924;
	fma.rn.f32 	%f4432, %f7925, %f4428, %f2;
	mul.f32 	%f4433, %f4431, %f4431;
	mul.f32 	%f4434, %f4432, %f4432;
	add.f32 	%f7926, %f4433, %f4434;
	setp.gt.f32 	%p909, %f7926, 0f40800000;
	mov.b32 	%r926, 853;
	mov.u32 	%r1334, %r926;
	@%p909 bra 	$L__BB0_1303;
	sub.f32 	%f7927, %f4433, %f4434;
	add.f32 	%f7928, %f4431, %f4431;
	add.f32 	%f4435, %f1, %f7927;
	fma.rn.f32 	%f4436, %f7928, %f4432, %f2;
	mul.f32 	%f4437, %f4435, %f4435;
	mul.f32 	%f4438, %f4436, %f4436;
	add.f32 	%f7929, %f4437, %f4438;
	setp.gt.f32 	%p910, %f7929, 0f40800000;
	mov.b32 	%r927, 854;
	mov.u32 	%r1334, %r927;
	@%p910 bra 	$L__BB0_1303;
	sub.f32 	%f7930, %f4437, %f4438;
	add.f32 	%f7931, %f4435, %f4435;
	add.f32 	%f4439, %f1, %f7930;
	fma.rn.f32 	%f4440, %f7931, %f4436, %f2;
	mul.f32 	%f4441, %f4439, %f4439;
	mul.f32 	%f4442, %f4440, %f4440;
	add.f32 	%f7932, %f4441, %f4442;
	setp.gt.f32 	%p911, %f7932, 0f40800000;
	mov.b32 	%r928, 855;
	mov.u32 	%r1334, %r928;
	@%p911 bra 	$L__BB0_1303;
	sub.f32 	%f7933, %f4441, %f4442;
	add.f32 	%f7934, %f4439, %f4439;
	add.f32 	%f4443, %f1, %f7933;
	fma.rn.f32 	%f4444, %f7934, %f4440, %f2;
	mul.f32 	%f4445, %f4443, %f4443;
	mul.f32 	%f4446, %f4444, %f4444;
	add.f32 	%f7935, %f4445, %f4446;
	setp.gt.f32 	%p912, %f7935, 0f40800000;
	mov.b32 	%r929, 856;
	mov.u32 	%r1334, %r929;
	@%p912 bra 	$L__BB0_1303;
	sub.f32 	%f7936, %f4445, %f4446;
	add.f32 	%f7937, %f4443, %f4443;
	add.f32 	%f4447, %f1, %f7936;
	fma.rn.f32 	%f4448, %f7937, %f4444, %f2;
	mul.f32 	%f4449, %f4447, %f4447;
	mul.f32 	%f4450, %f4448, %f4448;
	add.f32 	%f7938, %f4449, %f4450;
	setp.gt.f32 	%p913, %f7938, 0f40800000;
	mov.b32 	%r930, 857;
	mov.u32 	%r1334, %r930;
	@%p913 bra 	$L__BB0_1303;
	sub.f32 	%f7939, %f4449, %f4450;
	add.f32 	%f7940, %f4447, %f4447;
	add.f32 	%f4451, %f1, %f7939;
	fma.rn.f32 	%f4452, %f7940, %f4448, %f2;
	mul.f32 	%f4453, %f4451, %f4451;
	mul.f32 	%f4454, %f4452, %f4452;
	add.f32 	%f7941, %f4453, %f4454;
	setp.gt.f32 	%p914, %f7941, 0f40800000;
	mov.b32 	%r931, 858;
	mov.u32 	%r1334, %r931;
	@%p914 bra 	$L__BB0_1303;
	sub.f32 	%f7942, %f4453, %f4454;
	add.f32 	%f7943, %f4451, %f4451;
	add.f32 	%f4455, %f1, %f7942;
	fma.rn.f32 	%f4456, %f7943, %f4452, %f2;
	mul.f32 	%f4457, %f4455, %f4455;
	mul.f32 	%f4458, %f4456, %f4456;
	add.f32 	%f7944, %f4457, %f4458;
	setp.gt.f32 	%p915, %f7944, 0f40800000;
	mov.b32 	%r932, 859;
	mov.u32 	%r1334, %r932;
	@%p915 bra 	$L__BB0_1303;
	sub.f32 	%f7945, %f4457, %f4458;
	add.f32 	%f7946, %f4455, %f4455;
	add.f32 	%f4459, %f1, %f7945;
	fma.rn.f32 	%f4460, %f7946, %f4456, %f2;
	mul.f32 	%f4461, %f4459, %f4459;
	mul.f32 	%f4462, %f4460, %f4460;
	add.f32 	%f7947, %f4461, %f4462;
	setp.gt.f32 	%p916, %f7947, 0f40800000;
	mov.b32 	%r933, 860;
	mov.u32 	%r1334, %r933;
	@%p916 bra 	$L__BB0_1303;
	sub.f32 	%f7948, %f4461, %f4462;
	add.f32 	%f7949, %f4459, %f4459;
	add.f32 	%f4463, %f1, %f7948;
	fma.rn.f32 	%f4464, %f7949, %f4460, %f2;
	mul.f32 	%f4465, %f4463, %f4463;
	mul.f32 	%f4466, %f4464, %f4464;
	add.f32 	%f7950, %f4465, %f4466;
	setp.gt.f32 	%p917, %f7950, 0f40800000;
	mov.b32 	%r934, 861;
	mov.u32 	%r1334, %r934;
	@%p917 bra 	$L__BB0_1303;
	sub.f32 	%f7951, %f4465, %f4466;
	add.f32 	%f7952, %f4463, %f4463;
	add.f32 	%f4467, %f1, %f7951;
	fma.rn.f32 	%f4468, %f7952, %f4464, %f2;
	mul.f32 	%f4469, %f4467, %f4467;
	mul.f32 	%f4470, %f4468, %f4468;
	add.f32 	%f7953, %f4469, %f4470;
	setp.gt.f32 	%p918, %f7953, 0f40800000;
	mov.b32 	%r935, 862;
	mov.u32 	%r1334, %r935;
	@%p918 bra 	$L__BB0_1303;
	sub.f32 	%f7954, %f4469, %f4470;
	add.f32 	%f7955, %f4467, %f4467;
	add.f32 	%f4471, %f1, %f7954;
	fma.rn.f32 	%f4472, %f7955, %f4468, %f2;
	mul.f32 	%f4473, %f4471, %f4471;
	mul.f32 	%f4474, %f4472, %f4472;
	add.f32 	%f7956, %f4473, %f4474;
	setp.gt.f32 	%p919, %f7956, 0f40800000;
	mov.b32 	%r936, 863;
	mov.u32 	%r1334, %r936;
	@%p919 bra 	$L__BB0_1303;
	sub.f32 	%f7957, %f4473, %f4474;
	add.f32 	%f7958, %f4471, %f4471;
	add.f32 	%f4475, %f1, %f7957;
	fma.rn.f32 	%f4476, %f7958, %f4472, %f2;
	mul.f32 	%f4477, %f4475, %f4475;
	mul.f32 	%f4478, %f4476, %f4476;
	add.f32 	%f7959, %f4477, %f4478;
	setp.gt.f32 	%p920, %f7959, 0f40800000;
	mov.b32 	%r937, 864;
	mov.u32 	%r1334, %r937;
	@%p920 bra 	$L__BB0_1303;
	sub.f32 	%f7960, %f4477, %f4478;
	add.f32 	%f7961, %f4475, %f4475;
	add.f32 	%f4479, %f1, %f7960;
	fma.rn.f32 	%f4480, %f7961, %f4476, %f2;
	mul.f32 	%f4481, %f4479, %f4479;
	mul.f32 	%f4482, %f4480, %f4480;
	add.f32 	%f7962, %f4481, %f4482;
	setp.gt.f32 	%p921, %f7962, 0f40800000;
	mov.b32 	%r938, 865;
	mov.u32 	%r1334, %r938;
	@%p921 bra 	$L__BB0_1303;
	sub.f32 	%f7963, %f4481, %f4482;
	add.f32 	%f7964, %f4479, %f4479;
	add.f32 	%f4483, %f1, %f7963;
	fma.rn.f32 	%f4484, %f7964, %f4480, %f2;
	mul.f32 	%f4485, %f4483, %f4483;
	mul.f32 	%f4486, %f4484, %f4484;
	add.f32 	%f7965, %f4485, %f4486;
	setp.gt.f32 	%p922, %f7965, 0f40800000;
	mov.b32 	%r939, 866;
	mov.u32 	%r1334, %r939;
	@%p922 bra 	$L__BB0_1303;
	sub.f32 	%f7966, %f4485, %f4486;
	add.f32 	%f7967, %f4483, %f4483;
	add.f32 	%f4487, %f1, %f7966;
	fma.rn.f32 	%f4488, %f7967, %f4484, %f2;
	mul.f32 	%f4489, %f4487, %f4487;
	mul.f32 	%f4490, %f4488, %f4488;
	add.f32 	%f7968, %f4489, %f4490;
	setp.gt.f32 	%p923, %f7968, 0f40800000;
	mov.b32 	%r940, 867;
	mov.u32 	%r1334, %r940;
	@%p923 bra 	$L__BB0_1303;
	sub.f32 	%f7969, %f4489, %f4490;
	add.f32 	%f7970, %f4487, %f4487;
	add.f32 	%f4491, %f1, %f7969;
	fma.rn.f32 	%f4492, %f7970, %f4488, %f2;
	mul.f32 	%f4493, %f4491, %f4491;
	mul.f32 	%f4494, %f4492, %f4492;
	add.f32 	%f7971, %f4493, %f4494;
	setp.gt.f32 	%p924, %f7971, 0f40800000;
	mov.b32 	%r941, 868;
	mov.u32 	%r1334, %r941;
	@%p924 bra 	$L__BB0_1303;
	sub.f32 	%f7972, %f4493, %f4494;
	add.f32 	%f7973, %f4491, %f4491;
	add.f32 	%f4495, %f1, %f7972;
	fma.rn.f32 	%f4496, %f7973, %f4492, %f2;
	mul.f32 	%f4497, %f4495, %f4495;
	mul.f32 	%f4498, %f4496, %f4496;
	add.f32 	%f7974, %f4497, %f4498;
	setp.gt.f32 	%p925, %f7974, 0f40800000;
	mov.b32 	%r942, 869;
	mov.u32 	%r1334, %r942;
	@%p925 bra 	$L__BB0_1303;
	sub.f32 	%f7975, %f4497, %f4498;
	add.f32 	%f7976, %f4495, %f4495;
	add.f32 	%f4499, %f1, %f7975;
	fma.rn.f32 	%f4500, %f7976, %f4496, %f2;
	mul.f32 	%f4501, %f4499, %f4499;
	mul.f32 	%f4502, %f4500, %f4500;
	add.f32 	%f7977, %f4501, %f4502;
	setp.gt.f32 	%p926, %f7977, 0f40800000;
	mov.b32 	%r943, 870;
	mov.u32 	%r1334, %r943;
	@%p926 bra 	$L__BB0_1303;
	sub.f32 	%f7978, %f4501, %f4502;
	add.f32 	%f7979, %f4499, %f4499;
	add.f32 	%f4503, %f1, %f7978;
	fma.rn.f32 	%f4504, %f7979, %f4500, %f2;
	mul.f32 	%f4505, %f4503, %f4503;
	mul.f32 	%f4506, %f4504, %f4504;
	add.f32 	%f7980, %f4505, %f4506;
	setp.gt.f32 	%p927, %f7980, 0f40800000;
	mov.b32 	%r944, 871;
	mov.u32 	%r1334, %r944;
	@%p927 bra 	$L__BB0_1303;
	sub.f32 	%f7981, %f4505, %f4506;
	add.f32 	%f7982, %f4503, %f4503;
	add.f32 	%f4507, %f1, %f7981;
	fma.rn.f32 	%f4508, %f7982, %f4504, %f2;
	mul.f32 	%f4509, %f4507, %f4507;
	mul.f32 	%f4510, %f4508, %f4508;
	add.f32 	%f7983, %f4509, %f4510;
	setp.gt.f32 	%p928, %f7983, 0f40800000;
	mov.b32 	%r945, 872;
	mov.u32 	%r1334, %r945;
	@%p928 bra 	$L__BB0_1303;
	sub.f32 	%f7984, %f4509, %f4510;
	add.f32 	%f7985, %f4507, %f4507;
	add.f32 	%f4511, %f1, %f7984;
	fma.rn.f32 	%f4512, %f7985, %f4508, %f2;
	mul.f32 	%f4513, %f4511, %f4511;
	mul.f32 	%f4514, %f4512, %f4512;
	add.f32 	%f7986, %f4513, %f4514;
	setp.gt.f32 	%p929, %f7986, 0f40800000;
	mov.b32 	%r946, 873;
	mov.u32 	%r1334, %r946;
	@%p929 bra 	$L__BB0_1303;
	sub.f32 	%f7987, %f4513, %f4514;
	add.f32 	%f7988, %f4511, %f4511;
	add.f32 	%f4515, %f1, %f7987;
	fma.rn.f32 	%f4516, %f7988, %f4512, %f2;
	mul.f32 	%f4517, %f4515, %f4515;
	mul.f32 	%f4518, %f4516, %f4516;
	add.f32 	%f7989, %f4517, %f4518;
	setp.gt.f32 	%p930, %f7989, 0f40800000;
	mov.b32 	%r947, 874;
	mov.u32 	%r1334, %r947;
	@%p930 bra 	$L__BB0_1303;
	sub.f32 	%f7990, %f4517, %f4518;
	add.f32 	%f7991, %f4515, %f4515;
	add.f32 	%f4519, %f1, %f7990;
	fma.rn.f32 	%f4520, %f7991, %f4516, %f2;
	mul.f32 	%f4521, %f4519, %f4519;
	mul.f32 	%f4522, %f4520, %f4520;
	add.f32 	%f7992, %f4521, %f4522;
	setp.gt.f32 	%p931, %f7992, 0f40800000;
	mov.b32 	%r948, 875;
	mov.u32 	%r1334, %r948;
	@%p931 bra 	$L__BB0_1303;
	sub.f32 	%f7993, %f4521, %f4522;
	add.f32 	%f7994, %f4519, %f4519;
	add.f32 	%f4523, %f1, %f7993;
	fma.rn.f32 	%f4524, %f7994, %f4520, %f2;
	mul.f32 	%f4525, %f4523, %f4523;
	mul.f32 	%f4526, %f4524, %f4524;
	add.f32 	%f7995, %f4525, %f4526;
	setp.gt.f32 	%p932, %f7995, 0f40800000;
	mov.b32 	%r949, 876;
	mov.u32 	%r1334, %r949;
	@%p932 bra 	$L__BB0_1303;
	sub.f32 	%f7996, %f4525, %f4526;
	add.f32 	%f7997, %f4523, %f4523;
	add.f32 	%f4527, %f1, %f7996;
	fma.rn.f32 	%f4528, %f7997, %f4524, %f2;
	mul.f32 	%f4529, %f4527, %f4527;
	mul.f32 	%f4530, %f4528, %f4528;
	add.f32 	%f7998, %f4529, %f4530;
	setp.gt.f32 	%p933, %f7998, 0f40800000;
	mov.b32 	%r950, 877;
	mov.u32 	%r1334, %r950;
	@%p933 bra 	$L__BB0_1303;
	sub.f32 	%f7999, %f4529, %f4530;
	add.f32 	%f8000, %f4527, %f4527;
	add.f32 	%f4531, %f1, %f7999;
	fma.rn.f32 	%f4532, %f8000, %f4528, %f2;
	mul.f32 	%f4533, %f4531, %f4531;
	mul.f32 	%f4534, %f4532, %f4532;
	add.f32 	%f8001, %f4533, %f4534;
	setp.gt.f32 	%p934, %f8001, 0f40800000;
	mov.b32 	%r951, 878;
	mov.u32 	%r1334, %r951;
	@%p934 bra 	$L__BB0_1303;
	sub.f32 	%f8002, %f4533, %f4534;
	add.f32 	%f8003, %f4531, %f4531;
	add.f32 	%f4535, %f1, %f8002;
	fma.rn.f32 	%f4536, %f8003, %f4532, %f2;
	mul.f32 	%f4537, %f4535, %f4535;
	mul.f32 	%f4538, %f4536, %f4536;
	add.f32 	%f8004, %f4537, %f4538;
	setp.gt.f32 	%p935, %f8004, 0f40800000;
	mov.b32 	%r952, 879;
	mov.u32 	%r1334, %r952;
	@%p935 bra 	$L__BB0_1303;
	sub.f32 	%f8005, %f4537, %f4538;
	add.f32 	%f8006, %f4535, %f4535;
	add.f32 	%f4539, %f1, %f8005;
	fma.rn.f32 	%f4540, %f8006, %f4536, %f2;
	mul.f32 	%f4541, %f4539, %f4539;
	mul.f32 	%f4542, %f4540, %f4540;
	add.f32 	%f8007, %f4541, %f4542;
	setp.gt.f32 	%p936, %f8007, 0f40800000;
	mov.b32 	%r953, 880;
	mov.u32 	%r1334, %r953;
	@%p936 bra 	$L__BB0_1303;
	sub.f32 	%f8008, %f4541, %f4542;
	add.f32 	%f8009, %f4539, %f4539;
	add.f32 	%f4543, %f1, %f8008;
	fma.rn.f32 	%f4544, %f8009, %f4540, %f2;
	mul.f32 	%f4545, %f4543, %f4543;
	mul.f32 	%f4546, %f4544, %f4544;
	add.f32 	%f8010, %f4545, %f4546;
	setp.gt.f32 	%p937, %f8010, 0f40800000;
	mov.b32 	%r954, 881;
	mov.u32 	%r1334, %r954;
	@%p937 bra 	$L__BB0_1303;
	sub.f32 	%f8011, %f4545, %f4546;
	add.f32 	%f8012, %f4543, %f4543;
	add.f32 	%f4547, %f1, %f8011;
	fma.rn.f32 	%f4548, %f8012, %f4544, %f2;
	mul.f32 	%f4549, %f4547, %f4547;
	mul.f32 	%f4550, %f4548, %f4548;
	add.f32 	%f8013, %f4549, %f4550;
	setp.gt.f32 	%p938, %f8013, 0f40800000;
	mov.b32 	%r955, 882;
	mov.u32 	%r1334, %r955;
	@%p938 bra 	$L__BB0_1303;
	sub.f32 	%f8014, %f4549, %f4550;
	add.f32 	%f8015, %f4547, %f4547;
	add.f32 	%f4551, %f1, %f8014;
	fma.rn.f32 	%f4552, %f8015, %f4548, %f2;
	mul.f32 	%f4553, %f4551, %f4551;
	mul.f32 	%f4554, %f4552, %f4552;
	add.f32 	%f8016, %f4553, %f4554;
	setp.gt.f32 	%p939, %f8016, 0f40800000;
	mov.b32 	%r956, 883;
	mov.u32 	%r1334, %r956;
	@%p939 bra 	$L__BB0_1303;
	sub.f32 	%f8017, %f4553, %f4554;
	add.f32 	%f8018, %f4551, %f4551;
	add.f32 	%f4555, %f1, %f8017;
	fma.rn.f32 	%f4556, %f8018, %f4552, %f2;
	mul.f32 	%f4557, %f4555, %f4555;
	mul.f32 	%f4558, %f4556, %f4556;
	add.f32 	%f8019, %f4557, %f4558;
	setp.gt.f32 	%p940, %f8019, 0f40800000;
	mov.b32 	%r957, 884;
	mov.u32 	%r1334, %r957;
	@%p940 bra 	$L__BB0_1303;
	sub.f32 	%f8020, %f4557, %f4558;
	add.f32 	%f8021, %f4555, %f4555;
	add.f32 	%f4559, %f1, %f8020;
	fma.rn.f32 	%f4560, %f8021, %f4556, %f2;
	mul.f32 	%f4561, %f4559, %f4559;
	mul.f32 	%f4562, %f4560, %f4560;
	add.f32 	%f8022, %f4561, %f4562;
	setp.gt.f32 	%p941, %f8022, 0f40800000;
	mov.b32 	%r958, 885;
	mov.u32 	%r1334, %r958;
	@%p941 bra 	$L__BB0_1303;
	sub.f32 	%f8023, %f4561, %f4562;
	add.f32 	%f8024, %f4559, %f4559;
	add.f32 	%f4563, %f1, %f8023;
	fma.rn.f32 	%f4564, %f8024, %f4560, %f2;
	mul.f32 	%f4565, %f4563, %f4563;
	mul.f32 	%f4566, %f4564, %f4564;
	add.f32 	%f8025, %f4565, %f4566;
	setp.gt.f32 	%p942, %f8025, 0f40800000;
	mov.b32 	%r959, 886;
	mov.u32 	%r1334, %r959;
	@%p942 bra 	$L__BB0_1303;
	sub.f32 	%f8026, %f4565, %f4566;
	add.f32 	%f8027, %f4563, %f4563;
	add.f32 	%f4567, %f1, %f8026;
	fma.rn.f32 	%f4568, %f8027, %f4564, %f2;
	mul.f32 	%f4569, %f4567, %f4567;
	mul.f32 	%f4570, %f4568, %f4568;
	add.f32 	%f8028, %f4569, %f4570;
	setp.gt.f32 	%p943, %f8028, 0f40800000;
	mov.b32 	%r960, 887;
	mov.u32 	%r1334, %r960;
	@%p943 bra 	$L__BB0_1303;
	sub.f32 	%f8029, %f4569, %f4570;
	add.f32 	%f8030, %f4567, %f4567;
	add.f32 	%f4571, %f1, %f8029;
	fma.rn.f32 	%f4572, %f8030, %f4568, %f2;
	mul.f32 	%f4573, %f4571, %f4571;
	mul.f32 	%f4574, %f4572, %f4572;
	add.f32 	%f8031, %f4573, %f4574;
	setp.gt.f32 	%p944, %f8031, 0f40800000;
	mov.b32 	%r961, 888;
	mov.u32 	%r1334, %r961;
	@%p944 bra 	$L__BB0_1303;
	sub.f32 	%f8032, %f4573, %f4574;
	add.f32 	%f8033, %f4571, %f4571;
	add.f32 	%f4575, %f1, %f8032;
	fma.rn.f32 	%f4576, %f8033, %f4572, %f2;
	mul.f32 	%f4577, %f4575, %f4575;
	mul.f32 	%f4578, %f4576, %f4576;
	add.f32 	%f8034, %f4577, %f4578;
	setp.gt.f32 	%p945, %f8034, 0f40800000;
	mov.b32 	%r962, 889;
	mov.u32 	%r1334, %r962;
	@%p945 bra 	$L__BB0_1303;
	sub.f32 	%f8035, %f4577, %f4578;
	add.f32 	%f8036, %f4575, %f4575;
	add.f32 	%f4579, %f1, %f8035;
	fma.rn.f32 	%f4580, %f8036, %f4576, %f2;
	mul.f32 	%f4581, %f4579, %f4579;
	mul.f32 	%f4582, %f4580, %f4580;
	add.f32 	%f8037, %f4581, %f4582;
	setp.gt.f32 	%p946, %f8037, 0f40800000;
	mov.b32 	%r963, 890;
	mov.u32 	%r1334, %r963;
	@%p946 bra 	$L__BB0_1303;
	sub.f32 	%f8038, %f4581, %f4582;
	add.f32 	%f8039, %f4579, %f4579;
	add.f32 	%f4583, %f1, %f8038;
	fma.rn.f32 	%f4584, %f8039, %f4580, %f2;
	mul.f32 	%f4585, %f4583, %f4583;
	mul.f32 	%f4586, %f4584, %f4584;
	add.f32 	%f8040, %f4585, %f4586;
	setp.gt.f32 	%p947, %f8040, 0f40800000;
	mov.b32 	%r964, 891;
	mov.u32 	%r1334, %r964;
	@%p947 bra 	$L__BB0_1303;
	sub.f32 	%f8041, %f4585, %f4586;
	add.f32 	%f8042, %f4583, %f4583;
	add.f32 	%f4587, %f1, %f8041;
	fma.rn.f32 	%f4588, %f8042, %f4584, %f2;
	mul.f32 	%f4589, %f4587, %f4587;
	mul.f32 	%f4590, %f4588, %f4588;
	add.f32 	%f8043, %f4589, %f4590;
	setp.gt.f32 	%p948, %f8043, 0f40800000;
	mov.b32 	%r965, 892;
	mov.u32 	%r1334, %r965;
	@%p948 bra 	$L__BB0_1303;
	sub.f32 	%f8044, %f4589, %f4590;
	add.f32 	%f8045, %f4587, %f4587;
	add.f32 	%f4591, %f1, %f8044;
	fma.rn.f32 	%f4592, %f8045, %f4588, %f2;
	mul.f32 	%f4593, %f4591, %f4591;
	mul.f32 	%f4594, %f4592, %f4592;
	add.f32 	%f8046, %f4593, %f4594;
	setp.gt.f32 	%p949, %f8046, 0f40800000;
	mov.b32 	%r966, 893;
	mov.u32 	%r1334, %r966;
	@%p949 bra 	$L__BB0_1303;
	sub.f32 	%f8047, %f4593, %f4594;
	add.f32 	%f8048, %f4591, %f4591;
	add.f32 	%f4595, %f1, %f8047;
	fma.rn.f32 	%f4596, %f8048, %f4592, %f2;
	mul.f32 	%f4597, %f4595, %f4595;
	mul.f32 	%f4598, %f4596, %f4596;
	add.f32 	%f8049, %f4597, %f4598;
	setp.gt.f32 	%p950, %f8049, 0f40800000;
	mov.b32 	%r967, 894;
	mov.u32 	%r1334, %r967;
	@%p950 bra 	$L__BB0_1303;
	sub.f32 	%f8050, %f4597, %f4598;
	add.f32 	%f8051, %f4595, %f4595;
	add.f32 	%f4599, %f1, %f8050;
	fma.rn.f32 	%f4600, %f8051, %f4596, %f2;
	mul.f32 	%f4601, %f4599, %f4599;
	mul.f32 	%f4602, %f4600, %f4600;
	add.f32 	%f8052, %f4601, %f4602;
	setp.gt.f32 	%p951, %f8052, 0f40800000;
	mov.b32 	%r968, 895;
	mov.u32 	%r1334, %r968;
	@%p951 bra 	$L__BB0_1303;
	sub.f32 	%f8053, %f4601, %f4602;
	add.f32 	%f8054, %f4599, %f4599;
	add.f32 	%f4603, %f1, %f8053;
	fma.rn.f32 	%f4604, %f8054, %f4600, %f2;
	mul.f32 	%f4605, %f4603, %f4603;
	mul.f32 	%f4606, %f4604, %f4604;
	add.f32 	%f8055, %f4605, %f4606;
	setp.gt.f32 	%p952, %f8055, 0f40800000;
	mov.b32 	%r969, 896;
	mov.u32 	%r1334, %r969;
	@%p952 bra 	$L__BB0_1303;
	sub.f32 	%f8056, %f4605, %f4606;
	add.f32 	%f8057, %f4603, %f4603;
	add.f32 	%f4607, %f1, %f8056;
	fma.rn.f32 	%f4608, %f8057, %f4604, %f2;
	mul.f32 	%f4609, %f4607, %f4607;
	mul.f32 	%f4610, %f4608, %f4608;
	add.f32 	%f8058, %f4609, %f4610;
	setp.gt.f32 	%p953, %f8058, 0f40800000;
	mov.b32 	%r970, 897;
	mov.u32 	%r1334, %r970;
	@%p953 bra 	$L__BB0_1303;
	sub.f32 	%f8059, %f4609, %f4610;
	add.f32 	%f8060, %f4607, %f4607;
	add.f32 	%f4611, %f1, %f8059;
	fma.rn.f32 	%f4612, %f8060, %f4608, %f2;
	mul.f32 	%f4613, %f4611, %f4611;
	mul.f32 	%f4614, %f4612, %f4612;
	add.f32 	%f8061, %f4613, %f4614;
	setp.gt.f32 	%p954, %f8061, 0f40800000;
	mov.b32 	%r971, 898;
	mov.u32 	%r1334, %r971;
	@%p954 bra 	$L__BB0_1303;
	sub.f32 	%f8062, %f4613, %f4614;
	add.f32 	%f8063, %f4611, %f4611;
	add.f32 	%f4615, %f1, %f8062;
	fma.rn.f32 	%f4616, %f8063, %f4612, %f2;
	mul.f32 	%f4617, %f4615, %f4615;
	mul.f32 	%f4618, %f4616, %f4616;
	add.f32 	%f8064, %f4617, %f4618;
	setp.gt.f32 	%p955, %f8064, 0f40800000;
	mov.b32 	%r972, 899;
	mov.u32 	%r1334, %r972;
	@%p955 bra 	$L__BB0_1303;
	sub.f32 	%f8065, %f4617, %f4618;
	add.f32 	%f8066, %f4615, %f4615;
	add.f32 	%f4619, %f1, %f8065;
	fma.rn.f32 	%f4620, %f8066, %f4616, %f2;
	mul.f32 	%f4621, %f4619, %f4619;
	mul.f32 	%f4622, %f4620, %f4620;
	add.f32 	%f8067, %f4621, %f4622;
	setp.gt.f32 	%p956, %f8067, 0f40800000;
	mov.b32 	%r973, 900;
	mov.u32 	%r1334, %r973;
	@%p956 bra 	$L__BB0_1303;
	sub.f32 	%f8068, %f4621, %f4622;
	add.f32 	%f8069, %f4619, %f4619;
	add.f32 	%f4623, %f1, %f8068;
	fma.rn.f32 	%f4624, %f8069, %f4620, %f2;
	mul.f32 	%f4625, %f4623, %f4623;
	mul.f32 	%f4626, %f4624, %f4624;
	add.f32 	%f8070, %f4625, %f4626;
	setp.gt.f32 	%p957, %f8070, 0f40800000;
	mov.b32 	%r974, 901;
	mov.u32 	%r1334, %r974;
	@%p957 bra 	$L__BB0_1303;
	sub.f32 	%f8071, %f4625, %f4626;
	add.f32 	%f8072, %f4623, %f4623;
	add.f32 	%f4627, %f1, %f8071;
	fma.rn.f32 	%f4628, %f8072, %f4624, %f2;
	mul.f32 	%f4629, %f4627, %f4627;
	mul.f32 	%f4630, %f4628, %f4628;
	add.f32 	%f8073, %f4629, %f4630;
	setp.gt.f32 	%p958, %f8073, 0f40800000;
	mov.b32 	%r975, 902;
	mov.u32 	%r1334, %r975;
	@%p958 bra 	$L__BB0_1303;
	sub.f32 	%f8074, %f4629, %f4630;
	add.f32 	%f8075, %f4627, %f4627;
	add.f32 	%f4631, %f1, %f8074;
	fma.rn.f32 	%f4632, %f8075, %f4628, %f2;
	mul.f32 	%f4633, %f4631, %f4631;
	mul.f32 	%f4634, %f4632, %f4632;
	add.f32 	%f8076, %f4633, %f4634;
	setp.gt.f32 	%p959, %f8076, 0f40800000;
	mov.b32 	%r976, 903;
	mov.u32 	%r1334, %r976;
	@%p959 bra 	$L__BB0_1303;
	sub.f32 	%f8077, %f4633, %f4634;
	add.f32 	%f8078, %f4631, %f4631;
	add.f32 	%f4635, %f1, %f8077;
	fma.rn.f32 	%f4636, %f8078, %f4632, %f2;
	mul.f32 	%f4637, %f4635, %f4635;
	mul.f32 	%f4638, %f4636, %f4636;
	add.f32 	%f8079, %f4637, %f4638;
	setp.gt.f32 	%p960, %f8079, 0f40800000;
	mov.b32 	%r977, 904;
	mov.u32 	%r1334, %r977;
	@%p960 bra 	$L__BB0_1303;
	sub.f32 	%f8080, %f4637, %f4638;
	add.f32 	%f8081, %f4635, %f4635;
	add.f32 	%f4639, %f1, %f8080;
	fma.rn.f32 	%f4640, %f8081, %f4636, %f2;
	mul.f32 	%f4641, %f4639, %f4639;
	mul.f32 	%f4642, %f4640, %f4640;
	add.f32 	%f8082, %f4641, %f4642;
	setp.gt.f32 	%p961, %f8082, 0f40800000;
	mov.b32 	%r978, 905;
	mov.u32 	%r1334, %r978;
	@%p961 bra 	$L__BB0_1303;
	sub.f32 	%f8083, %f4641, %f4642;
	add.f32 	%f8084, %f4639, %f4639;
	add.f32 	%f4643, %f1, %f8083;
	fma.rn.f32 	%f4644, %f8084, %f4640, %f2;
	mul.f32 	%f4645, %f4643, %f4643;
	mul.f32 	%f4646, %f4644, %f4644;
	add.f32 	%f8085, %f4645, %f4646;
	setp.gt.f32 	%p962, %f8085, 0f40800000;
	mov.b32 	%r979, 906;
	mov.u32 	%r1334, %r979;
	@%p962 bra 	$L__BB0_1303;
	sub.f32 	%f8086, %f4645, %f4646;
	add.f32 	%f8087, %f4643, %f4643;
	add.f32 	%f4647, %f1, %f8086;
	fma.rn.f32 	%f4648, %f8087, %f4644, %f2;
	mul.f32 	%f4649, %f4647, %f4647;
	mul.f32 	%f4650, %f4648, %f4648;
	add.f32 	%f8088, %f4649, %f4650;
	setp.gt.f32 	%p963, %f8088, 0f40800000;
	mov.b32 	%r980, 907;
	mov.u32 	%r1334, %r980;
	@%p963 bra 	$L__BB0_1303;
	sub.f32 	%f8089, %f4649, %f4650;
	add.f32 	%f8090, %f4647, %f4647;
	add.f32 	%f4651, %f1, %f8089;
	fma.rn.f32 	%f4652, %f8090, %f4648, %f2;
	mul.f32 	%f4653, %f4651, %f4651;
	mul.f32 	%f4654, %f4652, %f4652;
	add.f32 	%f8091, %f4653, %f4654;
	setp.gt.f32 	%p964, %f8091, 0f40800000;
	mov.b32 	%r981, 908;
	mov.u32 	%r1334, %r981;
	@%p964 bra 	$L__BB0_1303;
	sub.f32 	%f8092, %f4653, %f4654;
	add.f32 	%f8093, %f4651, %f4651;
	add.f32 	%f4655, %f1, %f8092;
	fma.rn.f32 	%f4656, %f8093, %f4652, %f2;
	mul.f32 	%f4657, %f4655, %f4655;
	mul.f32 	%f4658, %f4656, %f4656;
	add.f32 	%f8094, %f4657, %f4658;
	setp.gt.f32 	%p965, %f8094, 0f40800000;
	mov.b32 	%r982, 909;
	mov.u32 	%r1334, %r982;
	@%p965 bra 	$L__BB0_1303;
	sub.f32 	%f8095, %f4657, %f4658;
	add.f32 	%f8096, %f4655, %f4655;
	add.f32 	%f4659, %f1, %f8095;
	fma.rn.f32 	%f4660, %f8096, %f4656, %f2;
	mul.f32 	%f4661, %f4659, %f4659;
	mul.f32 	%f4662, %f4660, %f4660;
	add.f32 	%f8097, %f4661, %f4662;
	setp.gt.f32 	%p966, %f8097, 0f40800000;
	mov.b32 	%r983, 910;
	mov.u32 	%r1334, %r983;
	@%p966 bra 	$L__BB0_1303;
	sub.f32 	%f8098, %f4661, %f4662;
	add.f32 	%f8099, %f4659, %f4659;
	add.f32 	%f4663, %f1, %f8098;
	fma.rn.f32 	%f4664, %f8099, %f4660, %f2;
	mul.f32 	%f4665, %f4663, %f4663;
	mul.f32 	%f4666, %f4664, %f4664;
	add.f32 	%f8100, %f4665, %f4666;
	setp.gt.f32 	%p967, %f8100, 0f40800000;
	mov.b32 	%r984, 911;
	mov.u32 	%r1334, %r984;
	@%p967 bra 	$L__BB0_1303;
	sub.f32 	%f8101, %f4665, %f4666;
	add.f32 	%f8102, %f4663, %f4663;
	add.f32 	%f4667, %f1, %f8101;
	fma.rn.f32 	%f4668, %f8102, %f4664, %f2;
	mul.f32 	%f4669, %f4667, %f4667;
	mul.f32 	%f4670, %f4668, %f4668;
	add.f32 	%f8103, %f4669, %f4670;
	setp.gt.f32 	%p968, %f8103, 0f40800000;
	mov.b32 	%r985, 912;
	mov.u32 	%r1334, %r985;
	@%p968 bra 	$L__BB0_1303;
	sub.f32 	%f8104, %f4669, %f4670;
	add.f32 	%f8105, %f4667, %f4667;
	add.f32 	%f4671, %f1, %f8104;
	fma.rn.f32 	%f4672, %f8105, %f4668, %f2;
	mul.f32 	%f4673, %f4671, %f4671;
	mul.f32 	%f4674, %f4672, %f4672;
	add.f32 	%f8106, %f4673, %f4674;
	setp.gt.f32 	%p969, %f8106, 0f40800000;
	mov.b32 	%r986, 913;
	mov.u32 	%r1334, %r986;
	@%p969 bra 	$L__BB0_1303;
	sub.f32 	%f8107, %f4673, %f4674;
	add.f32 	%f8108, %f4671, %f4671;
	add.f32 	%f4675, %f1, %f8107;
	fma.rn.f32 	%f4676, %f8108, %f4672, %f2;
	mul.f32 	%f4677, %f4675, %f4675;
	mul.f32 	%f4678, %f4676, %f4676;
	add.f32 	%f8109, %f4677, %f4678;
	setp.gt.f32 	%p970, %f8109, 0f40800000;
	mov.b32 	%r987, 914;
	mov.u32 	%r1334, %r987;
	@%p970 bra 	$L__BB0_1303;
	sub.f32 	%f8110, %f4677, %f4678;
	add.f32 	%f8111, %f4675, %f4675;
	add.f32 	%f4679, %f1, %f8110;
	fma.rn.f32 	%f4680, %f8111, %f4676, %f2;
	mul.f32 	%f4681, %f4679, %f4679;
	mul.f32 	%f4682, %f4680, %f4680;
	add.f32 	%f8112, %f4681, %f4682;
	setp.gt.f32 	%p971, %f8112, 0f40800000;
	mov.b32 	%r988, 915;
	mov.u32 	%r1334, %r988;
	@%p971 bra 	$L__BB0_1303;
	sub.f32 	%f8113, %f4681, %f4682;
	add.f32 	%f8114, %f4679, %f4679;
	add.f32 	%f4683, %f1, %f8113;
	fma.rn.f32 	%f4684, %f8114, %f4680, %f2;
	mul.f32 	%f4685, %f4683, %f4683;
	mul.f32 	%f4686, %f4684, %f4684;
	add.f32 	%f8115, %f4685, %f4686;
	setp.gt.f32 	%p972, %f8115, 0f40800000;
	mov.b32 	%r989, 916;
	mov.u32 	%r1334, %r989;
	@%p972 bra 	$L__BB0_1303;
	sub.f32 	%f8116, %f4685, %f4686;
	add.f32 	%f8117, %f4683, %f4683;
	add.f32 	%f4687, %f1, %f8116;
	fma.rn.f32 	%f4688, %f8117, %f4684, %f2;
	mul.f32 	%f4689, %f4687, %f4687;
	mul.f32 	%f4690, %f4688, %f4688;
	add.f32 	%f8118, %f4689, %f4690;
	setp.gt.f32 	%p973, %f8118, 0f40800000;
	mov.b32 	%r990, 917;
	mov.u32 	%r1334, %r990;
	@%p973 bra 	$L__BB0_1303;
	sub.f32 	%f8119, %f4689, %f4690;
	add.f32 	%f8120, %f4687, %f4687;
	add.f32 	%f4691, %f1, %f8119;
	fma.rn.f32 	%f4692, %f8120, %f4688, %f2;
	mul.f32 	%f4693, %f4691, %f4691;
	mul.f32 	%f4694, %f4692, %f4692;
	add.f32 	%f8121, %f4693, %f4694;
	setp.gt.f32 	%p974, %f8121, 0f40800000;
	mov.b32 	%r991, 918;
	mov.u32 	%r1334, %r991;
	@%p974 bra 	$L__BB0_1303;
	sub.f32 	%f8122, %f4693, %f4694;
	add.f32 	%f8123, %f4691, %f4691;
	add.f32 	%f4695, %f1, %f8122;
	fma.rn.f32 	%f4696, %f8123, %f4692, %f2;
	mul.f32 	%f4697, %f4695, %f4695;
	mul.f32 	%f4698, %f4696, %f4696;
	add.f32 	%f8124, %f4697, %f4698;
	setp.gt.f32 	%p975, %f8124, 0f40800000;
	mov.b32 	%r992, 919;
	mov.u32 	%r1334, %r992;
	@%p975 bra 	$L__BB0_1303;
	sub.f32 	%f8125, %f4697, %f4698;
	add.f32 	%f8126, %f4695, %f4695;
	add.f32 	%f4699, %f1, %f8125;
	fma.rn.f32 	%f4700, %f8126, %f4696, %f2;
	mul.f32 	%f4701, %f4699, %f4699;
	mul.f32 	%f4702, %f4700, %f4700;
	add.f32 	%f8127, %f4701, %f4702;
	setp.gt.f32 	%p976, %f8127, 0f40800000;
	mov.b32 	%r993, 920;
	mov.u32 	%r1334, %r993;
	@%p976 bra 	$L__BB0_1303;
	sub.f32 	%f8128, %f4701, %f4702;
	add.f32 	%f8129, %f4699, %f4699;
	add.f32 	%f4703, %f1, %f8128;
	fma.rn.f32 	%f4704, %f8129, %f4700, %f2;
	mul.f32 	%f4705, %f4703, %f4703;
	mul.f32 	%f4706, %f4704, %f4704;
	add.f32 	%f8130, %f4705, %f4706;
	setp.gt.f32 	%p977, %f8130, 0f40800000;
	mov.b32 	%r994, 921;
	mov.u32 	%r1334, %r994;
	@%p977 bra 	$L__BB0_1303;
	sub.f32 	%f8131, %f4705, %f4706;
	add.f32 	%f8132, %f4703, %f4703;
	add.f32 	%f4707, %f1, %f8131;
	fma.rn.f32 	%f4708, %f8132, %f4704, %f2;
	mul.f32 	%f4709, %f4707, %f4707;
	mul.f32 	%f4710, %f4708, %f4708;
	add.f32 	%f8133, %f4709, %f4710;
	setp.gt.f32 	%p978, %f8133, 0f40800000;
	mov.b32 	%r995, 922;
	mov.u32 	%r1334, %r995;
	@%p978 bra 	$L__BB0_1303;
	sub.f32 	%f8134, %f4709, %f4710;
	add.f32 	%f8135, %f4707, %f4707;
	add.f32 	%f4711, %f1, %f8134;
	fma.rn.f32 	%f4712, %f8135, %f4708, %f2;
	mul.f32 	%f4713, %f4711, %f4711;
	mul.f32 	%f4714, %f4712, %f4712;
	add.f32 	%f8136, %f4713, %f4714;
	setp.gt.f32 	%p979, %f8136, 0f40800000;
	mov.b32 	%r996, 923;
	mov.u32 	%r1334, %r996;
	@%p979 bra 	$L__BB0_1303;
	sub.f32 	%f8137, %f4713, %f4714;
	add.f32 	%f8138, %f4711, %f4711;
	add.f32 	%f4715, %f1, %f8137;
	fma.rn.f32 	%f4716, %f8138, %f4712, %f2;
	mul.f32 	%f4717, %f4715, %f4715;
	mul.f32 	%f4718, %f4716, %f4716;
	add.f32 	%f8139, %f4717, %f4718;
	setp.gt.f32 	%p980, %f8139, 0f40800000;
	mov.b32 	%r997, 924;
	mov.u32 	%r1334, %r997;
	@%p980 bra 	$L__BB0_1303;
	sub.f32 	%f8140, %f4717, %f4718;
	add.f32 	%f8141, %f4715, %f4715;
	add.f32 	%f4719, %f1, %f8140;
	fma.rn.f32 	%f4720, %f8141, %f4716, %f2;
	mul.f32 	%f4721, %f4719, %f4719;
	mul.f32 	%f4722, %f4720, %f4720;
	add.f32 	%f8142, %f4721, %f4722;
	setp.gt.f32 	%p981, %f8142, 0f40800000;
	mov.b32 	%r998, 925;
	mov.u32 	%r1334, %r998;
	@%p981 bra 	$L__BB0_1303;
	sub.f32 	%f8143, %f4721, %f4722;
	add.f32 	%f8144, %f4719, %f4719;
	add.f32 	%f4723, %f1, %f8143;
	fma.rn.f32 	%f4724, %f8144, %f4720, %f2;
	mul.f32 	%f4725, %f4723, %f4723;
	mul.f32 	%f4726, %f4724, %f4724;
	add.f32 	%f8145, %f4725, %f4726;
	setp.gt.f32 	%p982, %f8145, 0f40800000;
	mov.b32 	%r999, 926;
	mov.u32 	%r1334, %r999;
	@%p982 bra 	$L__BB0_1303;
	sub.f32 	%f8146, %f4725, %f4726;
	add.f32 	%f8147, %f4723, %f4723;
	add.f32 	%f4727, %f1, %f8146;
	fma.rn.f32 	%f4728, %f8147, %f4724, %f2;
	mul.f32 	%f4729, %f4727, %f4727;
	mul.f32 	%f4730, %f4728, %f4728;
	add.f32 	%f8148, %f4729, %f4730;
	setp.gt.f32 	%p983, %f8148, 0f40800000;
	mov.b32 	%r1000, 927;
	mov.u32 	%r1334, %r1000;
	@%p983 bra 	$L__BB0_1303;
	sub.f32 	%f8149, %f4729, %f4730;
	add.f32 	%f8150, %f4727, %f4727;
	add.f32 	%f4731, %f1, %f8149;
	fma.rn.f32 	%f4732, %f8150, %f4728, %f2;
	mul.f32 	%f4733, %f4731, %f4731;
	mul.f32 	%f4734, %f4732, %f4732;
	add.f32 	%f8151, %f4733, %f4734;
	setp.gt.f32 	%p984, %f8151, 0f40800000;
	mov.b32 	%r1001, 928;
	mov.u32 	%r1334, %r1001;
	@%p984 bra 	$L__BB0_1303;
	sub.f32 	%f8152, %f4733, %f4734;
	add.f32 	%f8153, %f4731, %f4731;
	add.f32 	%f4735, %f1, %f8152;
	fma.rn.f32 	%f4736, %f8153, %f4732, %f2;
	mul.f32 	%f4737, %f4735, %f4735;
	mul.f32 	%f4738, %f4736, %f4736;
	add.f32 	%f8154, %f4737, %f4738;
	setp.gt.f32 	%p985, %f8154, 0f40800000;
	mov.b32 	%r1002, 929;
	mov.u32 	%r1334, %r1002;
	@%p985 bra 	$L__BB0_1303;
	sub.f32 	%f8155, %f4737, %f4738;
	add.f32 	%f8156, %f4735, %f4735;
	add.f32 	%f4739, %f1, %f8155;
	fma.rn.f32 	%f4740, %f8156, %f4736, %f2;
	mul.f32 	%f4741, %f4739, %f4739;
	mul.f32 	%f4742, %f4740, %f4740;
	add.f32 	%f8157, %f4741, %f4742;
	setp.gt.f32 	%p986, %f8157, 0f40800000;
	mov.b32 	%r1003, 930;
	mov.u32 	%r1334, %r1003;
	@%p986 bra 	$L__BB0_1303;
	sub.f32 	%f8158, %f4741, %f4742;
	add.f32 	%f8159, %f4739, %f4739;
	add.f32 	%f4743, %f1, %f8158;
	fma.rn.f32 	%f4744, %f8159, %f4740, %f2;
	mul.f32 	%f4745, %f4743, %f4743;
	mul.f32 	%f4746, %f4744, %f4744;
	add.f32 	%f8160, %f4745, %f4746;
	setp.gt.f32 	%p987, %f8160, 0f40800000;
	mov.b32 	%r1004, 931;
	mov.u32 	%r1334, %r1004;
	@%p987 bra 	$L__BB0_1303;
	sub.f32 	%f8161, %f4745, %f4746;
	add.f32 	%f8162, %f4743, %f4743;
	add.f32 	%f4747, %f1, %f8161;
	fma.rn.f32 	%f4748, %f8162, %f4744, %f2;
	mul.f32 	%f4749, %f4747, %f4747;
	mul.f32 	%f4750, %f4748, %f4748;
	add.f32 	%f8163, %f4749, %f4750;
	setp.gt.f32 	%p988, %f8163, 0f40800000;
	mov.b32 	%r1005, 932;
	mov.u32 	%r1334, %r1005;
	@%p988 bra 	$L__BB0_1303;
	sub.f32 	%f8164, %f4749, %f4750;
	add.f32 	%f8165, %f4747, %f4747;
	add.f32 	%f4751, %f1, %f8164;
	fma.rn.f32 	%f4752, %f8165, %f4748, %f2;
	mul.f32 	%f4753, %f4751, %f4751;
	mul.f32 	%f4754, %f4752, %f4752;
	add.f32 	%f8166, %f4753, %f4754;
	setp.gt.f32 	%p989, %f8166, 0f40800000;
	mov.b32 	%r1006, 933;
	mov.u32 	%r1334, %r1006;
	@%p989 bra 	$L__BB0_1303;
	sub.f32 	%f8167, %f4753, %f4754;
	add.f32 	%f8168, %f4751, %f4751;
	add.f32 	%f4755, %f1, %f8167;
	fma.rn.f32 	%f4756, %f8168, %f4752, %f2;
	mul.f32 	%f4757, %f4755, %f4755;
	mul.f32 	%f4758, %f4756, %f4756;
	add.f32 	%f8169, %f4757, %f4758;
	setp.gt.f32 	%p990, %f8169, 0f40800000;
	mov.b32 	%r1007, 934;
	mov.u32 	%r1334, %r1007;
	@%p990 bra 	$L__BB0_1303;
	sub.f32 	%f8170, %f4757, %f4758;
	add.f32 	%f8171, %f4755, %f4755;
	add.f32 	%f4759, %f1, %f8170;
	fma.rn.f32 	%f4760, %f8171, %f4756, %f2;
	mul.f32 	%f4761, %f4759, %f4759;
	mul.f32 	%f4762, %f4760, %f4760;
	add.f32 	%f8172, %f4761, %f4762;
	setp.gt.f32 	%p991, %f8172, 0f40800000;
	mov.b32 	%r1008, 935;
	mov.u32 	%r1334, %r1008;
	@%p991 bra 	$L__BB0_1303;
	sub.f32 	%f8173, %f4761, %f4762;
	add.f32 	%f8174, %f4759, %f4759;
	add.f32 	%f4763, %f1, %f8173;
	fma.rn.f32 	%f4764, %f8174, %f4760, %f2;
	mul.f32 	%f4765, %f4763, %f4763;
	mul.f32 	%f4766, %f4764, %f4764;
	add.f32 	%f8175, %f4765, %f4766;
	setp.gt.f32 	%p992, %f8175, 0f40800000;
	mov.b32 	%r1009, 936;
	mov.u32 	%r1334, %r1009;
	@%p992 bra 	$L__BB0_1303;
	sub.f32 	%f8176, %f4765, %f4766;
	add.f32 	%f8177, %f4763, %f4763;
	add.f32 	%f4767, %f1, %f8176;
	fma.rn.f32 	%f4768, %f8177, %f4764, %f2;
	mul.f32 	%f4769, %f4767, %f4767;
	mul.f32 	%f4770, %f4768, %f4768;
	add.f32 	%f8178, %f4769, %f4770;
	setp.gt.f32 	%p993, %f8178, 0f40800000;
	mov.b32 	%r1010, 937;
	mov.u32 	%r1334, %r1010;
	@%p993 bra 	$L__BB0_1303;
	sub.f32 	%f8179, %f4769, %f4770;
	add.f32 	%f8180, %f4767, %f4767;
	add.f32 	%f4771, %f1, %f8179;
	fma.rn.f32 	%f4772, %f8180, %f4768, %f2;
	mul.f32 	%f4773, %f4771, %f4771;
	mul.f32 	%f4774, %f4772, %f4772;
	add.f32 	%f8181, %f4773, %f4774;
	setp.gt.f32 	%p994, %f8181, 0f40800000;
	mov.b32 	%r1011, 938;
	mov.u32 	%r1334, %r1011;
	@%p994 bra 	$L__BB0_1303;
	sub.f32 	%f8182, %f4773, %f4774;
	add.f32 	%f8183, %f4771, %f4771;
	add.f32 	%f4775, %f1, %f8182;
	fma.rn.f32 	%f4776, %f8183, %f4772, %f2;
	mul.f32 	%f4777, %f4775, %f4775;
	mul.f32 	%f4778, %f4776, %f4776;
	add.f32 	%f8184, %f4777, %f4778;
	setp.gt.f32 	%p995, %f8184, 0f40800000;
	mov.b32 	%r1012, 939;
	mov.u32 	%r1334, %r1012;
	@%p995 bra 	$L__BB0_1303;
	sub.f32 	%f8185, %f4777, %f4778;
	add.f32 	%f8186, %f4775, %f4775;
	add.f32 	%f4779, %f1, %f8185;
	fma.rn.f32 	%f4780, %f8186, %f4776, %f2;
	mul.f32 	%f4781, %f4779, %f4779;
	mul.f32 	%f4782, %f4780, %f4780;
	add.f32 	%f8187, %f4781, %f4782;
	setp.gt.f32 	%p996, %f8187, 0f40800000;
	mov.b32 	%r1013, 940;
	mov.u32 	%r1334, %r1013;
	@%p996 bra 	$L__BB0_1303;
	sub.f32 	%f8188, %f4781, %f4782;
	add.f32 	%f8189, %f4779, %f4779;
	add.f32 	%f4783, %f1, %f8188;
	fma.rn.f32 	%f4784, %f8189, %f4780, %f2;
	mul.f32 	%f4785, %f4783, %f4783;
	mul.f32 	%f4786, %f4784, %f4784;
	add.f32 	%f8190, %f4785, %f4786;
	setp.gt.f32 	%p997, %f8190, 0f40800000;
	mov.b32 	%r1014, 941;
	mov.u32 	%r1334, %r1014;
	@%p997 bra 	$L__BB0_1303;
	sub.f32 	%f8191, %f4785, %f4786;
	add.f32 	%f8192, %f4783, %f4783;
	add.f32 	%f4787, %f1, %f8191;
	fma.rn.f32 	%f4788, %f8192, %f4784, %f2;
	mul.f32 	%f4789, %f4787, %f4787;
	mul.f32 	%f4790, %f4788, %f4788;
	add.f32 	%f8193, %f4789, %f4790;
	setp.gt.f32 	%p998, %f8193, 0f40800000;
	mov.b32 	%r1015, 942;
	mov.u32 	%r1334, %r1015;
	@%p998 bra 	$L__BB0_1303;
	sub.f32 	%f8194, %f4789, %f4790;
	add.f32 	%f8195, %f4787, %f4787;
	add.f32 	%f4791, %f1, %f8194;
	fma.rn.f32 	%f4792, %f8195, %f4788, %f2;
	mul.f32 	%f4793, %f4791, %f4791;
	mul.f32 	%f4794, %f4792, %f4792;
	add.f32 	%f8196, %f4793, %f4794;
	setp.gt.f32 	%p999, %f8196, 0f40800000;
	mov.b32 	%r1016, 943;
	mov.u32 	%r1334, %r1016;
	@%p999 bra 	$L__BB0_1303;
	sub.f32 	%f8197, %f4793, %f4794;
	add.f32 	%f8198, %f4791, %f4791;
	add.f32 	%f4795, %f1, %f8197;
	fma.rn.f32 	%f4796, %f8198, %f4792, %f2;
	mul.f32 	%f4797, %f4795, %f4795;
	mul.f32 	%f4798, %f4796, %f4796;
	add.f32 	%f8199, %f4797, %f4798;
	setp.gt.f32 	%p1000, %f8199, 0f40800000;
	mov.b32 	%r1017, 944;
	mov.u32 	%r1334, %r1017;
	@%p1000 bra 	$L__BB0_1303;
	sub.f32 	%f8200, %f4797, %f4798;
	add.f32 	%f8201, %f4795, %f4795;
	add.f32 	%f4799, %f1, %f8200;
	fma.rn.f32 	%f4800, %f8201, %f4796, %f2;
	mul.f32 	%f4801, %f4799, %f4799;
	mul.f32 	%f4802, %f4800, %f4800;
	add.f32 	%f8202, %f4801, %f4802;
	setp.gt.f32 	%p1001, %f8202, 0f40800000;
	mov.b32 	%r1018, 945;
	mov.u32 	%r1334, %r1018;
	@%p1001 bra 	$L__BB0_1303;
	sub.f32 	%f8203, %f4801, %f4802;
	add.f32 	%f8204, %f4799, %f4799;
	add.f32 	%f4803, %f1, %f8203;
	fma.rn.f32 	%f4804, %f8204, %f4800, %f2;
	mul.f32 	%f4805, %f4803, %f4803;
	mul.f32 	%f4806, %f4804, %f4804;
	add.f32 	%f8205, %f4805, %f4806;
	setp.gt.f32 	%p1002, %f8205, 0f40800000;
	mov.b32 	%r1019, 946;
	mov.u32 	%r1334, %r1019;
	@%p1002 bra 	$L__BB0_1303;
	sub.f32 	%f8206, %f4805, %f4806;
	add.f32 	%f8207, %f4803, %f4803;
	add.f32 	%f4807, %f1, %f8206;
	fma.rn.f32 	%f4808, %f8207, %f4804, %f2;
	mul.f32 	%f4809, %f4807, %f4807;
	mul.f32 	%f4810, %f4808, %f4808;
	add.f32 	%f8208, %f4809, %f4810;
	setp.gt.f32 	%p1003, %f8208, 0f40800000;
	mov.b32 	%r1020, 947;
	mov.u32 	%r1334, %r1020;
	@%p1003 bra 	$L__BB0_1303;
	sub.f32 	%f8209, %f4809, %f4810;
	add.f32 	%f8210, %f4807, %f4807;
	add.f32 	%f4811, %f1, %f8209;
	fma.rn.f32 	%f4812, %f8210, %f4808, %f2;
	mul.f32 	%f4813, %f4811, %f4811;
	mul.f32 	%f4814, %f4812, %f4812;
	add.f32 	%f8211, %f4813, %f4814;
	setp.gt.f32 	%p1004, %f8211, 0f40800000;
	mov.b32 	%r1021, 948;
	mov.u32 	%r1334, %r1021;
	@%p1004 bra 	$L__BB0_1303;
	sub.f32 	%f8212, %f4813, %f4814;
	add.f32 	%f8213, %f4811, %f4811;
	add.f32 	%f4815, %f1, %f8212;
	fma.rn.f32 	%f4816, %f8213, %f4812, %f2;
	mul.f32 	%f4817, %f4815, %f4815;
	mul.f32 	%f4818, %f4816, %f4816;
	add.f32 	%f8214, %f4817, %f4818;
	setp.gt.f32 	%p1005, %f8214, 0f40800000;
	mov.b32 	%r1022, 949;
	mov.u32 	%r1334, %r1022;
	@%p1005 bra 	$L__BB0_1303;
	sub.f32 	%f8215, %f4817, %f4818;
	add.f32 	%f8216, %f4815, %f4815;
	add.f32 	%f4819, %f1, %f8215;
	fma.rn.f32 	%f4820, %f8216, %f4816, %f2;
	mul.f32 	%f4821, %f4819, %f4819;
	mul.f32 	%f4822, %f4820, %f4820;
	add.f32 	%f8217, %f4821, %f4822;
	setp.gt.f32 	%p1006, %f8217, 0f40800000;
	mov.b32 	%r1023, 950;
	mov.u32 	%r1334, %r1023;
	@%p1006 bra 	$L__BB0_1303;
	sub.f32 	%f8218, %f4821, %f4822;
	add.f32 	%f8219, %f4819, %f4819;
	add.f32 	%f4823, %f1, %f8218;
	fma.rn.f32 	%f4824, %f8219, %f4820, %f2;
	mul.f32 	%f4825, %f4823, %f4823;
	mul.f32 	%f4826, %f4824, %f4824;
	add.f32 	%f8220, %f4825, %f4826;
	setp.gt.f32 	%p1007, %f8220, 0f40800000;
	mov.b32 	%r1024, 951;
	mov.u32 	%r1334, %r1024;
	@%p1007 bra 	$L__BB0_1303;
	sub.f32 	%f8221, %f4825, %f4826;
	add.f32 	%f8222, %f4823, %f4823;
	add.f32 	%f4827, %f1, %f8221;
	fma.rn.f32 	%f4828, %f8222, %f4824, %f2;
	mul.f32 	%f4829, %f4827, %f4827;
	mul.f32 	%f4830, %f4828, %f4828;
	add.f32 	%f8223, %f4829, %f4830;
	setp.gt.f32 	%p1008, %f8223, 0f40800000;
	mov.b32 	%r1025, 952;
	mov.u32 	%r1334, %r1025;
	@%p1008 bra 	$L__BB0_1303;
	sub.f32 	%f8224, %f4829, %f4830;
	add.f32 	%f8225, %f4827, %f4827;
	add.f32 	%f4831, %f1, %f8224;
	fma.rn.f32 	%f4832, %f8225, %f4828, %f2;
	mul.f32 	%f4833, %f4831, %f4831;
	mul.f32 	%f4834, %f4832, %f4832;
	add.f32 	%f8226, %f4833, %f4834;
	setp.gt.f32 	%p1009, %f8226, 0f40800000;
	mov.b32 	%r1026, 953;
	mov.u32 	%r1334, %r1026;
	@%p1009 bra 	$L__BB0_1303;
	sub.f32 	%f8227, %f4833, %f4834;
	add.f32 	%f8228, %f4831, %f4831;
	add.f32 	%f4835, %f1, %f8227;
	fma.rn.f32 	%f4836, %f8228, %f4832, %f2;
	mul.f32 	%f4837, %f4835, %f4835;
	mul.f32 	%f4838, %f4836, %f4836;
	add.f32 	%f8229, %f4837, %f4838;
	setp.gt.f32 	%p1010, %f8229, 0f40800000;
	mov.b32 	%r1027, 954;
	mov.u32 	%r1334, %r1027;
	@%p1010 bra 	$L__BB0_1303;
	sub.f32 	%f8230, %f4837, %f4838;
	add.f32 	%f8231, %f4835, %f4835;
	add.f32 	%f4839, %f1, %f8230;
	fma.rn.f32 	%f4840, %f8231, %f4836, %f2;
	mul.f32 	%f4841, %f4839, %f4839;
	mul.f32 	%f4842, %f4840, %f4840;
	add.f32 	%f8232, %f4841, %f4842;
	setp.gt.f32 	%p1011, %f8232, 0f40800000;
	mov.b32 	%r1028, 955;
	mov.u32 	%r1334, %r1028;
	@%p1011 bra 	$L__BB0_1303;
	sub.f32 	%f8233, %f4841, %f4842;
	add.f32 	%f8234, %f4839, %f4839;
	add.f32 	%f4843, %f1, %f8233;
	fma.rn.f32 	%f4844, %f8234, %f4840, %f2;
	mul.f32 	%f4845, %f4843, %f4843;
	mul.f32 	%f4846, %f4844, %f4844;
	add.f32 	%f8235, %f4845, %f4846;
	setp.gt.f32 	%p1012, %f8235, 0f40800000;
	mov.b32 	%r1029, 956;
	mov.u32 	%r1334, %r1029;
	@%p1012 bra 	$L__BB0_1303;
	sub.f32 	%f8236, %f4845, %f4846;
	add.f32 	%f8237, %f4843, %f4843;
	add.f32 	%f4847, %f1, %f8236;
	fma.rn.f32 	%f4848, %f8237, %f4844, %f2;
	mul.f32 	%f4849, %f4847, %f4847;
	mul.f32 	%f4850, %f4848, %f4848;
	add.f32 	%f8238, %f4849, %f4850;
	setp.gt.f32 	%p1013, %f8238, 0f40800000;
	mov.b32 	%r1030, 957;
	mov.u32 	%r1334, %r1030;
	@%p1013 bra 	$L__BB0_1303;
	sub.f32 	%f8239, %f4849, %f4850;
	add.f32 	%f8240, %f4847, %f4847;
	add.f32 	%f4851, %f1, %f8239;
	fma.rn.f32 	%f4852, %f8240, %f4848, %f2;
	mul.f32 	%f4853, %f4851, %f4851;
	mul.f32 	%f4854, %f4852, %f4852;
	add.f32 	%f8241, %f4853, %f4854;
	setp.gt.f32 	%p1014, %f8241, 0f40800000;
	mov.b32 	%r1031, 958;
	mov.u32 	%r1334, %r1031;
	@%p1014 bra 	$L__BB0_1303;
	sub.f32 	%f8242, %f4853, %f4854;
	add.f32 	%f8243, %f4851, %f4851;
	add.f32 	%f4855, %f1, %f8242;
	fma.rn.f32 	%f4856, %f8243, %f4852, %f2;
	mul.f32 	%f4857, %f4855, %f4855;
	mul.f32 	%f4858, %f4856, %f4856;
	add.f32 	%f8244, %f4857, %f4858;
	setp.gt.f32 	%p1015, %f8244, 0f40800000;
	mov.b32 	%r1032, 959;
	mov.u32 	%r1334, %r1032;
	@%p1015 bra 	$L__BB0_1303;
	sub.f32 	%f8245, %f4857, %f4858;
	add.f32 	%f8246, %f4855, %f4855;
	add.f32 	%f4859, %f1, %f8245;
	fma.rn.f32 	%f4860, %f8246, %f4856, %f2;
	mul.f32 	%f4861, %f4859, %f4859;
	mul.f32 	%f4862, %f4860, %f4860;
	add.f32 	%f8247, %f4861, %f4862;
	setp.gt.f32 	%p1016, %f8247, 0f40800000;
	mov.b32 	%r1033, 960;
	mov.u32 	%r1334, %r1033;
	@%p1016 bra 	$L__BB0_1303;
	sub.f32 	%f8248, %f4861, %f4862;
	add.f32 	%f8249, %f4859, %f4859;
	add.f32 	%f4863, %f1, %f8248;
	fma.rn.f32 	%f4864, %f8249, %f4860, %f2;
	mul.f32 	%f4865, %f4863, %f4863;
	mul.f32 	%f4866, %f4864, %f4864;
	add.f32 	%f8250, %f4865, %f4866;
	setp.gt.f32 	%p1017, %f8250, 0f40800000;
	mov.b32 	%r1034, 961;
	mov.u32 	%r1334, %r1034;
	@%p1017 bra 	$L__BB0_1303;
	sub.f32 	%f8251, %f4865, %f4866;
	add.f32 	%f8252, %f4863, %f4863;
	add.f32 	%f4867, %f1, %f8251;
	fma.rn.f32 	%f4868, %f8252, %f4864, %f2;
	mul.f32 	%f4869, %f4867, %f4867;
	mul.f32 	%f4870, %f4868, %f4868;
	add.f32 	%f8253, %f4869, %f4870;
	setp.gt.f32 	%p1018, %f8253, 0f40800000;
	mov.b32 	%r1035, 962;
	mov.u32 	%r1334, %r1035;
	@%p1018 bra 	$L__BB0_1303;
	sub.f32 	%f8254, %f4869, %f4870;
	add.f32 	%f8255, %f4867, %f4867;
	add.f32 	%f4871, %f1, %f8254;
	fma.rn.f32 	%f4872, %f8255, %f4868, %f2;
	mul.f32 	%f4873, %f4871, %f4871;
	mul.f32 	%f4874, %f4872, %f4872;
	add.f32 	%f8256, %f4873, %f4874;
	setp.gt.f32 	%p1019, %f8256, 0f40800000;
	mov.b32 	%r1036, 963;
	mov.u32 	%r1334, %r1036;
	@%p1019 bra 	$L__BB0_1303;
	sub.f32 	%f8257, %f4873, %f4874;
	add.f32 	%f8258, %f4871, %f4871;
	add.f32 	%f4875, %f1, %f8257;
	fma.rn.f32 	%f4876, %f8258, %f4872, %f2;
	mul.f32 	%f4877, %f4875, %f4875;
	mul.f32 	%f4878, %f4876, %f4876;
	add.f32 	%f8259, %f4877, %f4878;
	setp.gt.f32 	%p1020, %f8259, 0f40800000;
	mov.b32 	%r1037, 964;
	mov.u32 	%r1334, %r1037;
	@%p1020 bra 	$L__BB0_1303;
	sub.f32 	%f8260, %f4877, %f4878;
	add.f32 	%f8261, %f4875, %f4875;
	add.f32 	%f4879, %f1, %f8260;
	fma.rn.f32 	%f4880, %f8261, %f4876, %f2;
	mul.f32 	%f4881, %f4879, %f4879;
	mul.f32 	%f4882, %f4880, %f4880;
	add.f32 	%f8262, %f4881, %f4882;
	setp.gt.f32 	%p1021, %f8262, 0f40800000;
	mov.b32 	%r1038, 965;
	mov.u32 	%r1334, %r1038;
	@%p1021 bra 	$L__BB0_1303;
	sub.f32 	%f8263, %f4881, %f4882;
	add.f32 	%f8264, %f4879, %f4879;
	add.f32 	%f4883, %f1, %f8263;
	fma.rn.f32 	%f4884, %f8264, %f4880, %f2;
	mul.f32 	%f4885, %f4883, %f4883;
	mul.f32 	%f4886, %f4884, %f4884;
	add.f32 	%f8265, %f4885, %f4886;
	setp.gt.f32 	%p1022, %f8265, 0f40800000;
	mov.b32 	%r1039, 966;
	mov.u32 	%r1334, %r1039;
	@%p1022 bra 	$L__BB0_1303;
	sub.f32 	%f8266, %f4885, %f4886;
	add.f32 	%f8267, %f4883, %f4883;
	add.f32 	%f4887, %f1, %f8266;
	fma.rn.f32 	%f4888, %f8267, %f4884, %f2;
	mul.f32 	%f4889, %f4887, %f4887;
	mul.f32 	%f4890, %f4888, %f4888;
	add.f32 	%f8268, %f4889, %f4890;
	setp.gt.f32 	%p1023, %f8268, 0f40800000;
	mov.b32 	%r1040, 967;
	mov.u32 	%r1334, %r1040;
	@%p1023 bra 	$L__BB0_1303;
	sub.f32 	%f8269, %f4889, %f4890;
	add.f32 	%f8270, %f4887, %f4887;
	add.f32 	%f4891, %f1, %f8269;
	fma.rn.f32 	%f4892, %f8270, %f4888, %f2;
	mul.f32 	%f4893, %f4891, %f4891;
	mul.f32 	%f4894, %f4892, %f4892;
	add.f32 	%f8271, %f4893, %f4894;
	setp.gt.f32 	%p1024, %f8271, 0f40800000;
	mov.b32 	%r1041, 968;
	mov.u32 	%r1334, %r1041;
	@%p1024 bra 	$L__BB0_1303;
	sub.f32 	%f8272, %f4893, %f4894;
	add.f32 	%f8273, %f4891, %f4891;
	add.f32 	%f4895, %f1, %f8272;
	fma.rn.f32 	%f4896, %f8273, %f4892, %f2;
	mul.f32 	%f4897, %f4895, %f4895;
	mul.f32 	%f4898, %f4896, %f4896;
	add.f32 	%f8274, %f4897, %f4898;
	setp.gt.f32 	%p1025, %f8274, 0f40800000;
	mov.b32 	%r1042, 969;
	mov.u32 	%r1334, %r1042;
	@%p1025 bra 	$L__BB0_1303;
	sub.f32 	%f8275, %f4897, %f4898;
	add.f32 	%f8276, %f4895, %f4895;
	add.f32 	%f4899, %f1, %f8275;
	fma.rn.f32 	%f4900, %f8276, %f4896, %f2;
	mul.f32 	%f4901, %f4899, %f4899;
	mul.f32 	%f4902, %f4900, %f4900;
	add.f32 	%f8277, %f4901, %f4902;
	setp.gt.f32 	%p1026, %f8277, 0f40800000;
	mov.b32 	%r1043, 970;
	mov.u32 	%r1334, %r1043;
	@%p1026 bra 	$L__BB0_1303;
	sub.f32 	%f8278, %f4901, %f4902;
	add.f32 	%f8279, %f4899, %f4899;
	add.f32 	%f4903, %f1, %f8278;
	fma.rn.f32 	%f4904, %f8279, %f4900, %f2;
	mul.f32 	%f4905, %f4903, %f4903;
	mul.f32 	%f4906, %f4904, %f4904;
	add.f32 	%f8280, %f4905, %f4906;
	setp.gt.f32 	%p1027, %f8280, 0f40800000;
	mov.b32 	%r1044, 971;
	mov.u32 	%r1334, %r1044;
	@%p1027 bra 	$L__BB0_1303;
	sub.f32 	%f8281, %f4905, %f4906;
	add.f32 	%f8282, %f4903, %f4903;
	add.f32 	%f4907, %f1, %f8281;
	fma.rn.f32 	%f4908, %f8282, %f4904, %f2;
	mul.f32 	%f4909, %f4907, %f4907;
	mul.f32 	%f4910, %f4908, %f4908;
	add.f32 	%f8283, %f4909, %f4910;
	setp.gt.f32 	%p1028, %f8283, 0f40800000;
	mov.b32 	%r1045, 972;
	mov.u32 	%r1334, %r1045;
	@%p1028 bra 	$L__BB0_1303;
	sub.f32 	%f8284, %f4909, %f4910;
	add.f32 	%f8285, %f4907, %f4907;
	add.f32 	%f4911, %f1, %f8284;
	fma.rn.f32 	%f4912, %f8285, %f4908, %f2;
	mul.f32 	%f4913, %f4911, %f4911;
	mul.f32 	%f4914, %f4912, %f4912;
	add.f32 	%f8286, %f4913, %f4914;
	setp.gt.f32 	%p1029, %f8286, 0f40800000;
	mov.b32 	%r1046, 973;
	mov.u32 	%r1334, %r1046;
	@%p1029 bra 	$L__BB0_1303;
	sub.f32 	%f8287, %f4913, %f4914;
	add.f32 	%f8288, %f4911, %f4911;
	add.f32 	%f4915, %f1, %f8287;
	fma.rn.f32 	%f4916, %f8288, %f4912, %f2;
	mul.f32 	%f4917, %f4915, %f4915;
	mul.f32 	%f4918, %f4916, %f4916;
	add.f32 	%f8289, %f4917, %f4918;
	setp.gt.f32 	%p1030, %f8289, 0f40800000;
	mov.b32 	%r1047, 974;
	mov.u32 	%r1334, %r1047;
	@%p1030 bra 	$L__BB0_1303;
	sub.f32 	%f8290, %f4917, %f4918;
	add.f32 	%f8291, %f4915, %f4915;
	add.f32 	%f4919, %f1, %f8290;
	fma.rn.f32 	%f4920, %f8291, %f4916, %f2;
	mul.f32 	%f4921, %f4919, %f4919;
	mul.f32 	%f4922, %f4920, %f4920;
	add.f32 	%f8292, %f4921, %f4922;
	setp.gt.f32 	%p1031, %f8292, 0f40800000;
	mov.b32 	%r1048, 975;
	mov.u32 	%r1334, %r1048;
	@%p1031 bra 	$L__BB0_1303;
	sub.f32 	%f8293, %f4921, %f4922;
	add.f32 	%f8294, %f4919, %f4919;
	add.f32 	%f4923, %f1, %f8293;
	fma.rn.f32 	%f4924, %f8294, %f4920, %f2;
	mul.f32 	%f4925, %f4923, %f4923;
	mul.f32 	%f4926, %f4924, %f4924;
	add.f32 	%f8295, %f4925, %f4926;
	setp.gt.f32 	%p1032, %f8295, 0f40800000;
	mov.b32 	%r1049, 976;
	mov.u32 	%r1334, %r1049;
	@%p1032 bra 	$L__BB0_1303;
	sub.f32 	%f8296, %f4925, %f4926;
	add.f32 	%f8297, %f4923, %f4923;
	add.f32 	%f4927, %f1, %f8296;
	fma.rn.f32 	%f4928, %f8297, %f4924, %f2;
	mul.f32 	%f4929, %f4927, %f4927;
	mul.f32 	%f4930, %f4928, %f4928;
	add.f32 	%f8298, %f4929, %f4930;
	setp.gt.f32 	%p1033, %f8298, 0f40800000;
	mov.b32 	%r1050, 977;
	mov.u32 	%r1334, %r1050;
	@%p1033 bra 	$L__BB0_1303;
	sub.f32 	%f8299, %f4929, %f4930;
	add.f32 	%f8300, %f4927, %f4927;
	add.f32 	%f4931, %f1, %f8299;
	fma.rn.f32 	%f4932, %f8300, %f4928, %f2;
	mul.f32 	%f4933, %f4931, %f4931;
	mul.f32 	%f4934, %f4932, %f4932;
	add.f32 	%f8301, %f4933, %f4934;
	setp.gt.f32 	%p1034, %f8301, 0f40800000;
	mov.b32 	%r1051, 978;
	mov.u32 	%r1334, %r1051;
	@%p1034 bra 	$L__BB0_1303;
	sub.f32 	%f8302, %f4933, %f4934;
	add.f32 	%f8303, %f4931, %f4931;
	add.f32 	%f4935, %f1, %f8302;
	fma.rn.f32 	%f4936, %f8303, %f4932, %f2;
	mul.f32 	%f4937, %f4935, %f4935;
	mul.f32 	%f4938, %f4936, %f4936;
	add.f32 	%f8304, %f4937, %f4938;
	setp.gt.f32 	%p1035, %f8304, 0f40800000;
	mov.b32 	%r1052, 979;
	mov.u32 	%r1334, %r1052;
	@%p1035 bra 	$L__BB0_1303;
	sub.f32 	%f8305, %f4937, %f4938;
	add.f32 	%f8306, %f4935, %f4935;
	add.f32 	%f4939, %f1, %f8305;
	fma.rn.f32 	%f4940, %f8306, %f4936, %f2;
	mul.f32 	%f4941, %f4939, %f4939;
	mul.f32 	%f4942, %f4940, %f4940;
	add.f32 	%f8307, %f4941, %f4942;
	setp.gt.f32 	%p1036, %f8307, 0f40800000;
	mov.b32 	%r1053, 980;
	mov.u32 	%r1334, %r1053;
	@%p1036 bra 	$L__BB0_1303;
	sub.f32 	%f8308, %f4941, %f4942;
	add.f32 	%f8309, %f4939, %f4939;
	add.f32 	%f4943, %f1, %f8308;
	fma.rn.f32 	%f4944, %f8309, %f4940, %f2;
	mul.f32 	%f4945, %f4943, %f4943;
	mul.f32 	%f4946, %f4944, %f4944;
	add.f32 	%f8310, %f4945, %f4946;
	setp.gt.f32 	%p1037, %f8310, 0f40800000;
	mov.b32 	%r1054, 981;
	mov.u32 	%r1334, %r1054;
	@%p1037 bra 	$L__BB0_1303;
	sub.f32 	%f8311, %f4945, %f4946;
	add.f32 	%f8312, %f4943, %f4943;
	add.f32 	%f4947, %f1, %f8311;
	fma.rn.f32 	%f4948, %f8312, %f4944, %f2;
	mul.f32 	%f4949, %f4947, %f4947;
	mul.f32 	%f4950, %f4948, %f4948;
	add.f32 	%f8313, %f4949, %f4950;
	setp.gt.f32 	%p1038, %f8313, 0f40800000;
	mov.b32 	%r1055, 982;
	mov.u32 	%r1334, %r1055;
	@%p1038 bra 	$L__BB0_1303;
	sub.f32 	%f8314, %f4949, %f4950;
	add.f32 	%f8315, %f4947, %f4947;
	add.f32 	%f4951, %f1, %f8314;
	fma.rn.f32 	%f4952, %f8315, %f4948, %f2;
	mul.f32 	%f4953, %f4951, %f4951;
	mul.f32 	%f4954, %f4952, %f4952;
	add.f32 	%f8316, %f4953, %f4954;
	setp.gt.f32 	%p1039, %f8316, 0f40800000;
	mov.b32 	%r1056, 983;
	mov.u32 	%r1334, %r1056;
	@%p1039 bra 	$L__BB0_1303;
	sub.f32 	%f8317, %f4953, %f4954;
	add.f32 	%f8318, %f4951, %f4951;
	add.f32 	%f4955, %f1, %f8317;
	fma.rn.f32 	%f4956, %f8318, %f4952, %f2;
	mul.f32 	%f4957, %f4955, %f4955;
	mul.f32 	%f4958, %f4956, %f4956;
	add.f32 	%f8319, %f4957, %f4958;
	setp.gt.f32 	%p1040, %f8319, 0f40800000;
	mov.b32 	%r1057, 984;
	mov.u32 	%r1334, %r1057;
	@%p1040 bra 	$L__BB0_1303;
	sub.f32 	%f8320, %f4957, %f4958;
	add.f32 	%f8321, %f4955, %f4955;
	add.f32 	%f4959, %f1, %f8320;
	fma.rn.f32 	%f4960, %f8321, %f4956, %f2;
	mul.f32 	%f4961, %f4959, %f4959;
	mul.f32 	%f4962, %f4960, %f4960;
	add.f32 	%f8322, %f4961, %f4962;
	setp.gt.f32 	%p1041, %f8322, 0f40800000;
	mov.b32 	%r1058, 985;
	mov.u32 	%r1334, %r1058;
	@%p1041 bra 	$L__BB0_1303;
	sub.f32 	%f8323, %f4961, %f4962;
	add.f32 	%f8324, %f4959, %f4959;
	add.f32 	%f4963, %f1, %f8323;
	fma.rn.f32 	%f4964, %f8324, %f4960, %f2;
	mul.f32 	%f4965, %f4963, %f4963;
	mul.f32 	%f4966, %f4964, %f4964;
	add.f32 	%f8325, %f4965, %f4966;
	setp.gt.f32 	%p1042, %f8325, 0f40800000;
	mov.b32 	%r1059, 986;
	mov.u32 	%r1334, %r1059;
	@%p1042 bra 	$L__BB0_1303;
	sub.f32 	%f8326, %f4965, %f4966;
	add.f32 	%f8327, %f4963, %f4963;
	add.f32 	%f4967, %f1, %f8326;
	fma.rn.f32 	%f4968, %f8327, %f4964, %f2;
	mul.f32 	%f4969, %f4967, %f4967;
	mul.f32 	%f4970, %f4968, %f4968;
	add.f32 	%f8328, %f4969, %f4970;
	setp.gt.f32 	%p1043, %f8328, 0f40800000;
	mov.b32 	%r1060, 987;
	mov.u32 	%r1334, %r1060;
	@%p1043 bra 	$L__BB0_1303;
	sub.f32 	%f8329, %f4969, %f4970;
	add.f32 	%f8330, %f4967, %f4967;
	add.f32 	%f4971, %f1, %f8329;
	fma.rn.f32 	%f4972, %f8330, %f4968, %f2;
	mul.f32 	%f4973, %f4971, %f4971;
	mul.f32 	%f4974, %f4972, %f4972;
	add.f32 	%f8331, %f4973, %f4974;
	setp.gt.f32 	%p1044, %f8331, 0f40800000;
	mov.b32 	%r1061, 988;
	mov.u32 	%r1334, %r1061;
	@%p1044 bra 	$L__BB0_1303;
	sub.f32 	%f8332, %f4973, %f4974;
	add.f32 	%f8333, %f4971, %f4971;
	add.f32 	%f4975, %f1, %f8332;
	fma.rn.f32 	%f4976, %f8333, %f4972, %f2;
	mul.f32 	%f4977, %f4975, %f4975;
	mul.f32 	%f4978, %f4976, %f4976;
	add.f32 	%f8334, %f4977, %f4978;
	setp.gt.f32 	%p1045, %f8334, 0f40800000;
	mov.b32 	%r1062, 989;
	mov.u32 	%r1334, %r1062;
	@%p1045 bra 	$L__BB0_1303;
	sub.f32 	%f8335, %f4977, %f4978;
	add.f32 	%f8336, %f4975, %f4975;
	add.f32 	%f4979, %f1, %f8335;
	fma.rn.f32 	%f4980, %f8336, %f4976, %f2;
	mul.f32 	%f4981, %f4979, %f4979;
	mul.f32 	%f4982, %f4980, %f4980;
	add.f32 	%f8337, %f4981, %f4982;
	setp.gt.f32 	%p1046, %f8337, 0f40800000;
	mov.b32 	%r1063, 990;
	mov.u32 	%r1334, %r1063;
	@%p1046 bra 	$L__BB0_1303;
	sub.f32 	%f8338, %f4981, %f4982;
	add.f32 	%f8339, %f4979, %f4979;
	add.f32 	%f4983, %f1, %f8338;
	fma.rn.f32 	%f4984, %f8339, %f4980, %f2;
	mul.f32 	%f4985, %f4983, %f4983;
	mul.f32 	%f4986, %f4984, %f4984;
	add.f32 	%f8340, %f4985, %f4986;
	setp.gt.f32 	%p1047, %f8340, 0f40800000;
	mov.b32 	%r1064, 991;
	mov.u32 	%r1334, %r1064;
	@%p1047 bra 	$L__BB0_1303;
	sub.f32 	%f8341, %f4985, %f4986;
	add.f32 	%f8342, %f4983, %f4983;
	add.f32 	%f4987, %f1, %f8341;
	fma.rn.f32 	%f4988, %f8342, %f4984, %f2;
	mul.f32 	%f4989, %f4987, %f4987;
	mul.f32 	%f4990, %f4988, %f4988;
	add.f32 	%f8343, %f4989, %f4990;
	setp.gt.f32 	%p1048, %f8343, 0f40800000;
	mov.b32 	%r1065, 992;
	mov.u32 	%r1334, %r1065;
	@%p1048 bra 	$L__BB0_1303;
	sub.f32 	%f8344, %f4989, %f4990;
	add.f32 	%f8345, %f4987, %f4987;
	add.f32 	%f4991, %f1, %f8344;
	fma.rn.f32 	%f4992, %f8345, %f4988, %f2;
	mul.f32 	%f4993, %f4991, %f4991;
	mul.f32 	%f4994, %f4992, %f4992;
	add.f32 	%f8346, %f4993, %f4994;
	setp.gt.f32 	%p1049, %f8346, 0f40800000;
	mov.b32 	%r1066, 993;
	mov.u32 	%r1334, %r1066;
	@%p1049 bra 	$L__BB0_1303;
	sub.f32 	%f8347, %f4993, %f4994;
	add.f32 	%f8348, %f4991, %f4991;
	add.f32 	%f4995, %f1, %f8347;
	fma.rn.f32 	%f4996, %f8348, %f4992, %f2;
	mul.f32 	%f4997, %f4995, %f4995;
	mul.f32 	%f4998, %f4996, %f4996;
	add.f32 	%f8349, %f4997, %f4998;
	setp.gt.f32 	%p1050, %f8349, 0f40800000;
	mov.b32 	%r1067, 994;
	mov.u32 	%r1334, %r1067;
	@%p1050 bra 	$L__BB0_1303;
	sub.f32 	%f8350, %f4997, %f4998;
	add.f32 	%f8351, %f4995, %f4995;
	add.f32 	%f4999, %f1, %f8350;
	fma.rn.f32 	%f5000, %f8351, %f4996, %f2;
	mul.f32 	%f5001, %f4999, %f4999;
	mul.f32 	%f5002, %f5000, %f5000;
	add.f32 	%f8352, %f5001, %f5002;
	setp.gt.f32 	%p1051, %f8352, 0f40800000;
	mov.b32 	%r1068, 995;
	mov.u32 	%r1334, %r1068;
	@%p1051 bra 	$L__BB0_1303;
	sub.f32 	%f8353, %f5001, %f5002;
	add.f32 	%f8354, %f4999, %f4999;
	add.f32 	%f5003, %f1, %f8353;
	fma.rn.f32 	%f5004, %f8354, %f5000, %f2;
	mul.f32 	%f5005, %f5003, %f5003;
	mul.f32 	%f5006, %f5004, %f5004;
	add.f32 	%f8355, %f5005, %f5006;
	setp.gt.f32 	%p1052, %f8355, 0f40800000;
	mov.b32 	%r1069, 996;
	mov.u32 	%r1334, %r1069;
	@%p1052 bra 	$L__BB0_1303;
	sub.f32 	%f8356, %f5005, %f5006;
	add.f32 	%f8357, %f5003, %f5003;
	add.f32 	%f5007, %f1, %f8356;
	fma.rn.f32 	%f5008, %f8357, %f5004, %f2;
	mul.f32 	%f5009, %f5007, %f5007;
	mul.f32 	%f5010, %f5008, %f5008;
	add.f32 	%f8358, %f5009, %f5010;
	setp.gt.f32 	%p1053, %f8358, 0f40800000;
	mov.b32 	%r1070, 997;
	mov.u32 	%r1334, %r1070;
	@%p1053 bra 	$L__BB0_1303;
	sub.f32 	%f8359, %f5009, %f5010;
	add.f32 	%f8360, %f5007, %f5007;
	add.f32 	%f5011, %f1, %f8359;
	fma.rn.f32 	%f5012, %f8360, %f5008, %f2;
	mul.f32 	%f5013, %f5011, %f5011;
	mul.f32 	%f5014, %f5012, %f5012;
	add.f32 	%f8361, %f5013, %f5014;
	setp.gt.f32 	%p1054, %f8361, 0f40800000;
	mov.b32 	%r1071, 998;
	mov.u32 	%r1334, %r1071;
	@%p1054 bra 	$L__BB0_1303;
	sub.f32 	%f8362, %f5013, %f5014;
	add.f32 	%f8363, %f5011, %f5011;
	add.f32 	%f8364, %f1, %f8362;
	fma.rn.f32 	%f8365, %f8363, %f5012, %f2;
	mul.f32 	%f8366, %f8365, %f8365;
	fma.rn.f32 	%f8367, %f8364, %f8364, %f8366;
	setp.gt.f32 	%p1055, %f8367, 0f40800000;
	mov.b32 	%r1072, 999;
	mov.u32 	%r1334, %r1072;
	@%p1055 bra 	$L__BB0_1303;
	mov.b32 	%r1073, 1000;
	mov.u32 	%r1334, %r1073;
$L__BB0_1303:
	mul.wide.s32 	%rd7, %r1, 4;
	add.s64 	%rd8, %rd1, %rd7;
	st.global.u32 	[%rd8], %r1334;
	bra.uni 	$L__BB0_1370;
$L__BB0_1304:
	mov.b32 	%r4, 0;
	mov.f32 	%f9140, %f2;
	mov.f32 	%f9141, %f1;
$L__BB0_1305:
	.pragma "nounroll";
	mul.f32 	%f5017, %f9141, %f9141;
	mul.f32 	%f5018, %f9140, %f9140;
	add.f32 	%f5319, %f5017, %f5018;
	setp.gt.f32 	%p39, %f5319, 0f40800000;
	mov.u32 	%r1336, %r4;
	@%p39 bra 	$L__BB0_1337;
	sub.f32 	%f5320, %f5017, %f5018;
	add.f32 	%f5321, %f9141, %f9141;
	add.f32 	%f5019, %f1, %f5320;
	fma.rn.f32 	%f5020, %f5321, %f9140, %f2;
	mul.f32 	%f5021, %f5019, %f5019;
	mul.f32 	%f5022, %f5020, %f5020;
	add.f32 	%f5322, %f5021, %f5022;
	setp.gt.f32 	%p40, %f5322, 0f40800000;
	@%p40 bra 	$L__BB0_1336;
	sub.f32 	%f5323, %f5021, %f5022;
	add.f32 	%f5324, %f5019, %f5019;
	add.f32 	%f5023, %f1, %f5323;
	fma.rn.f32 	%f5024, %f5324, %f5020, %f2;
	mul.f32 	%f5025, %f5023, %f5023;
	mul.f32 	%f5026, %f5024, %f5024;
	add.f32 	%f5325, %f5025, %f5026;
	setp.gt.f32 	%p41, %f5325, 0f40800000;
	@%p41 bra 	$L__BB0_1335;
	sub.f32 	%f5326, %f5025, %f5026;
	add.f32 	%f5327, %f5023, %f5023;
	add.f32 	%f5027, %f1, %f5326;
	fma.rn.f32 	%f5028, %f5327, %f5024, %f2;
	mul.f32 	%f5029, %f5027, %f5027;
	mul.f32 	%f5030, %f5028, %f5028;
	add.f32 	%f5328, %f5029, %f5030;
	setp.gt.f32 	%p42, %f5328, 0f40800000;
	@%p42 bra 	$L__BB0_1334;
	sub.f32 	%f5329, %f5029, %f5030;
	add.f32 	%f5330, %f5027, %f5027;
	add.f32 	%f5031, %f1, %f5329;
	fma.rn.f32 	%f5032, %f5330, %f5028, %f2;
	mul.f32 	%f5033, %f5031, %f5031;
	mul.f32 	%f5034, %f5032, %f5032;
	add.f32 	%f5331, %f5033, %f5034;
	setp.gt.f32 	%p43, %f5331, 0f40800000;
	@%p43 bra 	$L__BB0_1333;
	sub.f32 	%f5332, %f5033, %f5034;
	add.f32 	%f5333, %f5031, %f5031;
	add.f32 	%f5035, %f1, %f5332;
	fma.rn.f32 	%f5036, %f5333, %f5032, %f2;
	mul.f32 	%f5037, %f5035, %f5035;
	mul.f32 	%f5038, %f5036, %f5036;
	add.f32 	%f5334, %f5037, %f5038;
	setp.gt.f32 	%p44, %f5334, 0f40800000;
	@%p44 bra 	$L__BB0_1332;
	sub.f32 	%f5335, %f5037, %f5038;
	add.f32 	%f5336, %f5035, %f5035;
	add.f32 	%f5039, %f1, %f5335;
	fma.rn.f32 	%f5040, %f5336, %f5036, %f2;
	mul.f32 	%f5041, %f5039, %f5039;
	mul.f32 	%f5042, %f5040, %f5040;
	add.f32 	%f5337, %f5041, %f5042;
	setp.gt.f32 	%p45, %f5337, 0f40800000;
	@%p45 bra 	$L__BB0_1331;
	sub.f32 	%f5338, %f5041, %f5042;
	add.f32 	%f5339, %f5039, %f5039;
	add.f32 	%f5043, %f1, %f5338;
	fma.rn.f32 	%f5044, %f5339, %f5040, %f2;
	mul.f32 	%f5045, %f5043, %f5043;
	mul.f32 	%f5046, %f5044, %f5044;
	add.f32 	%f5340, %f5045, %f5046;
	setp.gt.f32 	%p46, %f5340, 0f40800000;
	@%p46 bra 	$L__BB0_1330;
	sub.f32 	%f5341, %f5045, %f5046;
	add.f32 	%f5342, %f5043, %f5043;
	add.f32 	%f5047, %f1, %f5341;
	fma.rn.f32 	%f5048, %f5342, %f5044, %f2;
	mul.f32 	%f5049, %f5047, %f5047;
	mul.f32 	%f5050, %f5048, %f5048;
	add.f32 	%f5343, %f5049, %f5050;
	setp.gt.f32 	%p47, %f5343, 0f40800000;
	@%p47 bra 	$L__BB0_1329;
	sub.f32 	%f5344, %f5049, %f5050;
	add.f32 	%f5345, %f5047, %f5047;
	add.f32 	%f5051, %f1, %f5344;
	fma.rn.f32 	%f5052, %f5345, %f5048, %f2;
	mul.f32 	%f5053, %f5051, %f5051;
	mul.f32 	%f5054, %f5052, %f5052;
	add.f32 	%f5346, %f5053, %f5054;
	setp.gt.f32 	%p48, %f5346, 0f40800000;
	@%p48 bra 	$L__BB0_1328;
	sub.f32 	%f5347, %f5053, %f5054;
	add.f32 	%f5348, %f5051, %f5051;
	add.f32 	%f5055, %f1, %f5347;
	fma.rn.f32 	%f5056, %f5348, %f5052, %f2;
	mul.f32 	%f5057, %f5055, %f5055;
	mul.f32 	%f5058, %f5056, %f5056;
	add.f32 	%f5349, %f5057, %f5058;
	setp.gt.f32 	%p49, %f5349, 0f40800000;
	@%p49 bra 	$L__BB0_1327;
	sub.f32 	%f5350, %f5057, %f5058;
	add.f32 	%f5351, %f5055, %f5055;
	add.f32 	%f5059, %f1, %f5350;
	fma.rn.f32 	%f5060, %f5351, %f5056, %f2;
	mul.f32 	%f5061, %f5059, %f5059;
	mul.f32 	%f5062, %f5060, %f5060;
	add.f32 	%f5352, %f5061, %f5062;
	setp.gt.f32 	%p50, %f5352, 0f40800000;
	@%p50 bra 	$L__BB0_1326;
	sub.f32 	%f5353, %f5061, %f5062;
	add.f32 	%f5354, %f5059, %f5059;
	add.f32 	%f5063, %f1, %f5353;
	fma.rn.f32 	%f5064, %f5354, %f5060, %f2;
	mul.f32 	%f5065, %f5063, %f5063;
	mul.f32 	%f5066, %f5064, %f5064;
	add.f32 	%f5355, %f5065, %f5066;
	setp.gt.f32 	%p51, %f5355, 0f40800000;
	@%p51 bra 	$L__BB0_1325;
	sub.f32 	%f5356, %f5065, %f5066;
	add.f32 	%f5357, %f5063, %f5063;
	add.f32 	%f5067, %f1, %f5356;
	fma.rn.f32 	%f5068, %f5357, %f5064, %f2;
	mul.f32 	%f5069, %f5067, %f5067;
	mul.f32 	%f5070, %f5068, %f5068;
	add.f32 	%f5358, %f5069, %f5070;
	setp.gt.f32 	%p52, %f5358, 0f40800000;
	@%p52 bra 	$L__BB0_1324;
	sub.f32 	%f5359, %f5069, %f5070;
	add.f32 	%f5360, %f5067, %f5067;
	add.f32 	%f5071, %f1, %f5359;
	fma.rn.f32 	%f5072, %f5360, %f5068, %f2;
	mul.f32 	%f5073, %f5071, %f5071;
	mul.f32 	%f5074, %f5072, %f5072;
	add.f32 	%f5361, %f5073, %f5074;
	setp.gt.f32 	%p53, %f5361, 0f40800000;
	@%p53 bra 	$L__BB0_1323;
	sub.f32 	%f5362, %f5073, %f5074;
	add.f32 	%f5363, %f5071, %f5071;
	add.f32 	%f5075, %f1, %f5362;
	fma.rn.f32 	%f5076, %f5363, %f5072, %f2;
	mul.f32 	%f5077, %f5075, %f5075;
	mul.f32 	%f5078, %f5076, %f5076;
	add.f32 	%f5364, %f5077, %f5078;
	setp.gt.f32 	%p54, %f5364, 0f40800000;
	@%p54 bra 	$L__BB0_1322;
	sub.f32 	%f5365, %f5077, %f5078;
	add.f32 	%f5366, %f5075, %f5075;
	add.f32 	%f9141, %f1, %f5365;
	fma.rn.f32 	%f9140, %f5366, %f5076, %f2;
	add.s32 	%r4, %r4, 16;
	setp.eq.s32 	%p55, %r4, 10000;
	mov.b32 	%r1336, 10000;
	@%p55 bra 	$L__BB0_1337;
	bra.uni 	$L__BB0_1305;
$L__BB0_1322:
	add.s32 	%r1336, %r4, 15;
	bra.uni 	$L__BB0_1337;
$L__BB0_1323:
	add.s32 	%r1336, %r4, 14;
	bra.uni 	$L__BB0_1337;
$L__BB0_1324:
	add.s32 	%r1336, %r4, 13;
	bra.uni 	$L__BB0_1337;
$L__BB0_1325:
	add.s32 	%r1336, %r4, 12;
	bra.uni 	$L__BB0_1337;
$L__BB0_1326:
	add.s32 	%r1336, %r4, 11;
	bra.uni 	$L__BB0_1337;
$L__BB0_1327:
	add.s32 	%r1336, %r4, 10;
	bra.uni 	$L__BB0_1337;
$L__BB0_1328:
	add.s32 	%r1336, %r4, 9;
	bra.uni 	$L__BB0_1337;
$L__BB0_1329:
	add.s32 	%r1336, %r4, 8;
	bra.uni 	$L__BB0_1337;
$L__BB0_1330:
	add.s32 	%r1336, %r4, 7;
	bra.uni 	$L__BB0_1337;
$L__BB0_1331:
	add.s32 	%r1336, %r4, 6;
	bra.uni 	$L__BB0_1337;
$L__BB0_1332:
	add.s32 	%r1336, %r4, 5;
	bra.uni 	$L__BB0_1337;
$L__BB0_1333:
	add.s32 	%r1336, %r4, 4;
	bra.uni 	$L__BB0_1337;
$L__BB0_1334:
	add.s32 	%r1336, %r4, 3;
	bra.uni 	$L__BB0_1337;
$L__BB0_1335:
	add.s32 	%r1336, %r4, 2;
	bra.uni 	$L__BB0_1337;
$L__BB0_1336:
	add.s32 	%r1336, %r4, 1;
$L__BB0_1337:
	mul.wide.s32 	%rd5, %r1, 4;
	add.s64 	%rd6, %rd1, %rd5;
	st.global.u32 	[%rd6], %r1336;
	bra.uni 	$L__BB0_1370;
$L__BB0_1338:
	add.s32 	%r1338, %r22, 31;
	bra.uni 	$L__BB0_1369;
$L__BB0_1339:
	add.s32 	%r1338, %r22, 30;
	bra.uni 	$L__BB0_1369;
$L__BB0_1340:
	add.s32 	%r1338, %r22, 29;
	bra.uni 	$L__BB0_1369;
$L__BB0_1341:
	add.s32 	%r1338, %r22, 28;
	bra.uni 	$L__BB0_1369;
$L__BB0_1342:
	add.s32 	%r1338, %r22, 27;
	bra.uni 	$L__BB0_1369;
$L__BB0_1343:
	add.s32 	%r1338, %r22, 26;
	bra.uni 	$L__BB0_1369;
$L__BB0_1344:
	add.s32 	%r1338, %r22, 25;
	bra.uni 	$L__BB0_1369;
$L__BB0_1345:
	add.s32 	%r1338, %r22, 24;
	bra.uni 	$L__BB0_1369;
$L__BB0_1346:
	add.s32 	%r1338, %r22, 23;
	bra.uni 	$L__BB0_1369;
$L__BB0_1347:
	add.s32 	%r1338, %r22, 22;
	bra.uni 	$L__BB0_1369;
$L__BB0_1348:
	add.s32 	%r1338, %r22, 21;
	bra.uni 	$L__BB0_1369;
$L__BB0_1349:
	add.s32 	%r1338, %r22, 20;
	bra.uni 	$L__BB0_1369;
$L__BB0_1350:
	add.s32 	%r1338, %r22, 19;
	bra.uni 	$L__BB0_1369;
$L__BB0_1351:
	add.s32 	%r1338, %r22, 18;
	bra.uni 	$L__BB0_1369;
$L__BB0_1352:
	add.s32 	%r1338, %r22, 17;
	bra.uni 	$L__BB0_1369;
$L__BB0_1353:
	add.s32 	%r1338, %r22, 16;
	bra.uni 	$L__BB0_1369;
$L__BB0_1354:
	add.s32 	%r1338, %r22, 15;
	bra.uni 	$L__BB0_1369;
$L__BB0_1355:
	add.s32 	%r1338, %r22, 14;
	bra.uni 	$L__BB0_1369;
$L__BB0_1356:
	add.s32 	%r1338, %r22, 13;
	bra.uni 	$L__BB0_1369;
$L__BB0_1357:
	add.s32 	%r1338, %r22, 12;
	bra.uni 	$L__BB0_1369;
$L__BB0_1358:
	add.s32 	%r1338, %r22, 11;
	bra.uni 	$L__BB0_1369;
$L__BB0_1359:
	add.s32 	%r1338, %r22, 10;
	bra.uni 	$L__BB0_1369;
$L__BB0_1360:
	add.s32 	%r1338, %r22, 9;
	bra.uni 	$L__BB0_1369;
$L__BB0_1361:
	add.s32 	%r1338, %r22, 8;
	bra.uni 	$L__BB0_1369;
$L__BB0_1362:
	add.s32 	%r1338, %r22, 7;
	bra.uni 	$L__BB0_1369;
$L__BB0_1363:
	add.s32 	%r1338, %r22, 6;
	bra.uni 	$L__BB0_1369;
$L__BB0_1364:
	add.s32 	%r1338, %r22, 5;
	bra.uni 	$L__BB0_1369;
$L__BB0_1365:
	add.s32 	%r1338, %r22, 4;
	bra.uni 	$L__BB0_1369;
$L__BB0_1366:
	add.s32 	%r1338, %r22, 3;
	bra.uni 	$L__BB0_1369;
$L__BB0_1367:
	add.s32 	%r1338, %r22, 2;
	bra.uni 	$L__BB0_1369;
$L__BB0_1368:
	add.s32 	%r1338, %r22, 1;
$L__BB0_1369:
	mul.wide.s32 	%rd3, %r1, 4;
	add.s64 	%rd4, %rd1, %rd3;
	st.global.u32 	[%rd4], %r1338;
$L__BB0_1370:
	ret;

}


// ===== COMPILED SASS (sm_100) =====

	.target	sm_100

	.elftype	@"ET_EXEC"


//--------------------- .note.nv.tkinfo           --------------------------
	.section	.note.nv.tkinfo,"",@"SHT_NOTE"
	.sectionflags	@"SHF_NOTE_NV_TKINFO"
	.tkinfo
        /*0018*/ 	.word	0x00000002
        /*0030*/ 	.string	""
        /*0030*/ 	.string	"ptxas"
        /*0030*/ 	.string	"Cuda compilation tools, release 13.0, V13.0.88"
        /*0030*/ 	.string	"Build cuda_13.0.r13.0/compiler.36424714_0"
        /*0030*/ 	.string	"-arch sm_100 -m 64 "



//--------------------- .note.nv.cuinfo           --------------------------
	.section	.note.nv.cuinfo,"",@"SHT_NOTE"
	.sectionflags	@"SHF_NOTE_NV_CUINFO"
        /*0018*/ 	.short	0x0002
        /*001a*/ 	.short	0x0064
        /*001c*/ 	.short	0x0082
	.zero		2


//--------------------- .nv.info                  --------------------------
	.section	.nv.info,"",@"SHT_CUDA_INFO"
	.align	4


	//----- nvinfo : EIATTR_REGCOUNT
	.align		4
        /*0000*/ 	.byte	0x04, 0x2f
        /*0002*/ 	.short	(.L_1 - .L_0)
	.align		4
.L_0:
        /*0004*/ 	.word	index@(_Z12mandelKernelPiffffii)
        /*0008*/ 	.word	0x0000000c


	//----- nvinfo : EIATTR_FRAME_SIZE
	.align		4
.L_1:
        /*000c*/ 	.byte	0x04, 0x11
        /*000e*/ 	.short	(.L_3 - .L_2)
	.align		4
.L_2:
        /*0010*/ 	.word	index@(_Z12mandelKernelPiffffii)
        /*0014*/ 	.word	0x00000000


	//----- nvinfo : EIATTR_MIN_STACK_SIZE
	.align		4
.L_3:
        /*0018*/ 	.byte	0x04, 0x12
        /*001a*/ 	.short	(.L_5 - .L_4)
	.align		4
.L_4:
        /*001c*/ 	.word	index@(_Z12mandelKernelPiffffii)
        /*0020*/ 	.word	0x00000000
.L_5:


//--------------------- .nv.compat                --------------------------
	.section	.nv.compat,"",@"SHT_CUDA_COMPAT_INFO"
	.align	4
        /*0000*/ 	.byte	0x02, 0x09, 0x00, 0x00, 0x02, 0x02, 0x01, 0x00, 0x02, 0x05, 0x05, 0x00, 0x03, 0x07, 0x01, 0x01
        /*0010*/ 	.byte	0x02, 0x03, 0x00, 0x00, 0x02, 0x06, 0x01, 0x00, 0x04, 0x0b, 0x08, 0x00, 0x01, 0x00, 0x00, 0x00
        /*0020*/ 	.byte	0x00, 0x00, 0x00, 0x00


//--------------------- .nv.info._Z12mandelKernelPiffffii --------------------------
	.section	.nv.info._Z12mandelKernelPiffffii,"",@"SHT_CUDA_INFO"
	.sectionflags	@""
	.align	4


	//----- nvinfo : EIATTR_CUDA_API_VERSION
	.align		4
        /*0000*/ 	.byte	0x04, 0x37
        /*0002*/ 	.short	(.L_7 - .L_6)
.L_6:
        /*0004*/ 	.word	0x00000082


	//----- nvinfo : EIATTR_KPARAM_INFO
	.align		4
.L_7:
        /*0008*/ 	.byte	0x04, 0x17
        /*000a*/ 	.short	(.L_9 - .L_8)
.L_8:
        /*000c*/ 	.word	0x00000000
        /*0010*/ 	.short	0x0006
        /*0012*/ 	.short	0x001c
        /*0014*/ 	.byte	0x00, 0xf0, 0x11, 0x00


	//----- nvinfo : EIATTR_KPARAM_INFO
	.align		4
.L_9:
        /*0018*/ 	.byte	0x04, 0x17
        /*001a*/ 	.short	(.L_11 - .L_10)
.L_10:
        /*001c*/ 	.word	0x00000000
        /*0020*/ 	.short	0x0005
        /*0022*/ 	.short	0x0018
        /*0024*/ 	.byte	0x00, 0xf0, 0x11, 0x00


	//----- nvinfo : EIATTR_KPARAM_INFO
	.align		4
.L_11:
        /*0028*/ 	.byte	0x04, 0x17
        /*002a*/ 	.short	(.L_13 - .L_12)
.L_12:
        /*002c*/ 	.word	0x00000000
        /*0030*/ 	.short	0x0004
        /*0032*/ 	.short	0x0014
        /*0034*/ 	.byte	0x00, 0xf0, 0x11, 0x00


	//----- nvinfo : EIATTR_KPARAM_INFO
	.align		4
.L_13:
        /*0038*/ 	.byte	0x04, 0x17
        /*003a*/ 	.short	(.L_15 - .L_14)
.L_14:
        /*003c*/ 	.word	0x00000000
        /*0040*/ 	.short	0x0003
        /*0042*/ 	.short	0x0010
        /*0044*/ 	.byte	0x00, 0xf0, 0x11, 0x00


	//----- nvinfo : EIATTR_KPARAM_INFO
	.align		4
.L_15:
        /*0048*/ 	.byte	0x04, 0x17
        /*004a*/ 	.short	(.L_17 - .L_16)
.L_16:
        /*004c*/ 	.word	0x00000000
        /*0050*/ 	.short	0x0002
        /*0052*/ 	.short	0x000c
        /*0054*/ 	.byte	0x00, 0xf0, 0x11, 0x00


	//----- nvinfo : EIATTR_KPARAM_INFO
	.align		4
.L_17:
        /*0058*/ 	.byte	0x04, 0x17
        /*005a*/ 	.short	(.L_19 - .L_18)
.L_18:
        /*005c*/ 	.word	0x00000000
        /*0060*/ 	.short	0x0001
        /*0062*/ 	.short	0x0008
        /*0064*/ 	.byte	0x00, 0xf0, 0x11, 0x00


	//----- nvinfo : EIATTR_KPARAM_INFO
	.align		4
.L_19:
        /*0068*/ 	.byte	0x04, 0x17
        /*006a*/ 	.short	(.L_21 - .L_20)
.L_20:
        /*006c*/ 	.word	0x00000000
        /*0070*/ 	.short	0x0000
        /*0072*/ 	.short	0x0000
        /*0074*/ 	.byte	0x00, 0xf5, 0x21, 0x00


	//----- nvinfo : EIATTR_SPARSE_MMA_MASK
	.align		4
.L_21:
        /*0078*/ 	.byte	0x03, 0x50
        /*007a*/ 	.short	0x0000


	//----- nvinfo : EIATTR_MAXREG_COUNT
	.align		4
        /*007c*/ 	.byte	0x03, 0x1b
        /*007e*/ 	.short	0x00ff


	//----- nvinfo : EIATTR_MERCURY_ISA_VERSION
	.align		4
        /*0080*/ 	.byte	0x03, 0x5f
        /*0082*/ 	.short	0x0101


	//----- nvinfo : EIATTR_VRC_CTA_INIT_COUNT
	.align		4
        /*0084*/ 	.byte	0x02, 0x4a
	.zero		1
	.zero		1


	//----- nvinfo : EIATTR_EXIT_INSTR_OFFSETS
	.align		4
        /*0088*/ 	.byte	0x04, 0x1c
        /*008a*/ 	.short	(.L_23 - .L_22)


	//   ....[0]....
.L_22:
        /*008c*/ 	.word	0x00027270


	//   ....[1]....
        /*0090*/ 	.word	0x00031280


	//   ....[2]....
        /*0094*/ 	.word	0x000329e0


	//   ....[3]....
        /*0098*/ 	.word	0x00032b90


	//   ....[4]....
        /*009c*/ 	.word	0x000337b0


	//----- nvinfo : EIATTR_CRS_STACK_SIZE
	.align		4
.L_23:
        /*00a0*/ 	.byte	0x04, 0x1e
        /*00a2*/ 	.short	(.L_25 - .L_24)
.L_24:
        /*00a4*/ 	.word	0x00000000


	//----- nvinfo : EIATTR_CBANK_PARAM_SIZE
	.align		4
.L_25:
        /*00a8*/ 	.byte	0x03, 0x19
        /*00aa*/ 	.short	0x0020


	//----- nvinfo : EIATTR_PARAM_CBANK
	.align		4
        /*00ac*/ 	.byte	0x04, 0x0a
        /*00ae*/ 	.short	(.L_27 - .L_26)
	.align		4
.L_26:
        /*00b0*/ 	.word	index@(.nv.constant0._Z12mandelKernelPiffffii)
        /*00b4*/ 	.short	0x0380
        /*00b6*/ 	.short	0x0020


	//----- nvinfo : EIATTR_SW_WAR
	.align		4
.L_27:
        /*00b8*/ 	.byte	0x04, 0x36
        /*00ba*/ 	.short	(.L_29 - .L_28)
.L_28:
        /*00bc*/ 	.word	0x00000008
.L_29:


//--------------------- .nv.callgraph             --------------------------
	.section	.nv.callgraph,"",@"SHT_CUDA_CALLGRAPH"
	.align	4
	.sectionentsize	8
	.align		4
        /*0000*/ 	.word	0x00000000
	.align		4
        /*0004*/ 	.word	0xffffffff
	.align		4
        /*0008*/ 	.word	0x00000000
	.align		4
        /*000c*/ 	.word	0xfffffffe
	.align		4
        /*0010*/ 	.word	0x00000000
	.align		4
        /*0014*/ 	.word	0xfffffffd
	.align		4
        /*0018*/ 	.word	0x00000000
	.align		4
        /*001c*/ 	.word	0xfffffffc


//--------------------- .text._Z12mandelKernelPiffffii --------------------------
	.section	.text._Z12mandelKernelPiffffii,"ax",@progbits
	.align	128
        .global         _Z12mandelKernelPiffffii
        .type           _Z12mandelKernelPiffffii,@function
        .size           _Z12mandelKernelPiffffii,(.L_x_64 - _Z12mandelKernelPiffffii)
        .other          _Z12mandelKernelPiffffii,@"STO_CUDA_ENTRY STV_DEFAULT"
_Z12mandelKernelPiffffii:
.text._Z12mandelKernelPiffffii:
[----:B------:R-:W-:Y:S01]  /*0000*/  LDC R1, c[0x0][0x37c] ;  /* 0x0000df00ff017b82 */ /* 0x000fe20000000800 */
[----:B------:R-:W0:Y:S07]  /*0010*/  S2R R3, SR_TID.X ;  /* 0x0000000000037919 */ /* 0x000e2e0000002100 */
[----:B------:R-:W0:Y:S01]  /*0020*/  S2UR UR4, SR_CTAID.X ;  /* 0x00000000000479c3 */ /* 0x000e220000002500 */
[----:B------:R-:W1:Y:S01]  /*0030*/  LDCU.128 UR8, c[0x0][0x390] ;  /* 0x00007200ff0877ac */ /* 0x000e620008000c00 */
[----:B------:R-:W2:Y:S06]  /*0040*/  S2R R5, SR_TID.Y ;  /* 0x0000000000057919 */ /* 0x000eac0000002200 */
[----:B------:R-:W0:Y:S08]  /*0050*/  LDC R0, c[0x0][0x360] ;  /* 0x0000d800ff007b82 */ /* 0x000e300000000800 */
[----:B------:R-:W2:Y:S01]  /*0060*/  S2UR UR6, SR_CTAID.Y ;  /* 0x00000000000679c3 */ /* 0x000ea20000002600 */
[----:B-1----:R-:W-:-:S07]  /*0070*/  UISETP.GT.AND UP0, UPT, UR11, 0x270f, UPT ;  /* 0x0000270f0b00788c */ /* 0x002fce000bf04270 */
[----:B------:R-:W2:Y:S08]  /*0080*/  LDC R2, c[0x0][0x364] ;  /* 0x0000d900ff027b82 */ /* 0x000eb00000000800 */
[----:B------:R-:W1:Y:S01]  /*0090*/  LDC.64 R6, c[0x0][0x388] ;  /* 0x0000e200ff067b82 */ /* 0x000e620000000a00 */
[----:B0-----:R-:W-:Y:S01]  /*00a0*/  IMAD R0, R0, UR4, R3 ;  /* 0x0000000400007c24 */ /* 0x001fe2000f8e0203 */
[----:B------:R-:W0:Y:S01]  /*00b0*/  LDCU.64 UR4, c[0x0][0x358] ;  /* 0x00006b00ff0477ac */ /* 0x000e220008000a00 */
[----:B--2---:R-:W-:-:S03]  /*00c0*/  IMAD R3, R2, UR6, R5 ;  /* 0x0000000602037c24 */ /* 0x004fc6000f8e0205 */
[----:B------:R-:W-:Y:S01]  /*00d0*/  I2FP.F32.S32 R5, R0 ;  /* 0x0000000000057245 */ /* 0x000fe20000201400 */
[----:B------:R-:W-:Y:S01]  /*00e0*/  IMAD R0, R3, UR10, R0 ;  /* 0x0000000a03007c24 */ /* 0x000fe2000f8e0200 */
[----:B------:R-:W-:-:S03]  /*00f0*/  I2FP.F32.U32 R4, R3 ;  /* 0x0000000300047245 */ /* 0x000fc60000201000 */
[----:B-1----:R-:W-:Y:S02]  /*0100*/  FFMA R2, R5, UR8, R6 ;  /* 0x0000000805027c23 */ /* 0x002fe40008000006 */
[----:B------:R-:W-:Y:S01]  /*0110*/  FFMA R3, R4, UR9, R7 ;  /* 0x0000000904037c23 */ /* 0x000fe20008000007 */
[----:B0-----:R-:W-:Y:S06]  /*0120*/  BRA.U UP0, `(.L_x_0) ;  /* 0x0000031100587547 */ /* 0x001fec000b800000 */
[----:B------:R-:W-:-:S09]  /*0130*/  UISETP.NE.AND UP0, UPT, UR11, 0x100, UPT ;  /* 0x000001000b00788c */ /* 0x000fd2000bf05270 */
[----:B------:R-:W-:Y:S05]  /*0140*/  BRA.U !UP0, `(.L_x_1) ;  /* 0x00000271084c7547 */ /* 0x000fea000b800000 */
[----:B------:R-:W-:-:S09]  /*0150*/  UISETP.NE.AND UP0, UPT, UR11, 0x3e8, UPT ;  /* 0x000003e80b00788c */ /* 0x000fd2000bf05270 */
[----:B------:R-:W-:Y:S05]  /*0160*/  BRA.U UP0, `(.L_x_2) ;  /* 0x0000032900207547 */ /* 0x000fea000b800000 */
[----:B------:R-:W-:Y:S01]  /*0170*/  FMUL R5, R2, R2 ;  /* 0x0000000202057220 */ /* 0x000fe20000400000 */
[----:B------:R-:W-:Y:S01]  /*0180*/  FMUL R6, R3, R3 ;  /* 0x0000000303067220 */ /* 0x000fe20000400000 */
[----:B------:R-:W-:Y:S03]  /*0190*/  BSSY.RECONVERGENT B0, `(.L_x_3) ;  /* 0x000270a000007945 */ /* 0x000fe60003800200 */
[----:B------:R-:W-:-:S05]  /*01a0*/  FADD R4, R5, R6 ;  /* 0x0000000605047221 */ /* 0x000fca0000000000 */
[----:B------:R-:W-:Y:S01]  /*01b0*/  FSETP.GT.AND P0, PT, R4, 4, PT ;  /* 0x408000000400780b */ /* 0x000fe20003f04000 */
[----:B------:R-:W-:-:S12]  /*01c0*/  HFMA2 R4, -RZ, RZ, 0, 0 ;  /* 0x00000000ff047431 */ /* 0x000fd800000001ff */
[----:B------:R-:W-:Y:S05]  /*01d0*/  @P0 BRA `(.L_x_4) ;  /* 0x0000027000140947 */ /* 0x000fea0003800000 */
[----:B------:R-:W-:Y:S01]  /*01e0*/  FADD R5, R5, -R6 ;  /* 0x8000000605057221 */ /* 0x000fe20000000000 */
[----:B------:R-:W-:-:S03]  /*01f0*/  FADD R4, R2, R2 ;  /* 0x0000000202047221 */ /* 0x000fc60000000000 */
[----:B------:R-:W-:Y:S01]  /*0200*/  FADD R5, R2, R5 ;  /* 0x0000000502057221 */ /* 0x000fe20000000000 */
[----:B------:R-:W-:-:S03]  /*0210*/  FFMA R6, R3, R4, R3 ;  /* 0x0000000403067223 */ /* 0x000fc60000000003 */
[----:B------:R-:W-:Y:S01]  /*0220*/  FMUL R7, R5, R5 ;  /* 0x0000000505077220 */ /* 0x000fe20000400000 */
[----:B------:R-:W-:-:S04]  /*0230*/  FMUL R8, R6, R6 ;  /* 0x0000000606087220 */ /* 0x000fc80000400000 */
[----:B------:R-:W-:-:S05]  /*0240*/  FADD R4, R7, R8 ;  /* 0x0000000807047221 */ /* 0x000fca0000000000 */
[----:B------:R-:W-:Y:S02]  /*0250*/  FSETP.GT.AND P0, PT, R4, 4, PT ;  /* 0x408000000400780b */ /* 0x000fe40003f04000 */
[----:B------:R-:W-:-:S11]  /*0260*/  MOV R4, 0x1 ;  /* 0x0000000100047802 */ /* 0x000fd60000000f00 */
        /* <DEDUP_REMOVED lines=18> */
[----:B------:R-:W-:Y:S01]  /*0390*/  FSETP.GT.AND P0, PT, R4, 4, PT ;  /* 0x408000000400780b */ /* 0x000fe20003f04000 */
[----:B------:R-:W-:-:S12]  /*03a0*/  HFMA2 R4, -RZ, RZ, 0, 1.78813934326171875e-07 ;  /* 0x00000003ff047431 */ /* 0x000fd800000001ff */
        /* <DEDUP_REMOVED lines=29> */
[----:B------:R-:W-:-:S12]  /*0580*/  HFMA2 R4, -RZ, RZ, 0, 3.5762786865234375e-07 ;  /* 0x00000006ff047431 */ /* 0x000fd800000001ff */
        /* <DEDUP_REMOVED lines=29> */
[----:B------:R-:W-:-:S12]  /*0760*/  HFMA2 R4, -RZ, RZ, 0, 5.36441802978515625e-07 ;  /* 0x00000009ff047431 */ /* 0x000fd800000001ff */
        /* <DEDUP_REMOVED lines=29> */
[----:B------:R-:W-:-:S12]  /*0940*/  HFMA2 R4, -RZ, RZ, 0, 7.152557373046875e-07 ;  /* 0x0000000cff047431 */ /* 0x000fd800000001ff */
        /* <DEDUP_REMOVED lines=29> */
[----:B------:R-:W-:-:S12]  /*0b20*/  HFMA2 R4, -RZ, RZ, 0, 8.94069671630859375e-07 ;  /* 0x0000000fff047431 */ /* 0x000fd800000001ff */
        /* <DEDUP_REMOVED lines=29> */
[----:B------:R-:W-:-:S12]  /*0d00*/  HFMA2 R4, -RZ, RZ, 0, 1.07288360595703125e-06 ;  /* 0x00000012ff047431 */ /* 0x000fd800000001ff */
        /* <DEDUP_REMOVED lines=29> */
[----:B------:R-:W-:-:S12]  /*0ee0*/  HFMA2 R4, -RZ, RZ, 0, 1.251697540283203125e-06 ;  /* 0x00000015ff047431 */ /* 0x000fd800000001ff */
        /* <DEDUP_REMOVED lines=29> */
[----:B------:R-:W-:-:S12]  /*10c0*/  HFMA2 R4, -RZ, RZ, 0, 1.430511474609375e-06 ;  /* 0x00000018ff047431 */ /* 0x000fd800000001ff */
        /* <DEDUP_REMOVED lines=29> */
[----:B------:R-:W-:-:S12]  /*12a0*/  HFMA2 R4, -RZ, RZ, 0, 1.609325408935546875e-06 ;  /* 0x0000001bff047431 */ /* 0x000fd800000001ff */
        /* <DEDUP_REMOVED lines=59> */
[----:B------:R-:W-:-:S12]  /*1660*/  HFMA2 R4, -RZ, RZ, 0, 1.966953277587890625e-06 ;  /* 0x00000021ff047431 */ /* 0x000fd800000001ff */
        /* <DEDUP_REMOVED lines=29> */
[----:B------:R-:W-:-:S12]  /*1840*/  HFMA2 R4, -RZ, RZ, 0, 2.1457672119140625e-06 ;  /* 0x00000024ff047431 */ /* 0x000fd800000001ff */
        /* <DEDUP_REMOVED lines=29> */
[----:B------:R-:W-:-:S12]  /*1a20*/  HFMA2 R4, -RZ, RZ, 0, 2.324581146240234375e-06 ;  /* 0x00000027ff047431 */ /* 0x000fd800000001ff */
        /* <DEDUP_REMOVED lines=29> */
[----:B------:R-:W-:-:S12]  /*1c00*/  HFMA2 R4, -RZ, RZ, 0, 2.50339508056640625e-06 ;  /* 0x0000002aff047431 */ /* 0x000fd800000001ff */
        /* <DEDUP_REMOVED lines=29> */
[----:B------:R-:W-:-:S12]  /*1de0*/  HFMA2 R4, -RZ, RZ, 0, 2.682209014892578125e-06 ;  /* 0x0000002dff047431 */ /* 0x000fd800000001ff */
        /* <DEDUP_REMOVED lines=29> */
[----:B------:R-:W-:-:S12]  /*1fc0*/  HFMA2 R4, -RZ, RZ, 0, 2.86102294921875e-06 ;  /* 0x00000030ff047431 */ /* 0x000fd800000001ff */
        /* <DEDUP_REMOVED lines=29> */
[----:B------:R-:W-:-:S12]  /*21a0*/  HFMA2 R4, -RZ, RZ, 0, 3.039836883544921875e-06 ;  /* 0x00000033ff047431 */ /* 0x000fd800000001ff */
        /* <DEDUP_REMOVED lines=29> */
[----:B------:R-:W-:-:S12]  /*2380*/  HFMA2 R4, -RZ, RZ, 0, 3.21865081787109375e-06 ;  /* 0x00000036ff047431 */ /* 0x000fd800000001ff */
        /* <DEDUP_REMOVED lines=29> */
[----:B------:R-:W-:-:S12]  /*2560*/  HFMA2 R4, -RZ, RZ, 0, 3.397464752197265625e-06 ;  /* 0x00000039ff047431 */ /* 0x000fd800000001ff */
        /* <DEDUP_REMOVED lines=59> */
[----:B------:R-:W-:-:S12]  /*2920*/  HFMA2 R4, -RZ, RZ, 0, 3.755092620849609375e-06 ;  /* 0x0000003fff047431 */ /* 0x000fd800000001ff */
        /* <DEDUP_REMOVED lines=29> */
[----:B------:R-:W-:-:S12]  /*2b00*/  HFMA2 R4, -RZ, RZ, 0, 3.93390655517578125e-06 ;  /* 0x00000042ff047431 */ /* 0x000fd800000001ff */
        /* <DEDUP_REMOVED lines=29> */
[----:B------:R-:W-:-:S12]  /*2ce0*/  HFMA2 R4, -RZ, RZ, 0, 4.112720489501953125e-06 ;  /* 0x00000045ff047431 */ /* 0x000fd800000001ff */
        /* <DEDUP_REMOVED lines=29> */
[----:B------:R-:W-:-:S12]  /*2ec0*/  HFMA2 R4, -RZ, RZ, 0, 4.291534423828125e-06 ;  /* 0x00000048ff047431 */ /* 0x000fd800000001ff */
        /* <DEDUP_REMOVED lines=29> */
[----:B------:R-:W-:-:S12]  /*30a0*/  HFMA2 R4, -RZ, RZ, 0, 4.470348358154296875e-06 ;  /* 0x0000004bff047431 */ /* 0x000fd800000001ff */
        /* <DEDUP_REMOVED lines=29> */
[----:B------:R-:W-:-:S12]  /*3280*/  HFMA2 R4, -RZ, RZ, 0, 4.64916229248046875e-06 ;  /* 0x0000004eff047431 */ /* 0x000fd800000001ff */
        /* <DEDUP_REMOVED lines=29> */
[----:B------:R-:W-:-:S12]  /*3460*/  HFMA2 R4, -RZ, RZ, 0, 4.827976226806640625e-06 ;  /* 0x00000051ff047431 */ /* 0x000fd800000001ff */
        /* <DEDUP_REMOVED lines=29> */
[----:B------:R-:W-:-:S12]  /*3640*/  HFMA2 R4, -RZ, RZ, 0, 5.0067901611328125e-06 ;  /* 0x00000054ff047431 */ /* 0x000fd800000001ff */
        /* <DEDUP_REMOVED lines=29> */
[----:B------:R-:W-:-:S12]  /*3820*/  HFMA2 R4, -RZ, RZ, 0, 5.185604095458984375e-06 ;  /* 0x00000057ff047431 */ /* 0x000fd800000001ff */
        /* <DEDUP_REMOVED lines=59> */
[----:B------:R-:W-:-:S12]  /*3be0*/  HFMA2 R4, -RZ, RZ, 0, 5.543231964111328125e-06 ;  /* 0x0000005dff047431 */ /* 0x000fd800000001ff */
        /* <DEDUP_REMOVED lines=29> */
[----:B------:R-:W-:-:S12]  /*3dc0*/  HFMA2 R4, -RZ, RZ, 0, 5.7220458984375e-06 ;  /* 0x00000060ff047431 */ /* 0x000fd800000001ff */
        /* <DEDUP_REMOVED lines=29> */
[----:B------:R-:W-:-:S12]  /*3fa0*/  HFMA2 R4, -RZ, RZ, 0, 5.900859832763671875e-06 ;  /* 0x00000063ff047431 */ /* 0x000fd800000001ff */
        /* <DEDUP_REMOVED lines=29> */
[----:B------:R-:W-:-:S12]  /*4180*/  HFMA2 R4, -RZ, RZ, 0, 6.07967376708984375e-06 ;  /* 0x00000066ff047431 */ /* 0x000fd800000001ff */
        /* <DEDUP_REMOVED lines=29> */
[----:B------:R-:W-:-:S12]  /*4360*/  HFMA2 R4, -RZ, RZ, 0, 6.258487701416015625e-06 ;  /* 0x00000069ff047431 */ /* 0x000fd800000001ff */
        /* <DEDUP_REMOVED lines=29> */
[----:B------:R-:W-:-:S12]  /*4540*/  HFMA2 R4, -RZ, RZ, 0, 6.4373016357421875e-06 ;  /* 0x0000006cff047431 */ /* 0x000fd800000001ff */
        /* <DEDUP_REMOVED lines=29> */
[----:B------:R-:W-:-:S12]  /*4720*/  HFMA2 R4, -RZ, RZ, 0, 6.616115570068359375e-06 ;  /* 0x0000006fff047431 */ /* 0x000fd800000001ff */
        /* <DEDUP_REMOVED lines=29> */
[----:B------:R-:W-:-:S12]  /*4900*/  HFMA2 R4, -RZ, RZ, 0, 6.79492950439453125e-06 ;  /* 0x00000072ff047431 */ /* 0x000fd800000001ff */
        /* <DEDUP_REMOVED lines=29> */
[----:B------:R-:W-:-:S12]  /*4ae0*/  HFMA2 R4, -RZ, RZ, 0, 6.973743438720703125e-06 ;  /* 0x00000075ff047431 */ /* 0x000fd800000001ff */
        /* <DEDUP_REMOVED lines=59> */
[----:B------:R-:W-:-:S12]  /*4ea0*/  HFMA2 R4, -RZ, RZ, 0, 7.331371307373046875e-06 ;  /* 0x0000007bff047431 */ /* 0x000fd800000001ff */
        /* <DEDUP_REMOVED lines=29> */
[----:B------:R-:W-:-:S12]  /*5080*/  HFMA2 R4, -RZ, RZ, 0, 7.51018524169921875e-06 ;  /* 0x0000007eff047431 */ /* 0x000fd800000001ff */
        /* <DEDUP_REMOVED lines=29> */
[----:B------:R-:W-:-:S12]  /*5260*/  HFMA2 R4, -RZ, RZ, 0, 7.688999176025390625e-06 ;  /* 0x00000081ff047431 */ /* 0x000fd800000001ff */
        /* <DEDUP_REMOVED lines=29> */
[----:B------:R-:W-:-:S12]  /*5440*/  HFMA2 R4, -RZ, RZ, 0, 7.8678131103515625e-06 ;  /* 0x00000084ff047431 */ /* 0x000fd800000001ff */
        /* <DEDUP_REMOVED lines=29> */
[----:B------:R-:W-:-:S12]  /*5620*/  HFMA2 R4, -RZ, RZ, 0, 8.046627044677734375e-06 ;  /* 0x00000087ff047431 */ /* 0x000fd800000001ff */
        /* <DEDUP_REMOVED lines=29> */
[----:B------:R-:W-:-:S12]  /*5800*/  HFMA2 R4, -RZ, RZ, 0, 8.22544097900390625e-06 ;  /* 0x0000008aff047431 */ /* 0x000fd800000001ff */
        /* <DEDUP_REMOVED lines=29> */
[----:B------:R-:W-:-:S12]  /*59e0*/  HFMA2 R4, -RZ, RZ, 0, 8.404254913330078125e-06 ;  /* 0x0000008dff047431 */ /* 0x000fd800000001ff */
        /* <DEDUP_REMOVED lines=29> */
[----:B------:R-:W-:-:S12]  /*5bc0*/  HFMA2 R4, -RZ, RZ, 0, 8.58306884765625e-06 ;  /* 0x00000090ff047431 */ /* 0x000fd800000001ff */
        /* <DEDUP_REMOVED lines=29> */
[----:B------:R-:W-:-:S12]  /*5da0*/  HFMA2 R4, -RZ, RZ, 0, 8.761882781982421875e-06 ;  /* 0x00000093ff047431 */ /* 0x000fd800000001ff */
        /* <DEDUP_REMOVED lines=59> */
[----:B------:R-:W-:-:S12]  /*6160*/  HFMA2 R4, -RZ, RZ, 0, 9.119510650634765625e-06 ;  /* 0x00000099ff047431 */ /* 0x000fd800000001ff */
        /* <DEDUP_REMOVED lines=29> */
[----:B------:R-:W-:-:S12]  /*6340*/  HFMA2 R4, -RZ, RZ, 0, 9.2983245849609375e-06 ;  /* 0x0000009cff047431 */ /* 0x000fd800000001ff */
        /* <DEDUP_REMOVED lines=29> */
[----:B------:R-:W-:-:S12]  /*6520*/  HFMA2 R4, -RZ, RZ, 0, 9.477138519287109375e-06 ;  /* 0x0000009fff047431 */ /* 0x000fd800000001ff */
        /* <DEDUP_REMOVED lines=29> */
[----:B------:R-:W-:-:S12]  /*6700*/  HFMA2 R4, -RZ, RZ, 0, 9.65595245361328125e-06 ;  /* 0x000000a2ff047431 */ /* 0x000fd800000001ff */
        /* <DEDUP_REMOVED lines=29> */
[----:B------:R-:W-:-:S12]  /*68e0*/  HFMA2 R4, -RZ, RZ, 0, 9.834766387939453125e-06 ;  /* 0x000000a5ff047431 */ /* 0x000fd800000001ff */
        /* <DEDUP_REMOVED lines=29> */
[----:B------:R-:W-:-:S12]  /*6ac0*/  HFMA2 R4, -RZ, RZ, 0, 1.0013580322265625e-05 ;  /* 0x000000a8ff047431 */ /* 0x000fd800000001ff */
        /* <DEDUP_REMOVED lines=29> */
[----:B------:R-:W-:-:S12]  /*6ca0*/  HFMA2 R4, -RZ, RZ, 0, 1.0192394256591796875e-05 ;  /* 0x000000abff047431 */ /* 0x000fd800000001ff */
        /* <DEDUP_REMOVED lines=29> */
[----:B------:R-:W-:-:S12]  /*6e80*/  HFMA2 R4, -RZ, RZ, 0, 1.037120819091796875e-05 ;  /* 0x000000aeff047431 */ /* 0x000fd800000001ff */
        /* <DEDUP_REMOVED lines=29> */
[----:B------:R-:W-:-:S12]  /*7060*/  HFMA2 R4, -RZ, RZ, 0, 1.0550022125244140625e-05 ;  /* 0x000000b1ff047431 */ /* 0x000fd800000001ff */
        /* <DEDUP_REMOVED lines=59> */
[----:B------:R-:W-:-:S12]  /*7420*/  HFMA2 R4, -RZ, RZ, 0, 1.0907649993896484375e-05 ;  /* 0x000000b7ff047431 */ /* 0x000fd800000001ff */
        /* <DEDUP_REMOVED lines=29> */
[----:B------:R-:W-:-:S12]  /*7600*/  HFMA2 R4, -RZ, RZ, 0, 1.108646392822265625e-05 ;  /* 0x000000baff047431 */ /* 0x000fd800000001ff */
        /* <DEDUP_REMOVED lines=29> */
[----:B------:R-:W-:-:S12]  /*77e0*/  HFMA2 R4, -RZ, RZ, 0, 1.1265277862548828125e-05 ;  /* 0x000000bdff047431 */ /* 0x000fd800000001ff */
        /* <DEDUP_REMOVED lines=29> */
[----:B------:R-:W-:-:S12]  /*79c0*/  HFMA2 R4, -RZ, RZ, 0, 1.1444091796875e-05 ;  /* 0x000000c0ff047431 */ /* 0x000fd800000001ff */
        /* <DEDUP_REMOVED lines=29> */
[----:B------:R-:W-:-:S12]  /*7ba0*/  HFMA2 R4, -RZ, RZ, 0, 1.1622905731201171875e-05 ;  /* 0x000000c3ff047431 */ /* 0x000fd800000001ff */
        /* <DEDUP_REMOVED lines=29> */
[----:B------:R-:W-:-:S12]  /*7d80*/  HFMA2 R4, -RZ, RZ, 0, 1.180171966552734375e-05 ;  /* 0x000000c6ff047431 */ /* 0x000fd800000001ff */
        /* <DEDUP_REMOVED lines=29> */
[----:B------:R-:W-:-:S12]  /*7f60*/  HFMA2 R4, -RZ, RZ, 0, 1.1980533599853515625e-05 ;  /* 0x000000c9ff047431 */ /* 0x000fd800000001ff */
        /* <DEDUP_REMOVED lines=29> */
[----:B------:R-:W-:-:S12]  /*8140*/  HFMA2 R4, -RZ, RZ, 0, 1.21593475341796875e-05 ;  /* 0x000000ccff047431 */ /* 0x000fd800000001ff */
        /* <DEDUP_REMOVED lines=29> */
[----:B------:R-:W-:-:S12]  /*8320*/  HFMA2 R4, -RZ, RZ, 0, 1.2338161468505859375e-05 ;  /* 0x000000cfff047431 */ /* 0x000fd800000001ff */
        /* <DEDUP_REMOVED lines=59> */
[----:B------:R-:W-:-:S12]  /*86e0*/  HFMA2 R4, -RZ, RZ, 0, 1.2695789337158203125e-05 ;  /* 0x000000d5ff047431 */ /* 0x000fd800000001ff */
        /* <DEDUP_REMOVED lines=29> */
[----:B------:R-:W-:-:S12]  /*88c0*/  HFMA2 R4, -RZ, RZ, 0, 1.2874603271484375e-05 ;  /* 0x000000d8ff047431 */ /* 0x000fd800000001ff */
        /* <DEDUP_REMOVED lines=29> */
[----:B------:R-:W-:-:S12]  /*8aa0*/  HFMA2 R4, -RZ, RZ, 0, 1.3053417205810546875e-05 ;  /* 0x000000dbff047431 */ /* 0x000fd800000001ff */
        /* <DEDUP_REMOVED lines=29> */
[----:B------:R-:W-:-:S12]  /*8c80*/  HFMA2 R4, -RZ, RZ, 0, 1.323223114013671875e-05 ;  /* 0x000000deff047431 */ /* 0x000fd800000001ff */
        /* <DEDUP_REMOVED lines=29> */
[----:B------:R-:W-:-:S12]  /*8e60*/  HFMA2 R4, -RZ, RZ, 0, 1.3411045074462890625e-05 ;  /* 0x000000e1ff047431 */ /* 0x000fd800000001ff */
        /* <DEDUP_REMOVED lines=29> */
[----:B------:R-:W-:-:S12]  /*9040*/  HFMA2 R4, -RZ, RZ, 0, 1.35898590087890625e-05 ;  /* 0x000000e4ff047431 */ /* 0x000fd800000001ff */
        /* <DEDUP_REMOVED lines=29> */
[----:B------:R-:W-:-:S12]  /*9220*/  HFMA2 R4, -RZ, RZ, 0, 1.3768672943115234375e-05 ;  /* 0x000000e7ff047431 */ /* 0x000fd800000001ff */
        /* <DEDUP_REMOVED lines=29> */
[----:B------:R-:W-:-:S12]  /*9400*/  HFMA2 R4, -RZ, RZ, 0, 1.394748687744140625e-05 ;  /* 0x000000eaff047431 */ /* 0x000fd800000001ff */
        /* <DEDUP_REMOVED lines=29> */
[----:B------:R-:W-:-:S12]  /*95e0*/  HFMA2 R4, -RZ, RZ, 0, 1.4126300811767578125e-05 ;  /* 0x000000edff047431 */ /* 0x000fd800000001ff */
        /* <DEDUP_REMOVED lines=59> */
[----:B------:R-:W-:-:S12]  /*99a0*/  HFMA2 R4, -RZ, RZ, 0, 1.4483928680419921875e-05 ;  /* 0x000000f3ff047431 */ /* 0x000fd800000001ff */
        /* <DEDUP_REMOVED lines=29> */
[----:B------:R-:W-:-:S12]  /*9b80*/  HFMA2 R4, -RZ, RZ, 0, 1.466274261474609375e-05 ;  /* 0x000000f6ff047431 */ /* 0x000fd800000001ff */
        /* <DEDUP_REMOVED lines=29> */
[----:B------:R-:W-:-:S12]  /*9d60*/  HFMA2 R4, -RZ, RZ, 0, 1.4841556549072265625e-05 ;  /* 0x000000f9ff047431 */ /* 0x000fd800000001ff */
        /* <DEDUP_REMOVED lines=29> */
[----:B------:R-:W-:-:S12]  /*9f40*/  HFMA2 R4, -RZ, RZ, 0, 1.50203704833984375e-05 ;  /* 0x000000fcff047431 */ /* 0x000fd800000001ff */
        /* <DEDUP_REMOVED lines=29> */
[----:B------:R-:W-:-:S12]  /*a120*/  HFMA2 R4, -RZ, RZ, 0, 1.5199184417724609375e-05 ;  /* 0x000000ffff047431 */ /* 0x000fd800000001ff */
        /* <DEDUP_REMOVED lines=29> */
[----:B------:R-:W-:-:S12]  /*a300*/  HFMA2 R4, -RZ, RZ, 0, 1.537799835205078125e-05 ;  /* 0x00000102ff047431 */ /* 0x000fd800000001ff */
        /* <DEDUP_REMOVED lines=29> */
[----:B------:R-:W-:-:S12]  /*a4e0*/  HFMA2 R4, -RZ, RZ, 0, 1.5556812286376953125e-05 ;  /* 0x00000105ff047431 */ /* 0x000fd800000001ff */
        /* <DEDUP_REMOVED lines=29> */
[----:B------:R-:W-:-:S12]  /*a6c0*/  HFMA2 R4, -RZ, RZ, 0, 1.5735626220703125e-05 ;  /* 0x00000108ff047431 */ /* 0x000fd800000001ff */
        /* <DEDUP_REMOVED lines=29> */
[----:B------:R-:W-:-:S12]  /*a8a0*/  HFMA2 R4, -RZ, RZ, 0, 1.5914440155029296875e-05 ;  /* 0x0000010bff047431 */ /* 0x000fd800000001ff */
        /* <DEDUP_REMOVED lines=59> */
[----:B------:R-:W-:-:S12]  /*ac60*/  HFMA2 R4, -RZ, RZ, 0, 1.6272068023681640625e-05 ;  /* 0x00000111ff047431 */ /* 0x000fd800000001ff */
        /* <DEDUP_REMOVED lines=29> */
[----:B------:R-:W-:-:S12]  /*ae40*/  HFMA2 R4, -RZ, RZ, 0, 1.64508819580078125e-05 ;  /* 0x00000114ff047431 */ /* 0x000fd800000001ff */
        /* <DEDUP_REMOVED lines=29> */
[----:B------:R-:W-:-:S12]  /*b020*/  HFMA2 R4, -RZ, RZ, 0, 1.6629695892333984375e-05 ;  /* 0x00000117ff047431 */ /* 0x000fd800000001ff */
        /* <DEDUP_REMOVED lines=29> */
[----:B------:R-:W-:-:S12]  /*b200*/  HFMA2 R4, -RZ, RZ, 0, 1.680850982666015625e-05 ;  /* 0x0000011aff047431 */ /* 0x000fd800000001ff */
        /* <DEDUP_REMOVED lines=29> */
[----:B------:R-:W-:-:S12]  /*b3e0*/  HFMA2 R4, -RZ, RZ, 0, 1.6987323760986328125e-05 ;  /* 0x0000011dff047431 */ /* 0x000fd800000001ff */
        /* <DEDUP_REMOVED lines=29> */
[----:B------:R-:W-:-:S12]  /*b5c0*/  HFMA2 R4, -RZ, RZ, 0, 1.71661376953125e-05 ;  /* 0x00000120ff047431 */ /* 0x000fd800000001ff */
        /* <DEDUP_REMOVED lines=29> */
[----:B------:R-:W-:-:S12]  /*b7a0*/  HFMA2 R4, -RZ, RZ, 0, 1.7344951629638671875e-05 ;  /* 0x00000123ff047431 */ /* 0x000fd800000001ff */
        /* <DEDUP_REMOVED lines=29> */
[----:B------:R-:W-:-:S12]  /*b980*/  HFMA2 R4, -RZ, RZ, 0, 1.752376556396484375e-05 ;  /* 0x00000126ff047431 */ /* 0x000fd800000001ff */
        /* <DEDUP_REMOVED lines=29> */
[----:B------:R-:W-:-:S12]  /*bb60*/  HFMA2 R4, -RZ, RZ, 0, 1.7702579498291015625e-05 ;  /* 0x00000129ff047431 */ /* 0x000fd800000001ff */
        /* <DEDUP_REMOVED lines=59> */
[----:B------:R-:W-:-:S12]  /*bf20*/  HFMA2 R4, -RZ, RZ, 0, 1.8060207366943359375e-05 ;  /* 0x0000012fff047431 */ /* 0x000fd800000001ff */
        /* <DEDUP_REMOVED lines=29> */
[----:B------:R-:W-:-:S12]  /*c100*/  HFMA2 R4, -RZ, RZ, 0, 1.823902130126953125e-05 ;  /* 0x00000132ff047431 */ /* 0x000fd800000001ff */
        /* <DEDUP_REMOVED lines=29> */
[----:B------:R-:W-:-:S12]  /*c2e0*/  HFMA2 R4, -RZ, RZ, 0, 1.8417835235595703125e-05 ;  /* 0x00000135ff047431 */ /* 0x000fd800000001ff */
        /* <DEDUP_REMOVED lines=29> */
[----:B------:R-:W-:-:S12]  /*c4c0*/  HFMA2 R4, -RZ, RZ, 0, 1.8596649169921875e-05 ;  /* 0x00000138ff047431 */ /* 0x000fd800000001ff */
        /* <DEDUP_REMOVED lines=29> */
[----:B------:R-:W-:-:S12]  /*c6a0*/  HFMA2 R4, -RZ, RZ, 0, 1.8775463104248046875e-05 ;  /* 0x0000013bff047431 */ /* 0x000fd800000001ff */
        /* <DEDUP_REMOVED lines=29> */
[----:B------:R-:W-:-:S12]  /*c880*/  HFMA2 R4, -RZ, RZ, 0, 1.895427703857421875e-05 ;  /* 0x0000013eff047431 */ /* 0x000fd800000001ff */
        /* <DEDUP_REMOVED lines=29> */
[----:B------:R-:W-:-:S12]  /*ca60*/  HFMA2 R4, -RZ, RZ, 0, 1.9133090972900390625e-05 ;  /* 0x00000141ff047431 */ /* 0x000fd800000001ff */
        /* <DEDUP_REMOVED lines=29> */
[----:B------:R-:W-:-:S12]  /*cc40*/  HFMA2 R4, -RZ, RZ, 0, 1.93119049072265625e-05 ;  /* 0x00000144ff047431 */ /* 0x000fd800000001ff */
        /* <DEDUP_REMOVED lines=29> */
[----:B------:R-:W-:-:S12]  /*ce20*/  HFMA2 R4, -RZ, RZ, 0, 1.9490718841552734375e-05 ;  /* 0x00000147ff047431 */ /* 0x000fd800000001ff */
        /* <DEDUP_REMOVED lines=59> */
[----:B------:R-:W-:-:S12]  /*d1e0*/  HFMA2 R4, -RZ, RZ, 0, 1.9848346710205078125e-05 ;  /* 0x0000014dff047431 */ /* 0x000fd800000001ff */
        /* <DEDUP_REMOVED lines=29> */
[----:B------:R-:W-:-:S12]  /*d3c0*/  HFMA2 R4, -RZ, RZ, 0, 2.002716064453125e-05 ;  /* 0x00000150ff047431 */ /* 0x000fd800000001ff */
        /* <DEDUP_REMOVED lines=29> */
[----:B------:R-:W-:-:S12]  /*d5a0*/  HFMA2 R4, -RZ, RZ, 0, 2.0205974578857421875e-05 ;  /* 0x00000153ff047431 */ /* 0x000fd800000001ff */
        /* <DEDUP_REMOVED lines=29> */
[----:B------:R-:W-:-:S12]  /*d780*/  HFMA2 R4, -RZ, RZ, 0, 2.038478851318359375e-05 ;  /* 0x00000156ff047431 */ /* 0x000fd800000001ff */
        /* <DEDUP_REMOVED lines=29> */
[----:B------:R-:W-:-:S12]  /*d960*/  HFMA2 R4, -RZ, RZ, 0, 2.0563602447509765625e-05 ;  /* 0x00000159ff047431 */ /* 0x000fd800000001ff */
        /* <DEDUP_REMOVED lines=29> */
[----:B------:R-:W-:-:S12]  /*db40*/  HFMA2 R4, -RZ, RZ, 0, 2.07424163818359375e-05 ;  /* 0x0000015cff047431 */ /* 0x000fd800000001ff */
        /* <DEDUP_REMOVED lines=29> */
[----:B------:R-:W-:-:S12]  /*dd20*/  HFMA2 R4, -RZ, RZ, 0, 2.0921230316162109375e-05 ;  /* 0x0000015fff047431 */ /* 0x000fd800000001ff */
        /* <DEDUP_REMOVED lines=29> */
[----:B------:R-:W-:-:S12]  /*df00*/  HFMA2 R4, -RZ, RZ, 0, 2.110004425048828125e-05 ;  /* 0x00000162ff047431 */ /* 0x000fd800000001ff */
        /* <DEDUP_REMOVED lines=29> */
[----:B------:R-:W-:-:S12]  /*e0e0*/  HFMA2 R4, -RZ, RZ, 0, 2.1278858184814453125e-05 ;  /* 0x00000165ff047431 */ /* 0x000fd800000001ff */
        /* <DEDUP_REMOVED lines=59> */
[----:B------:R-:W-:-:S12]  /*e4a0*/  HFMA2 R4, -RZ, RZ, 0, 2.1636486053466796875e-05 ;  /* 0x0000016bff047431 */ /* 0x000fd800000001ff */
        /* <DEDUP_REMOVED lines=29> */
[----:B------:R-:W-:-:S12]  /*e680*/  HFMA2 R4, -RZ, RZ, 0, 2.181529998779296875e-05 ;  /* 0x0000016eff047431 */ /* 0x000fd800000001ff */
        /* <DEDUP_REMOVED lines=29> */
[----:B------:R-:W-:-:S12]  /*e860*/  HFMA2 R4, -RZ, RZ, 0, 2.1994113922119140625e-05 ;  /* 0x00000171ff047431 */ /* 0x000fd800000001ff */
        /* <DEDUP_REMOVED lines=29> */
[----:B------:R-:W-:-:S12]  /*ea40*/  HFMA2 R4, -RZ, RZ, 0, 2.21729278564453125e-05 ;  /* 0x00000174ff047431 */ /* 0x000fd800000001ff */
        /* <DEDUP_REMOVED lines=29> */
[----:B------:R-:W-:-:S12]  /*ec20*/  HFMA2 R4, -RZ, RZ, 0, 2.2351741790771484375e-05 ;  /* 0x00000177ff047431 */ /* 0x000fd800000001ff */
        /* <DEDUP_REMOVED lines=29> */
[----:B------:R-:W-:-:S12]  /*ee00*/  HFMA2 R4, -RZ, RZ, 0, 2.253055572509765625e-05 ;  /* 0x0000017aff047431 */ /* 0x000fd800000001ff */
        /* <DEDUP_REMOVED lines=29> */
[----:B------:R-:W-:-:S12]  /*efe0*/  HFMA2 R4, -RZ, RZ, 0, 2.2709369659423828125e-05 ;  /* 0x0000017dff047431 */ /* 0x000fd800000001ff */
        /* <DEDUP_REMOVED lines=29> */
[----:B------:R-:W-:-:S12]  /*f1c0*/  HFMA2 R4, -RZ, RZ, 0, 2.288818359375e-05 ;  /* 0x00000180ff047431 */ /* 0x000fd800000001ff */
        /* <DEDUP_REMOVED lines=29> */
[----:B------:R-:W-:-:S12]  /*f3a0*/  HFMA2 R4, -RZ, RZ, 0, 2.3066997528076171875e-05 ;  /* 0x00000183ff047431 */ /* 0x000fd800000001ff */
        /* <DEDUP_REMOVED lines=59> */
[----:B------:R-:W-:-:S12]  /*f760*/  HFMA2 R4, -RZ, RZ, 0, 2.3424625396728515625e-05 ;  /* 0x00000189ff047431 */ /* 0x000fd800000001ff */
        /* <DEDUP_REMOVED lines=29> */
[----:B------:R-:W-:-:S12]  /*f940*/  HFMA2 R4, -RZ, RZ, 0, 2.36034393310546875e-05 ;  /* 0x0000018cff047431 */ /* 0x000fd800000001ff */
        /* <DEDUP_REMOVED lines=29> */
[----:B------:R-:W-:-:S12]  /*fb20*/  HFMA2 R4, -RZ, RZ, 0, 2.3782253265380859375e-05 ;  /* 0x0000018fff047431 */ /* 0x000fd800000001ff */
        /* <DEDUP_REMOVED lines=29> */
[----:B------:R-:W-:-:S12]  /*fd00*/  HFMA2 R4, -RZ, RZ, 0, 2.396106719970703125e-05 ;  /* 0x00000192ff047431 */ /* 0x000fd800000001ff */
        /* <DEDUP_REMOVED lines=29> */
[----:B------:R-:W-:-:S12]  /*fee0*/  HFMA2 R4, -RZ, RZ, 0, 2.4139881134033203125e-05 ;  /* 0x00000195ff047431 */ /* 0x000fd800000001ff */
        /* <DEDUP_REMOVED lines=29> */
[----:B------:R-:W-:-:S12]  /*100c0*/  HFMA2 R4, -RZ, RZ, 0, 2.4318695068359375e-05 ;  /* 0x00000198ff047431 */ /* 0x000fd800000001ff */
        /* <DEDUP_REMOVED lines=29> */
[----:B------:R-:W-:-:S12]  /*102a0*/  HFMA2 R4, -RZ, RZ, 0, 2.4497509002685546875e-05 ;  /* 0x0000019bff047431 */ /* 0x000fd800000001ff */
        /* <DEDUP_REMOVED lines=29> */
[----:B------:R-:W-:-:S12]  /*10480*/  HFMA2 R4, -RZ, RZ, 0, 2.467632293701171875e-05 ;  /* 0x0000019eff047431 */ /* 0x000fd800000001ff */
        /* <DEDUP_REMOVED lines=29> */
[----:B------:R-:W-:-:S12]  /*10660*/  HFMA2 R4, -RZ, RZ, 0, 2.4855136871337890625e-05 ;  /* 0x000001a1ff047431 */ /* 0x000fd800000001ff */
        /* <DEDUP_REMOVED lines=59> */
[----:B------:R-:W-:-:S12]  /*10a20*/  HFMA2 R4, -RZ, RZ, 0, 2.5212764739990234375e-05 ;  /* 0x000001a7ff047431 */ /* 0x000fd800000001ff */
        /* <DEDUP_REMOVED lines=29> */
[----:B------:R-:W-:-:S12]  /*10c00*/  HFMA2 R4, -RZ, RZ, 0, 2.539157867431640625e-05 ;  /* 0x000001aaff047431 */ /* 0x000fd800000001ff */
        /* <DEDUP_REMOVED lines=29> */
[----:B------:R-:W-:-:S12]  /*10de0*/  HFMA2 R4, -RZ, RZ, 0, 2.5570392608642578125e-05 ;  /* 0x000001adff047431 */ /* 0x000fd800000001ff */
        /* <DEDUP_REMOVED lines=29> */
[----:B------:R-:W-:-:S12]  /*10fc0*/  HFMA2 R4, -RZ, RZ, 0, 2.574920654296875e-05 ;  /* 0x000001b0ff047431 */ /* 0x000fd800000001ff */
        /* <DEDUP_REMOVED lines=29> */
[----:B------:R-:W-:-:S12]  /*111a0*/  HFMA2 R4, -RZ, RZ, 0, 2.5928020477294921875e-05 ;  /* 0x000001b3ff047431 */ /* 0x000fd800000001ff */
        /* <DEDUP_REMOVED lines=29> */
[----:B------:R-:W-:-:S12]  /*11380*/  HFMA2 R4, -RZ, RZ, 0, 2.610683441162109375e-05 ;  /* 0x000001b6ff047431 */ /* 0x000fd800000001ff */
        /* <DEDUP_REMOVED lines=29> */
[----:B------:R-:W-:-:S12]  /*11560*/  HFMA2 R4, -RZ, RZ, 0, 2.6285648345947265625e-05 ;  /* 0x000001b9ff047431 */ /* 0x000fd800000001ff */
        /* <DEDUP_REMOVED lines=29> */
[----:B------:R-:W-:-:S12]  /*11740*/  HFMA2 R4, -RZ, RZ, 0, 2.64644622802734375e-05 ;  /* 0x000001bcff047431 */ /* 0x000fd800000001ff */
        /* <DEDUP_REMOVED lines=29> */
[----:B------:R-:W-:-:S12]  /*11920*/  HFMA2 R4, -RZ, RZ, 0, 2.6643276214599609375e-05 ;  /* 0x000001bfff047431 */ /* 0x000fd800000001ff */
        /* <DEDUP_REMOVED lines=59> */
[----:B------:R-:W-:-:S12]  /*11ce0*/  HFMA2 R4, -RZ, RZ, 0, 2.7000904083251953125e-05 ;  /* 0x000001c5ff047431 */ /* 0x000fd800000001ff */
        /* <DEDUP_REMOVED lines=29> */
[----:B------:R-:W-:-:S12]  /*11ec0*/  HFMA2 R4, -RZ, RZ, 0, 2.7179718017578125e-05 ;  /* 0x000001c8ff047431 */ /* 0x000fd800000001ff */
        /* <DEDUP_REMOVED lines=29> */
[----:B------:R-:W-:-:S12]  /*120a0*/  HFMA2 R4, -RZ, RZ, 0, 2.7358531951904296875e-05 ;  /* 0x000001cbff047431 */ /* 0x000fd800000001ff */
        /* <DEDUP_REMOVED lines=29> */
[----:B------:R-:W-:-:S12]  /*12280*/  HFMA2 R4, -RZ, RZ, 0, 2.753734588623046875e-05 ;  /* 0x000001ceff047431 */ /* 0x000fd800000001ff */
        /* <DEDUP_REMOVED lines=29> */
[----:B------:R-:W-:-:S12]  /*12460*/  HFMA2 R4, -RZ, RZ, 0, 2.7716159820556640625e-05 ;  /* 0x000001d1ff047431 */ /* 0x000fd800000001ff */
        /* <DEDUP_REMOVED lines=29> */
[----:B------:R-:W-:-:S12]  /*12640*/  HFMA2 R4, -RZ, RZ, 0, 2.78949737548828125e-05 ;  /* 0x000001d4ff047431 */ /* 0x000fd800000001ff */
        /* <DEDUP_REMOVED lines=29> */
[----:B------:R-:W-:-:S12]  /*12820*/  HFMA2 R4, -RZ, RZ, 0, 2.8073787689208984375e-05 ;  /* 0x000001d7ff047431 */ /* 0x000fd800000001ff */
        /* <DEDUP_REMOVED lines=29> */
[----:B------:R-:W-:-:S12]  /*12a00*/  HFMA2 R4, -RZ, RZ, 0, 2.825260162353515625e-05 ;  /* 0x000001daff047431 */ /* 0x000fd800000001ff */
        /* <DEDUP_REMOVED lines=29> */
[----:B------:R-:W-:-:S12]  /*12be0*/  HFMA2 R4, -RZ, RZ, 0, 2.8431415557861328125e-05 ;  /* 0x000001ddff047431 */ /* 0x000fd800000001ff */
        /* <DEDUP_REMOVED lines=59> */
[----:B------:R-:W-:-:S12]  /*12fa0*/  HFMA2 R4, -RZ, RZ, 0, 2.8789043426513671875e-05 ;  /* 0x000001e3ff047431 */ /* 0x000fd800000001ff */
        /* <DEDUP_REMOVED lines=29> */
[----:B------:R-:W-:-:S12]  /*13180*/  HFMA2 R4, -RZ, RZ, 0, 2.896785736083984375e-05 ;  /* 0x000001e6ff047431 */ /* 0x000fd800000001ff */
        /* <DEDUP_REMOVED lines=29> */
[----:B------:R-:W-:-:S12]  /*13360*/  HFMA2 R4, -RZ, RZ, 0, 2.9146671295166015625e-05 ;  /* 0x000001e9ff047431 */ /* 0x000fd800000001ff */
        /* <DEDUP_REMOVED lines=29> */
[----:B------:R-:W-:-:S12]  /*13540*/  HFMA2 R4, -RZ, RZ, 0, 2.93254852294921875e-05 ;  /* 0x000001ecff047431 */ /* 0x000fd800000001ff */
        /* <DEDUP_REMOVED lines=29> */
[----:B------:R-:W-:-:S12]  /*13720*/  HFMA2 R4, -RZ, RZ, 0, 2.9504299163818359375e-05 ;  /* 0x000001efff047431 */ /* 0x000fd800000001ff */
        /* <DEDUP_REMOVED lines=29> */
[----:B------:R-:W-:-:S12]  /*13900*/  HFMA2 R4, -RZ, RZ, 0, 2.968311309814453125e-05 ;  /* 0x000001f2ff047431 */ /* 0x000fd800000001ff */
        /* <DEDUP_REMOVED lines=29> */
[----:B------:R-:W-:-:S12]  /*13ae0*/  HFMA2 R4, -RZ, RZ, 0, 2.9861927032470703125e-05 ;  /* 0x000001f5ff047431 */ /* 0x000fd800000001ff */
        /* <DEDUP_REMOVED lines=29> */
[----:B------:R-:W-:-:S12]  /*13cc0*/  HFMA2 R4, -RZ, RZ, 0, 3.0040740966796875e-05 ;  /* 0x000001f8ff047431 */ /* 0x000fd800000001ff */
        /* <DEDUP_REMOVED lines=29> */
[----:B------:R-:W-:-:S12]  /*13ea0*/  HFMA2 R4, -RZ, RZ, 0, 3.0219554901123046875e-05 ;  /* 0x000001fbff047431 */ /* 0x000fd800000001ff */
        /* <DEDUP_REMOVED lines=59> */
[----:B------:R-:W-:-:S12]  /*14260*/  HFMA2 R4, -RZ, RZ, 0, 3.0577182769775390625e-05 ;  /* 0x00000201ff047431 */ /* 0x000fd800000001ff */
        /* <DEDUP_REMOVED lines=29> */
[----:B------:R-:W-:-:S12]  /*14440*/  HFMA2 R4, -RZ, RZ, 0, 3.07559967041015625e-05 ;  /* 0x00000204ff047431 */ /* 0x000fd800000001ff */
        /* <DEDUP_REMOVED lines=29> */
[----:B------:R-:W-:-:S12]  /*14620*/  HFMA2 R4, -RZ, RZ, 0, 3.0934810638427734375e-05 ;  /* 0x00000207ff047431 */ /* 0x000fd800000001ff */
        /* <DEDUP_REMOVED lines=29> */
[----:B------:R-:W-:-:S12]  /*14800*/  HFMA2 R4, -RZ, RZ, 0, 3.111362457275390625e-05 ;  /* 0x0000020aff047431 */ /* 0x000fd800000001ff */
        /* <DEDUP_REMOVED lines=29> */
[----:B------:R-:W-:-:S12]  /*149e0*/  HFMA2 R4, -RZ, RZ, 0, 3.1292438507080078125e-05 ;  /* 0x0000020dff047431 */ /* 0x000fd800000001ff */
        /* <DEDUP_REMOVED lines=29> */
[----:B------:R-:W-:-:S12]  /*14bc0*/  HFMA2 R4, -RZ, RZ, 0, 3.147125244140625e-05 ;  /* 0x00000210ff047431 */ /* 0x000fd800000001ff */
        /* <DEDUP_REMOVED lines=29> */
[----:B------:R-:W-:-:S12]  /*14da0*/  HFMA2 R4, -RZ, RZ, 0, 3.1650066375732421875e-05 ;  /* 0x00000213ff047431 */ /* 0x000fd800000001ff */
        /* <DEDUP_REMOVED lines=29> */
[----:B------:R-:W-:-:S12]  /*14f80*/  HFMA2 R4, -RZ, RZ, 0, 3.182888031005859375e-05 ;  /* 0x00000216ff047431 */ /* 0x000fd800000001ff */
        /* <DEDUP_REMOVED lines=29> */
[----:B------:R-:W-:-:S12]  /*15160*/  HFMA2 R4, -RZ, RZ, 0, 3.2007694244384765625e-05 ;  /* 0x00000219ff047431 */ /* 0x000fd800000001ff */
        /* <DEDUP_REMOVED lines=59> */
[----:B------:R-:W-:-:S12]  /*15520*/  HFMA2 R4, -RZ, RZ, 0, 3.2365322113037109375e-05 ;  /* 0x0000021fff047431 */ /* 0x000fd800000001ff */
        /* <DEDUP_REMOVED lines=29> */
[----:B------:R-:W-:-:S12]  /*15700*/  HFMA2 R4, -RZ, RZ, 0, 3.254413604736328125e-05 ;  /* 0x00000222ff047431 */ /* 0x000fd800000001ff */
        /* <DEDUP_REMOVED lines=29> */
[----:B------:R-:W-:-:S12]  /*158e0*/  HFMA2 R4, -RZ, RZ, 0, 3.2722949981689453125e-05 ;  /* 0x00000225ff047431 */ /* 0x000fd800000001ff */
        /* <DEDUP_REMOVED lines=29> */
[----:B------:R-:W-:-:S12]  /*15ac0*/  HFMA2 R4, -RZ, RZ, 0, 3.2901763916015625e-05 ;  /* 0x00000228ff047431 */ /* 0x000fd800000001ff */
        /* <DEDUP_REMOVED lines=29> */
[----:B------:R-:W-:-:S12]  /*15ca0*/  HFMA2 R4, -RZ, RZ, 0, 3.3080577850341796875e-05 ;  /* 0x0000022bff047431 */ /* 0x000fd800000001ff */
        /* <DEDUP_REMOVED lines=29> */
[----:B------:R-:W-:-:S12]  /*15e80*/  HFMA2 R4, -RZ, RZ, 0, 3.325939178466796875e-05 ;  /* 0x0000022eff047431 */ /* 0x000fd800000001ff */
        /* <DEDUP_REMOVED lines=29> */
[----:B------:R-:W-:-:S12]  /*16060*/  HFMA2 R4, -RZ, RZ, 0, 3.3438205718994140625e-05 ;  /* 0x00000231ff047431 */ /* 0x000fd800000001ff */
        /* <DEDUP_REMOVED lines=29> */
[----:B------:R-:W-:-:S12]  /*16240*/  HFMA2 R4, -RZ, RZ, 0, 3.36170196533203125e-05 ;  /* 0x00000234ff047431 */ /* 0x000fd800000001ff */
        /* <DEDUP_REMOVED lines=29> */
[----:B------:R-:W-:-:S12]  /*16420*/  HFMA2 R4, -RZ, RZ, 0, 3.3795833587646484375e-05 ;  /* 0x00000237ff047431 */ /* 0x000fd800000001ff */
        /* <DEDUP_REMOVED lines=59> */
[----:B------:R-:W-:-:S12]  /*167e0*/  HFMA2 R4, -RZ, RZ, 0, 3.4153461456298828125e-05 ;  /* 0x0000023dff047431 */ /* 0x000fd800000001ff */
        /* <DEDUP_REMOVED lines=29> */
[----:B------:R-:W-:-:S12]  /*169c0*/  HFMA2 R4, -RZ, RZ, 0, 3.4332275390625e-05 ;  /* 0x00000240ff047431 */ /* 0x000fd800000001ff */
        /* <DEDUP_REMOVED lines=29> */
[----:B------:R-:W-:-:S12]  /*16ba0*/  HFMA2 R4, -RZ, RZ, 0, 3.4511089324951171875e-05 ;  /* 0x00000243ff047431 */ /* 0x000fd800000001ff */
        /* <DEDUP_REMOVED lines=29> */
[----:B------:R-:W-:-:S12]  /*16d80*/  HFMA2 R4, -RZ, RZ, 0, 3.468990325927734375e-05 ;  /* 0x00000246ff047431 */ /* 0x000fd800000001ff */
        /* <DEDUP_REMOVED lines=29> */
[----:B------:R-:W-:-:S12]  /*16f60*/  HFMA2 R4, -RZ, RZ, 0, 3.4868717193603515625e-05 ;  /* 0x00000249ff047431 */ /* 0x000fd800000001ff */
        /* <DEDUP_REMOVED lines=29> */
[----:B------:R-:W-:-:S12]  /*17140*/  HFMA2 R4, -RZ, RZ, 0, 3.50475311279296875e-05 ;  /* 0x0000024cff047431 */ /* 0x000fd800000001ff */
        /* <DEDUP_REMOVED lines=29> */
[----:B------:R-:W-:-:S12]  /*17320*/  HFMA2 R4, -RZ, RZ, 0, 3.5226345062255859375e-05 ;  /* 0x0000024fff047431 */ /* 0x000fd800000001ff */
        /* <DEDUP_REMOVED lines=29> */
[----:B------:R-:W-:-:S12]  /*17500*/  HFMA2 R4, -RZ, RZ, 0, 3.540515899658203125e-05 ;  /* 0x00000252ff047431 */ /* 0x000fd800000001ff */
        /* <DEDUP_REMOVED lines=29> */
[----:B------:R-:W-:-:S12]  /*176e0*/  HFMA2 R4, -RZ, RZ, 0, 3.5583972930908203125e-05 ;  /* 0x00000255ff047431 */ /* 0x000fd800000001ff */
        /* <DEDUP_REMOVED lines=59> */
[----:B------:R-:W-:-:S12]  /*17aa0*/  HFMA2 R4, -RZ, RZ, 0, 3.5941600799560546875e-05 ;  /* 0x0000025bff047431 */ /* 0x000fd800000001ff */
        /* <DEDUP_REMOVED lines=29> */
[----:B------:R-:W-:-:S12]  /*17c80*/  HFMA2 R4, -RZ, RZ, 0, 3.612041473388671875e-05 ;  /* 0x0000025eff047431 */ /* 0x000fd800000001ff */
        /* <DEDUP_REMOVED lines=29> */
[----:B------:R-:W-:-:S12]  /*17e60*/  HFMA2 R4, -RZ, RZ, 0, 3.6299228668212890625e-05 ;  /* 0x00000261ff047431 */ /* 0x000fd800000001ff */
        /* <DEDUP_REMOVED lines=29> */
[----:B------:R-:W-:-:S12]  /*18040*/  HFMA2 R4, -RZ, RZ, 0, 3.64780426025390625e-05 ;  /* 0x00000264ff047431 */ /* 0x000fd800000001ff */
        /* <DEDUP_REMOVED lines=29> */
[----:B------:R-:W-:-:S12]  /*18220*/  HFMA2 R4, -RZ, RZ, 0, 3.6656856536865234375e-05 ;  /* 0x00000267ff047431 */ /* 0x000fd800000001ff */
        /* <DEDUP_REMOVED lines=29> */
[----:B------:R-:W-:-:S12]  /*18400*/  HFMA2 R4, -RZ, RZ, 0, 3.683567047119140625e-05 ;  /* 0x0000026aff047431 */ /* 0x000fd800000001ff */
        /* <DEDUP_REMOVED lines=29> */
[----:B------:R-:W-:-:S12]  /*185e0*/  HFMA2 R4, -RZ, RZ, 0, 3.7014484405517578125e-05 ;  /* 0x0000026dff047431 */ /* 0x000fd800000001ff */
        /* <DEDUP_REMOVED lines=29> */
[----:B------:R-:W-:-:S12]  /*187c0*/  HFMA2 R4, -RZ, RZ, 0, 3.719329833984375e-05 ;  /* 0x00000270ff047431 */ /* 0x000fd800000001ff */
        /* <DEDUP_REMOVED lines=29> */
[----:B------:R-:W-:-:S12]  /*189a0*/  HFMA2 R4, -RZ, RZ, 0, 3.7372112274169921875e-05 ;  /* 0x00000273ff047431 */ /* 0x000fd800000001ff */
        /* <DEDUP_REMOVED lines=59> */
[----:B------:R-:W-:-:S12]  /*18d60*/  HFMA2 R4, -RZ, RZ, 0, 3.7729740142822265625e-05 ;  /* 0x00000279ff047431 */ /* 0x000fd800000001ff */
        /* <DEDUP_REMOVED lines=29> */
[----:B------:R-:W-:-:S12]  /*18f40*/  HFMA2 R4, -RZ, RZ, 0, 3.79085540771484375e-05 ;  /* 0x0000027cff047431 */ /* 0x000fd800000001ff */
        /* <DEDUP_REMOVED lines=29> */
[----:B------:R-:W-:-:S12]  /*19120*/  HFMA2 R4, -RZ, RZ, 0, 3.8087368011474609375e-05 ;  /* 0x0000027fff047431 */ /* 0x000fd800000001ff */
        /* <DEDUP_REMOVED lines=29> */
[----:B------:R-:W-:-:S12]  /*19300*/  HFMA2 R4, -RZ, RZ, 0, 3.826618194580078125e-05 ;  /* 0x00000282ff047431 */ /* 0x000fd800000001ff */
        /* <DEDUP_REMOVED lines=29> */
[----:B------:R-:W-:-:S12]  /*194e0*/  HFMA2 R4, -RZ, RZ, 0, 3.8444995880126953125e-05 ;  /* 0x00000285ff047431 */ /* 0x000fd800000001ff */
        /* <DEDUP_REMOVED lines=29> */
[----:B------:R-:W-:-:S12]  /*196c0*/  HFMA2 R4, -RZ, RZ, 0, 3.8623809814453125e-05 ;  /* 0x00000288ff047431 */ /* 0x000fd800000001ff */
        /* <DEDUP_REMOVED lines=29> */
[----:B------:R-:W-:-:S12]  /*198a0*/  HFMA2 R4, -RZ, RZ, 0, 3.8802623748779296875e-05 ;  /* 0x0000028bff047431 */ /* 0x000fd800000001ff */
        /* <DEDUP_REMOVED lines=29> */
[----:B------:R-:W-:-:S12]  /*19a80*/  HFMA2 R4, -RZ, RZ, 0, 3.898143768310546875e-05 ;  /* 0x0000028eff047431 */ /* 0x000fd800000001ff */
        /* <DEDUP_REMOVED lines=29> */
[----:B------:R-:W-:-:S12]  /*19c60*/  HFMA2 R4, -RZ, RZ, 0, 3.9160251617431640625e-05 ;  /* 0x00000291ff047431 */ /* 0x000fd800000001ff */
        /* <DEDUP_REMOVED lines=59> */
[----:B------:R-:W-:-:S12]  /*1a020*/  HFMA2 R4, -RZ, RZ, 0, 3.9517879486083984375e-05 ;  /* 0x00000297ff047431 */ /* 0x000fd800000001ff */
        /* <DEDUP_REMOVED lines=29> */
[----:B------:R-:W-:-:S12]  /*1a200*/  HFMA2 R4, -RZ, RZ, 0, 3.969669342041015625e-05 ;  /* 0x0000029aff047431 */ /* 0x000fd800000001ff */
        /* <DEDUP_REMOVED lines=29> */
[----:B------:R-:W-:-:S12]  /*1a3e0*/  HFMA2 R4, -RZ, RZ, 0, 3.9875507354736328125e-05 ;  /* 0x0000029dff047431 */ /* 0x000fd800000001ff */
        /* <DEDUP_REMOVED lines=29> */
[----:B------:R-:W-:-:S12]  /*1a5c0*/  HFMA2 R4, -RZ, RZ, 0, 4.00543212890625e-05 ;  /* 0x000002a0ff047431 */ /* 0x000fd800000001ff */
        /* <DEDUP_REMOVED lines=29> */
[----:B------:R-:W-:-:S12]  /*1a7a0*/  HFMA2 R4, -RZ, RZ, 0, 4.0233135223388671875e-05 ;  /* 0x000002a3ff047431 */ /* 0x000fd800000001ff */
        /* <DEDUP_REMOVED lines=29> */
[----:B------:R-:W-:-:S12]  /*1a980*/  HFMA2 R4, -RZ, RZ, 0, 4.041194915771484375e-05 ;  /* 0x000002a6ff047431 */ /* 0x000fd800000001ff */
        /* <DEDUP_REMOVED lines=29> */
[----:B------:R-:W-:-:S12]  /*1ab60*/  HFMA2 R4, -RZ, RZ, 0, 4.0590763092041015625e-05 ;  /* 0x000002a9ff047431 */ /* 0x000fd800000001ff */
        /* <DEDUP_REMOVED lines=29> */
[----:B------:R-:W-:-:S12]  /*1ad40*/  HFMA2 R4, -RZ, RZ, 0, 4.07695770263671875e-05 ;  /* 0x000002acff047431 */ /* 0x000fd800000001ff */
        /* <DEDUP_REMOVED lines=29> */
[----:B------:R-:W-:-:S12]  /*1af20*/  HFMA2 R4, -RZ, RZ, 0, 4.0948390960693359375e-05 ;  /* 0x000002afff047431 */ /* 0x000fd800000001ff */
        /* <DEDUP_REMOVED lines=59> */
[----:B------:R-:W-:-:S12]  /*1b2e0*/  HFMA2 R4, -RZ, RZ, 0, 4.1306018829345703125e-05 ;  /* 0x000002b5ff047431 */ /* 0x000fd800000001ff */
        /* <DEDUP_REMOVED lines=29> */
[----:B------:R-:W-:-:S12]  /*1b4c0*/  HFMA2 R4, -RZ, RZ, 0, 4.1484832763671875e-05 ;  /* 0x000002b8ff047431 */ /* 0x000fd800000001ff */
        /* <DEDUP_REMOVED lines=29> */
[----:B------:R-:W-:-:S12]  /*1b6a0*/  HFMA2 R4, -RZ, RZ, 0, 4.1663646697998046875e-05 ;  /* 0x000002bbff047431 */ /* 0x000fd800000001ff */
        /* <DEDUP_REMOVED lines=29> */
[----:B------:R-:W-:-:S12]  /*1b880*/  HFMA2 R4, -RZ, RZ, 0, 4.184246063232421875e-05 ;  /* 0x000002beff047431 */ /* 0x000fd800000001ff */
        /* <DEDUP_REMOVED lines=29> */
[----:B------:R-:W-:-:S12]  /*1ba60*/  HFMA2 R4, -RZ, RZ, 0, 4.2021274566650390625e-05 ;  /* 0x000002c1ff047431 */ /* 0x000fd800000001ff */
        /* <DEDUP_REMOVED lines=29> */
[----:B------:R-:W-:-:S12]  /*1bc40*/  HFMA2 R4, -RZ, RZ, 0, 4.22000885009765625e-05 ;  /* 0x000002c4ff047431 */ /* 0x000fd800000001ff */
        /* <DEDUP_REMOVED lines=29> */
[----:B------:R-:W-:-:S12]  /*1be20*/  HFMA2 R4, -RZ, RZ, 0, 4.2378902435302734375e-05 ;  /* 0x000002c7ff047431 */ /* 0x000fd800000001ff */
        /* <DEDUP_REMOVED lines=29> */
[----:B------:R-:W-:-:S12]  /*1c000*/  HFMA2 R4, -RZ, RZ, 0, 4.255771636962890625e-05 ;  /* 0x000002caff047431 */ /* 0x000fd800000001ff */
        /* <DEDUP_REMOVED lines=29> */
[----:B------:R-:W-:-:S12]  /*1c1e0*/  HFMA2 R4, -RZ, RZ, 0, 4.2736530303955078125e-05 ;  /* 0x000002cdff047431 */ /* 0x000fd800000001ff */
        /* <DEDUP_REMOVED lines=59> */
[----:B------:R-:W-:-:S12]  /*1c5a0*/  HFMA2 R4, -RZ, RZ, 0, 4.3094158172607421875e-05 ;  /* 0x000002d3ff047431 */ /* 0x000fd800000001ff */
        /* <DEDUP_REMOVED lines=29> */
[----:B------:R-:W-:-:S12]  /*1c780*/  HFMA2 R4, -RZ, RZ, 0, 4.327297210693359375e-05 ;  /* 0x000002d6ff047431 */ /* 0x000fd800000001ff */
        /* <DEDUP_REMOVED lines=29> */
[----:B------:R-:W-:-:S12]  /*1c960*/  HFMA2 R4, -RZ, RZ, 0, 4.3451786041259765625e-05 ;  /* 0x000002d9ff047431 */ /* 0x000fd800000001ff */
        /* <DEDUP_REMOVED lines=29> */
[----:B------:R-:W-:-:S12]  /*1cb40*/  HFMA2 R4, -RZ, RZ, 0, 4.36305999755859375e-05 ;  /* 0x000002dcff047431 */ /* 0x000fd800000001ff */
        /* <DEDUP_REMOVED lines=29> */
[----:B------:R-:W-:-:S12]  /*1cd20*/  HFMA2 R4, -RZ, RZ, 0, 4.3809413909912109375e-05 ;  /* 0x000002dfff047431 */ /* 0x000fd800000001ff */
        /* <DEDUP_REMOVED lines=29> */
[----:B------:R-:W-:-:S12]  /*1cf00*/  HFMA2 R4, -RZ, RZ, 0, 4.398822784423828125e-05 ;  /* 0x000002e2ff047431 */ /* 0x000fd800000001ff */
        /* <DEDUP_REMOVED lines=29> */
[----:B------:R-:W-:-:S12]  /*1d0e0*/  HFMA2 R4, -RZ, RZ, 0, 4.4167041778564453125e-05 ;  /* 0x000002e5ff047431 */ /* 0x000fd800000001ff */
        /* <DEDUP_REMOVED lines=29> */
[----:B------:R-:W-:-:S12]  /*1d2c0*/  HFMA2 R4, -RZ, RZ, 0, 4.4345855712890625e-05 ;  /* 0x000002e8ff047431 */ /* 0x000fd800000001ff */
        /* <DEDUP_REMOVED lines=29> */
[----:B------:R-:W-:-:S12]  /*1d4a0*/  HFMA2 R4, -RZ, RZ, 0, 4.4524669647216796875e-05 ;  /* 0x000002ebff047431 */ /* 0x000fd800000001ff */
        /* <DEDUP_REMOVED lines=59> */
[----:B------:R-:W-:-:S12]  /*1d860*/  HFMA2 R4, -RZ, RZ, 0, 4.4882297515869140625e-05 ;  /* 0x000002f1ff047431 */ /* 0x000fd800000001ff */
        /* <DEDUP_REMOVED lines=29> */
[----:B------:R-:W-:-:S12]  /*1da40*/  HFMA2 R4, -RZ, RZ, 0, 4.50611114501953125e-05 ;  /* 0x000002f4ff047431 */ /* 0x000fd800000001ff */
        /* <DEDUP_REMOVED lines=29> */
[----:B------:R-:W-:-:S12]  /*1dc20*/  HFMA2 R4, -RZ, RZ, 0, 4.5239925384521484375e-05 ;  /* 0x000002f7ff047431 */ /* 0x000fd800000001ff */
        /* <DEDUP_REMOVED lines=29> */
[----:B------:R-:W-:-:S12]  /*1de00*/  HFMA2 R4, -RZ, RZ, 0, 4.541873931884765625e-05 ;  /* 0x000002faff047431 */ /* 0x000fd800000001ff */
        /* <DEDUP_REMOVED lines=29> */
[----:B------:R-:W-:-:S12]  /*1dfe0*/  HFMA2 R4, -RZ, RZ, 0, 4.5597553253173828125e-05 ;  /* 0x000002fdff047431 */ /* 0x000fd800000001ff */
        /* <DEDUP_REMOVED lines=29> */
[----:B------:R-:W-:-:S12]  /*1e1c0*/  HFMA2 R4, -RZ, RZ, 0, 4.57763671875e-05 ;  /* 0x00000300ff047431 */ /* 0x000fd800000001ff */
        /* <DEDUP_REMOVED lines=29> */
[----:B------:R-:W-:-:S12]  /*1e3a0*/  HFMA2 R4, -RZ, RZ, 0, 4.5955181121826171875e-05 ;  /* 0x00000303ff047431 */ /* 0x000fd800000001ff */
        /* <DEDUP_REMOVED lines=29> */
[----:B------:R-:W-:-:S12]  /*1e580*/  HFMA2 R4, -RZ, RZ, 0, 4.613399505615234375e-05 ;  /* 0x00000306ff047431 */ /* 0x000fd800000001ff */
        /* <DEDUP_REMOVED lines=29> */
[----:B------:R-:W-:-:S12]  /*1e760*/  HFMA2 R4, -RZ, RZ, 0, 4.6312808990478515625e-05 ;  /* 0x00000309ff047431 */ /* 0x000fd800000001ff */
        /* <DEDUP_REMOVED lines=59> */
[----:B------:R-:W-:-:S12]  /*1eb20*/  HFMA2 R4, -RZ, RZ, 0, 4.6670436859130859375e-05 ;  /* 0x0000030fff047431 */ /* 0x000fd800000001ff */
        /* <DEDUP_REMOVED lines=29> */
[----:B------:R-:W-:-:S12]  /*1ed00*/  HFMA2 R4, -RZ, RZ, 0, 4.684925079345703125e-05 ;  /* 0x00000312ff047431 */ /* 0x000fd800000001ff */
        /* <DEDUP_REMOVED lines=29> */
[----:B------:R-:W-:-:S12]  /*1eee0*/  HFMA2 R4, -RZ, RZ, 0, 4.7028064727783203125e-05 ;  /* 0x00000315ff047431 */ /* 0x000fd800000001ff */
        /* <DEDUP_REMOVED lines=29> */
[----:B------:R-:W-:-:S12]  /*1f0c0*/  HFMA2 R4, -RZ, RZ, 0, 4.7206878662109375e-05 ;  /* 0x00000318ff047431 */ /* 0x000fd800000001ff */
        /* <DEDUP_REMOVED lines=29> */
[----:B------:R-:W-:-:S12]  /*1f2a0*/  HFMA2 R4, -RZ, RZ, 0, 4.7385692596435546875e-05 ;  /* 0x0000031bff047431 */ /* 0x000fd800000001ff */
        /* <DEDUP_REMOVED lines=29> */
[----:B------:R-:W-:-:S12]  /*1f480*/  HFMA2 R4, -RZ, RZ, 0, 4.756450653076171875e-05 ;  /* 0x0000031eff047431 */ /* 0x000fd800000001ff */
        /* <DEDUP_REMOVED lines=29> */
[----:B------:R-:W-:-:S12]  /*1f660*/  HFMA2 R4, -RZ, RZ, 0, 4.7743320465087890625e-05 ;  /* 0x00000321ff047431 */ /* 0x000fd800000001ff */
        /* <DEDUP_REMOVED lines=29> */
[----:B------:R-:W-:-:S12]  /*1f840*/  HFMA2 R4, -RZ, RZ, 0, 4.79221343994140625e-05 ;  /* 0x00000324ff047431 */ /* 0x000fd800000001ff */
        /* <DEDUP_REMOVED lines=29> */
[----:B------:R-:W-:-:S12]  /*1fa20*/  HFMA2 R4, -RZ, RZ, 0, 4.8100948333740234375e-05 ;  /* 0x00000327ff047431 */ /* 0x000fd800000001ff */
        /* <DEDUP_REMOVED lines=59> */
[----:B------:R-:W-:-:S12]  /*1fde0*/  HFMA2 R4, -RZ, RZ, 0, 4.8458576202392578125e-05 ;  /* 0x0000032dff047431 */ /* 0x000fd800000001ff */
        /* <DEDUP_REMOVED lines=29> */
[----:B------:R-:W-:-:S12]  /*1ffc0*/  HFMA2 R4, -RZ, RZ, 0, 4.863739013671875e-05 ;  /* 0x00000330ff047431 */ /* 0x000fd800000001ff */
        /* <DEDUP_REMOVED lines=29> */
[----:B------:R-:W-:-:S12]  /*201a0*/  HFMA2 R4, -RZ, RZ, 0, 4.8816204071044921875e-05 ;  /* 0x00000333ff047431 */ /* 0x000fd800000001ff */
        /* <DEDUP_REMOVED lines=29> */
[----:B------:R-:W-:-:S12]  /*20380*/  HFMA2 R4, -RZ, RZ, 0, 4.899501800537109375e-05 ;  /* 0x00000336ff047431 */ /* 0x000fd800000001ff */
        /* <DEDUP_REMOVED lines=29> */
[----:B------:R-:W-:-:S12]  /*20560*/  HFMA2 R4, -RZ, RZ, 0, 4.9173831939697265625e-05 ;  /* 0x00000339ff047431 */ /* 0x000fd800000001ff */
        /* <DEDUP_REMOVED lines=29> */
[----:B------:R-:W-:-:S12]  /*20740*/  HFMA2 R4, -RZ, RZ, 0, 4.93526458740234375e-05 ;  /* 0x0000033cff047431 */ /* 0x000fd800000001ff */
        /* <DEDUP_REMOVED lines=29> */
[----:B------:R-:W-:-:S12]  /*20920*/  HFMA2 R4, -RZ, RZ, 0, 4.9531459808349609375e-05 ;  /* 0x0000033fff047431 */ /* 0x000fd800000001ff */
        /* <DEDUP_REMOVED lines=29> */
[----:B------:R-:W-:-:S12]  /*20b00*/  HFMA2 R4, -RZ, RZ, 0, 4.971027374267578125e-05 ;  /* 0x00000342ff047431 */ /* 0x000fd800000001ff */
        /* <DEDUP_REMOVED lines=29> */
[----:B------:R-:W-:-:S12]  /*20ce0*/  HFMA2 R4, -RZ, RZ, 0, 4.9889087677001953125e-05 ;  /* 0x00000345ff047431 */ /* 0x000fd800000001ff */
        /* <DEDUP_REMOVED lines=59> */
[----:B------:R-:W-:-:S12]  /*210a0*/  HFMA2 R4, -RZ, RZ, 0, 5.0246715545654296875e-05 ;  /* 0x0000034bff047431 */ /* 0x000fd800000001ff */
        /* <DEDUP_REMOVED lines=29> */
[----:B------:R-:W-:-:S12]  /*21280*/  HFMA2 R4, -RZ, RZ, 0, 5.042552947998046875e-05 ;  /* 0x0000034eff047431 */ /* 0x000fd800000001ff */
        /* <DEDUP_REMOVED lines=29> */
[----:B------:R-:W-:-:S12]  /*21460*/  HFMA2 R4, -RZ, RZ, 0, 5.0604343414306640625e-05 ;  /* 0x00000351ff047431 */ /* 0x000fd800000001ff */
        /* <DEDUP_REMOVED lines=29> */
[----:B------:R-:W-:-:S12]  /*21640*/  HFMA2 R4, -RZ, RZ, 0, 5.07831573486328125e-05 ;  /* 0x00000354ff047431 */ /* 0x000fd800000001ff */
        /* <DEDUP_REMOVED lines=29> */
[----:B------:R-:W-:-:S12]  /*21820*/  HFMA2 R4, -RZ, RZ, 0, 5.0961971282958984375e-05 ;  /* 0x00000357ff047431 */ /* 0x000fd800000001ff */
        /* <DEDUP_REMOVED lines=29> */
[----:B------:R-:W-:-:S12]  /*21a00*/  HFMA2 R4, -RZ, RZ, 0, 5.114078521728515625e-05 ;  /* 0x0000035aff047431 */ /* 0x000fd800000001ff */
        /* <DEDUP_REMOVED lines=29> */
[----:B------:R-:W-:-:S12]  /*21be0*/  HFMA2 R4, -RZ, RZ, 0, 5.1319599151611328125e-05 ;  /* 0x0000035dff047431 */ /* 0x000fd800000001ff */
        /* <DEDUP_REMOVED lines=29> */
[----:B------:R-:W-:-:S12]  /*21dc0*/  HFMA2 R4, -RZ, RZ, 0, 5.14984130859375e-05 ;  /* 0x00000360ff047431 */ /* 0x000fd800000001ff */
        /* <DEDUP_REMOVED lines=29> */
[----:B------:R-:W-:-:S12]  /*21fa0*/  HFMA2 R4, -RZ, RZ, 0, 5.1677227020263671875e-05 ;  /* 0x00000363ff047431 */ /* 0x000fd800000001ff */
        /* <DEDUP_REMOVED lines=59> */
[----:B------:R-:W-:-:S12]  /*22360*/  HFMA2 R4, -RZ, RZ, 0, 5.2034854888916015625e-05 ;  /* 0x00000369ff047431 */ /* 0x000fd800000001ff */
        /* <DEDUP_REMOVED lines=29> */
[----:B------:R-:W-:-:S12]  /*22540*/  HFMA2 R4, -RZ, RZ, 0, 5.22136688232421875e-05 ;  /* 0x0000036cff047431 */ /* 0x000fd800000001ff */
        /* <DEDUP_REMOVED lines=29> */
[----:B------:R-:W-:-:S12]  /*22720*/  HFMA2 R4, -RZ, RZ, 0, 5.2392482757568359375e-05 ;  /* 0x0000036fff047431 */ /* 0x000fd800000001ff */
        /* <DEDUP_REMOVED lines=29> */
[----:B------:R-:W-:-:S12]  /*22900*/  HFMA2 R4, -RZ, RZ, 0, 5.257129669189453125e-05 ;  /* 0x00000372ff047431 */ /* 0x000fd800000001ff */
        /* <DEDUP_REMOVED lines=29> */
[----:B------:R-:W-:-:S12]  /*22ae0*/  HFMA2 R4, -RZ, RZ, 0, 5.2750110626220703125e-05 ;  /* 0x00000375ff047431 */ /* 0x000fd800000001ff */
        /* <DEDUP_REMOVED lines=29> */
[----:B------:R-:W-:-:S12]  /*22cc0*/  HFMA2 R4, -RZ, RZ, 0, 5.2928924560546875e-05 ;  /* 0x00000378ff047431 */ /* 0x000fd800000001ff */
        /* <DEDUP_REMOVED lines=29> */
[----:B------:R-:W-:-:S12]  /*22ea0*/  HFMA2 R4, -RZ, RZ, 0, 5.3107738494873046875e-05 ;  /* 0x0000037bff047431 */ /* 0x000fd800000001ff */
        /* <DEDUP_REMOVED lines=29> */
[----:B------:R-:W-:-:S12]  /*23080*/  HFMA2 R4, -RZ, RZ, 0, 5.328655242919921875e-05 ;  /* 0x0000037eff047431 */ /* 0x000fd800000001ff */
        /* <DEDUP_REMOVED lines=29> */
[----:B------:R-:W-:-:S12]  /*23260*/  HFMA2 R4, -RZ, RZ, 0, 5.3465366363525390625e-05 ;  /* 0x00000381ff047431 */ /* 0x000fd800000001ff */
        /* <DEDUP_REMOVED lines=59> */
[----:B------:R-:W-:-:S12]  /*23620*/  HFMA2 R4, -RZ, RZ, 0, 5.3822994232177734375e-05 ;  /* 0x00000387ff047431 */ /* 0x000fd800000001ff */
        /* <DEDUP_REMOVED lines=29> */
[----:B------:R-:W-:-:S12]  /*23800*/  HFMA2 R4, -RZ, RZ, 0, 5.400180816650390625e-05 ;  /* 0x0000038aff047431 */ /* 0x000fd800000001ff */
        /* <DEDUP_REMOVED lines=29> */
[----:B------:R-:W-:-:S12]  /*239e0*/  HFMA2 R4, -RZ, RZ, 0, 5.4180622100830078125e-05 ;  /* 0x0000038dff047431 */ /* 0x000fd800000001ff */
        /* <DEDUP_REMOVED lines=29> */
[----:B------:R-:W-:-:S12]  /*23bc0*/  HFMA2 R4, -RZ, RZ, 0, 5.435943603515625e-05 ;  /* 0x00000390ff047431 */ /* 0x000fd800000001ff */
        /* <DEDUP_REMOVED lines=29> */
[----:B------:R-:W-:-:S12]  /*23da0*/  HFMA2 R4, -RZ, RZ, 0, 5.4538249969482421875e-05 ;  /* 0x00000393ff047431 */ /* 0x000fd800000001ff */
        /* <DEDUP_REMOVED lines=29> */
[----:B------:R-:W-:-:S12]  /*23f80*/  HFMA2 R4, -RZ, RZ, 0, 5.471706390380859375e-05 ;  /* 0x00000396ff047431 */ /* 0x000fd800000001ff */
        /* <DEDUP_REMOVED lines=29> */
[----:B------:R-:W-:-:S12]  /*24160*/  HFMA2 R4, -RZ, RZ, 0, 5.4895877838134765625e-05 ;  /* 0x00000399ff047431 */ /* 0x000fd800000001ff */
        /* <DEDUP_REMOVED lines=29> */
[----:B------:R-:W-:-:S12]  /*24340*/  HFMA2 R4, -RZ, RZ, 0, 5.50746917724609375e-05 ;  /* 0x0000039cff047431 */ /* 0x000fd800000001ff */
        /* <DEDUP_REMOVED lines=29> */
[----:B------:R-:W-:-:S12]  /*24520*/  HFMA2 R4, -RZ, RZ, 0, 5.5253505706787109375e-05 ;  /* 0x0000039fff047431 */ /* 0x000fd800000001ff */
        /* <DEDUP_REMOVED lines=59> */
[----:B------:R-:W-:-:S12]  /*248e0*/  HFMA2 R4, -RZ, RZ, 0, 5.5611133575439453125e-05 ;  /* 0x000003a5ff047431 */ /* 0x000fd800000001ff */
        /* <DEDUP_REMOVED lines=29> */
[----:B------:R-:W-:-:S12]  /*24ac0*/  HFMA2 R4, -RZ, RZ, 0, 5.5789947509765625e-05 ;  /* 0x000003a8ff047431 */ /* 0x000fd800000001ff */
        /* <DEDUP_REMOVED lines=29> */
[----:B------:R-:W-:-:S12]  /*24ca0*/  HFMA2 R4, -RZ, RZ, 0, 5.5968761444091796875e-05 ;  /* 0x000003abff047431 */ /* 0x000fd800000001ff */
        /* <DEDUP_REMOVED lines=29> */
[----:B------:R-:W-:-:S12]  /*24e80*/  HFMA2 R4, -RZ, RZ, 0, 5.614757537841796875e-05 ;  /* 0x000003aeff047431 */ /* 0x000fd800000001ff */
        /* <DEDUP_REMOVED lines=29> */
[----:B------:R-:W-:-:S12]  /*25060*/  HFMA2 R4, -RZ, RZ, 0, 5.6326389312744140625e-05 ;  /* 0x000003b1ff047431 */ /* 0x000fd800000001ff */
        /* <DEDUP_REMOVED lines=29> */
[----:B------:R-:W-:-:S12]  /*25240*/  HFMA2 R4, -RZ, RZ, 0, 5.65052032470703125e-05 ;  /* 0x000003b4ff047431 */ /* 0x000fd800000001ff */
        /* <DEDUP_REMOVED lines=29> */
[----:B------:R-:W-:-:S12]  /*25420*/  HFMA2 R4, -RZ, RZ, 0, 5.6684017181396484375e-05 ;  /* 0x000003b7ff047431 */ /* 0x000fd800000001ff */
        /* <DEDUP_REMOVED lines=29> */
[----:B------:R-:W-:-:S12]  /*25600*/  HFMA2 R4, -RZ, RZ, 0, 5.686283111572265625e-05 ;  /* 0x000003baff047431 */ /* 0x000fd800000001ff */
        /* <DEDUP_REMOVED lines=29> */
[----:B------:R-:W-:-:S12]  /*257e0*/  HFMA2 R4, -RZ, RZ, 0, 5.7041645050048828125e-05 ;  /* 0x000003bdff047431 */ /* 0x000fd800000001ff */
        /* <DEDUP_REMOVED lines=59> */
[----:B------:R-:W-:-:S12]  /*25ba0*/  HFMA2 R4, -RZ, RZ, 0, 5.7399272918701171875e-05 ;  /* 0x000003c3ff047431 */ /* 0x000fd800000001ff */
        /* <DEDUP_REMOVED lines=29> */
[----:B------:R-:W-:-:S12]  /*25d80*/  HFMA2 R4, -RZ, RZ, 0, 5.757808685302734375e-05 ;  /* 0x000003c6ff047431 */ /* 0x000fd800000001ff */
        /* <DEDUP_REMOVED lines=29> */
[----:B------:R-:W-:-:S12]  /*25f60*/  HFMA2 R4, -RZ, RZ, 0, 5.7756900787353515625e-05 ;  /* 0x000003c9ff047431 */ /* 0x000fd800000001ff */
        /* <DEDUP_REMOVED lines=29> */
[----:B------:R-:W-:-:S12]  /*26140*/  HFMA2 R4, -RZ, RZ, 0, 5.79357147216796875e-05 ;  /* 0x000003ccff047431 */ /* 0x000fd800000001ff */
        /* <DEDUP_REMOVED lines=29> */
[----:B------:R-:W-:-:S12]  /*26320*/  HFMA2 R4, -RZ, RZ, 0, 5.8114528656005859375e-05 ;  /* 0x000003cfff047431 */ /* 0x000fd800000001ff */
        /* <DEDUP_REMOVED lines=29> */
[----:B------:R-:W-:-:S12]  /*26500*/  HFMA2 R4, -RZ, RZ, 0, 5.829334259033203125e-05 ;  /* 0x000003d2ff047431 */ /* 0x000fd800000001ff */
        /* <DEDUP_REMOVED lines=29> */
[----:B------:R-:W-:-:S12]  /*266e0*/  HFMA2 R4, -RZ, RZ, 0, 5.8472156524658203125e-05 ;  /* 0x000003d5ff047431 */ /* 0x000fd800000001ff */
        /* <DEDUP_REMOVED lines=29> */
[----:B------:R-:W-:-:S12]  /*268c0*/  HFMA2 R4, -RZ, RZ, 0, 5.8650970458984375e-05 ;  /* 0x000003d8ff047431 */ /* 0x000fd800000001ff */
        /* <DEDUP_REMOVED lines=29> */
[----:B------:R-:W-:-:S12]  /*26aa0*/  HFMA2 R4, -RZ, RZ, 0, 5.8829784393310546875e-05 ;  /* 0x000003dbff047431 */ /* 0x000fd800000001ff */
        /* <DEDUP_REMOVED lines=59> */
[----:B------:R-:W-:-:S12]  /*26e60*/  HFMA2 R4, -RZ, RZ, 0, 5.9187412261962890625e-05 ;  /* 0x000003e1ff047431 */ /* 0x000fd800000001ff */
        /* <DEDUP_REMOVED lines=29> */
[----:B------:R-:W-:-:S12]  /*27040*/  HFMA2 R4, -RZ, RZ, 0, 5.93662261962890625e-05 ;  /* 0x000003e4ff047431 */ /* 0x000fd800000001ff */
        /* <DEDUP_REMOVED lines=21> */
[----:B------:R-:W-:Y:S01]  /*271a0*/  FADD R7, R7, R7 ;  /* 0x0000000707077221 */ /* 0x000fe20000000000 */
[----:B------:R-:W-:Y:S01]  /*271b0*/  FADD R5, R5, -R8 ;  /* 0x8000000805057221 */ /* 0x000fe20000000000 */
[----:B------:R-:W-:Y:S02]  /*271c0*/  HFMA2 R4, -RZ, RZ, 0, 5.9545040130615234375e-05 ;  /* 0x000003e7ff047431 */ /* 0x000fe400000001ff */
[----:B------:R-:W-:Y:S01]  /*271d0*/  FFMA R7, R6, R7, R3 ;  /* 0x0000000706077223 */ /* 0x000fe20000000003 */
[----:B------:R-:W-:-:S03]  /*271e0*/  FADD R5, R2, R5 ;  /* 0x0000000502057221 */ /* 0x000fc60000000000 */
[----:B------:R-:W-:-:S04]  /*271f0*/  FMUL R2, R7, R7 ;  /* 0x0000000707027220 */ /* 0x000fc80000400000 */
[----:B------:R-:W-:-:S05]  /*27200*/  FFMA R2, R5, R5, R2 ;  /* 0x0000000505027223 */ /* 0x000fca0000000002 */
[----:B------:R-:W-:-:S13]  /*27210*/  FSETP.GT.AND P0, PT, R2, 4, PT ;  /* 0x408000000200780b */ /* 0x000fda0003f04000 */
[----:B------:R-:W-:-:S07]  /*27220*/  @!P0 MOV R4, 0x3e8 ;  /* 0x000003e800048802 */ /* 0x000fce0000000f00 */
.L_x_4:
[----:B------:R-:W-:Y:S05]  /*27230*/  BSYNC.RECONVERGENT B0 ;  /* 0x0000000000007941 */ /* 0x000fea0003800200 */
.L_x_3:
[----:B------:R-:W0:Y:S02]  /*27240*/  LDC.64 R2, c[0x0][0x380] ;  /* 0x0000e000ff027b82 */ /* 0x000e240000000a00 */
[----:B0-----:R-:W-:-:S05]  /*27250*/  IMAD.WIDE R2, R0, 0x4, R2 ;  /* 0x0000000400027825 */ /* 0x001fca00078e0202 */
[----:B------:R-:W-:Y:S01]  /*27260*/  STG.E desc[UR4][R2.64], R4 ;  /* 0x0000000402007986 */ /* 0x000fe2000c101904 */
[----:B------:R-:W-:Y:S05]  /*27270*/  EXIT ;  /* 0x000000000000794d */ /* 0x000fea0003800000 */
.L_x_1:
        /* <DEDUP_REMOVED lines=2549> */
[----:B------:R-:W-:Y:S02]  /*311d0*/  HFMA2 R4, -RZ, RZ, 0, 1.5199184417724609375e-05 ;  /* 0x000000ffff047431 */ /* 0x000fe400000001ff */
[----:B------:R-:W-:Y:S01]  /*311e0*/  FFMA R7, R6, R7, R3 ;  /* 0x0000000706077223 */ /* 0x000fe20000000003 */
[----:B------:R-:W-:-:S03]  /*311f0*/  FADD R2, R2, R5 ;  /* 0x0000000502027221 */ /* 0x000fc60000000000 */
[----:B------:R-:W-:-:S04]  /*31200*/  FMUL R7, R7, R7 ;  /* 0x0000000707077220 */ /* 0x000fc80000400000 */
[----:B------:R-:W-:-:S05]  /*31210*/  FFMA R2, R2, R2, R7 ;  /* 0x0000000202027223 */ /* 0x000fca0000000007 */
[----:B------:R-:W-:-:S13]  /*31220*/  FSETP.GT.AND P0, PT, R2, 4, PT ;  /* 0x408000000200780b */ /* 0x000fda0003f04000 */
[----:B------:R-:W-:-:S07]  /*31230*/  @!P0 MOV R4, 0x100 ;  /* 0x0000010000048802 */ /* 0x000fce0000000f00 */
.L_x_6:
[----:B------:R-:W-:Y:S05]  /*31240*/  BSYNC.RECONVERGENT B0 ;  /* 0x0000000000007941 */ /* 0x000fea0003800200 */
.L_x_5:
[----:B------:R-:W0:Y:S02]  /*31250*/  LDC.64 R2, c[0x0][0x380] ;  /* 0x0000e000ff027b82 */ /* 0x000e240000000a00 */
[----:B0-----:R-:W-:-:S05]  /*31260*/  IMAD.WIDE R2, R0, 0x4, R2 ;  /* 0x0000000400027825 */ /* 0x001fca00078e0202 */
[----:B------:R-:W-:Y:S01]  /*31270*/  STG.E desc[UR4][R2.64], R4 ;  /* 0x0000000402007986 */ /* 0x000fe2000c101904 */
[----:B------:R-:W-:Y:S05]  /*31280*/  EXIT ;  /* 0x000000000000794d */ /* 0x000fea0003800000 */
.L_x_0:
        /* <DEDUP_REMOVED lines=11> */
[----:B------:R-:W-:Y:S02]  /*31340*/  MOV R4, RZ ;  /* 0x000000ff00047202 */ /* 0x000fe40000000f00 */
[----:B------:R-:W-:Y:S02]  /*31350*/  MOV R6, R3 ;  /* 0x0000000300067202 */ /* 0x000fe40000000f00 */
[----:B------:R-:W-:-:S07]  /*31360*/  MOV R5, R2 ;  /* 0x0000000200057202 */ /* 0x000fce0000000f00 */
.L_x_41:
[----:B------:R-:W-:Y:S01]  /*31370*/  FADD R7, -R8, R7 ;  /* 0x0000000708077221 */ /* 0x000fe20000000100 */
[----:B------:R-:W-:-:S03]  /*31380*/  FADD R8, R5, R5 ;  /* 0x0000000505087221 */ /* 0x000fc60000000000 */
[----:B------:R-:W-:Y:S01]  /*31390*/  FADD R7, R2, R7 ;  /* 0x0000000702077221 */ /* 0x000fe20000000000 */
[----:B------:R-:W-:-:S03]  /*313a0*/  FFMA R8, R8, R6, R3 ;  /* 0x0000000608087223 */ /* 0x000fc60000000003 */
[----:B------:R-:W-:Y:S01]  /*313b0*/  FMUL R5, R7, R7 ;  /* 0x0000000707057220 */ /* 0x000fe20000400000 */
[----:B------:R-:W-:-:S04]  /*313c0*/  FMUL R6, R8, R8 ;  /* 0x0000000808067220 */ /* 0x000fc80000400000 */
[----:B------:R-:W-:-:S05]  /*313d0*/  FADD R9, R5, R6 ;  /* 0x0000000605097221 */ /* 0x000fca0000000000 */
[----:B------:R-:W-:-:S13]  /*313e0*/  FSETP.GT.AND P0, PT, R9, 4, PT ;  /* 0x408000000900780b */ /* 0x000fda0003f04000 */
        /* <DEDUP_REMOVED lines=271> */
[----:B------:R-:W-:Y:S01]  /*324e0*/  IADD3 R9, PT, PT, R4, 0x20, RZ ;  /* 0x0000002004097810 */ /* 0x000fe20007ffe0ff */
[----:B------:R-:W-:Y:S01]  /*324f0*/  FADD R4, R5, R5 ;  /* 0x0000000505047221 */ /* 0x000fe20000000000 */
[----:B------:R-:W-:Y:S02]  /*32500*/  FADD R5, R7, -R8 ;  /* 0x8000000807057221 */ /* 0x000fe40000000000 */
[----:B------:R-:W-:Y:S01]  /*32510*/  ISETP.NE.AND P0, PT, R9, 0x186a0, PT ;  /* 0x000186a00900780c */ /* 0x000fe20003f05270 */
[----:B------:R-:W-:Y:S01]  /*32520*/  FFMA R6, R6, R4, R3 ;  /* 0x0000000406067223 */ /* 0x000fe20000000003 */
[----:B------:R-:W-:-:S11]  /*32530*/  MOV R4, 0x186a0 ;  /* 0x000186a000047802 */ /* 0x000fd60000000f00 */
[----:B------:R-:W-:Y:S05]  /*32540*/  @!P0 BRA `(.L_x_9) ;  /* 0x0000000400148947 */ /* 0x000fea0003800000 */
[----:B------:R-:W-:Y:S01]  /*32550*/  FADD R5, R2, R5 ;  /* 0x0000000502057221 */ /* 0x000fe20000000000 */
[----:B------:R-:W-:-:S03]  /*32560*/  FMUL R8, R6, R6 ;  /* 0x0000000606087220 */ /* 0x000fc60000400000 */
[----:B------:R-:W-:-:S04]  /*32570*/  FMUL R7, R5, R5 ;  /* 0x0000000505077220 */ /* 0x000fc80000400000 */
[----:B------:R-:W-:-:S05]  /*32580*/  FADD R4, R7, R8 ;  /* 0x0000000807047221 */ /* 0x000fca0000000000 */
[----:B------:R-:W-:Y:S02]  /*32590*/  FSETP.GT.AND P0, PT, R4, 4, PT ;  /* 0x408000000400780b */ /* 0x000fe40003f04000 */
[----:B------:R-:W-:-:S11]  /*325a0*/  MOV R4, R9 ;  /* 0x0000000900047202 */ /* 0x000fd60000000f00 */
[----:B------:R-:W-:Y:S05]  /*325b0*/  @!P0 BRA `(.L_x_41) ;  /* 0xffffffec006c8947 */ /* 0x000fea000383ffff */
[----:B------:R-:W-:Y:S05]  /*325c0*/  BRA `(.L_x_9) ;  /* 0x0000000000f47947 */ /* 0x000fea0003800000 */
.L_x_40:
[----:B------:R-:W-:Y:S01]  /*325d0*/  IADD3 R4, PT, PT, R4, 0x1f, RZ ;  /* 0x0000001f04047810 */ /* 0x000fe20007ffe0ff */
[----:B------:R-:W-:Y:S06]  /*325e0*/  BRA `(.L_x_9) ;  /* 0x0000000000ec7947 */ /* 0x000fec0003800000 */
.L_x_39:
[----:B------:R-:W-:Y:S01]  /*325f0*/  IADD3 R4, PT, PT, R4, 0x1e, RZ ;  /* 0x0000001e04047810 */ /* 0x000fe20007ffe0ff */
[----:B------:R-:W-:Y:S06]  /*32600*/  BRA `(.L_x_9) ;  /* 0x0000000000e47947 */ /* 0x000fec0003800000 */
.L_x_38:
[----:B------:R-:W-:Y:S01]  /*32610*/  IADD3 R4, PT, PT, R4, 0x1d, RZ ;  /* 0x0000001d04047810 */ /* 0x000fe20007ffe0ff */
[----:B------:R-:W-:Y:S06]  /*32620*/  BRA `(.L_x_9) ;  /* 0x0000000000dc7947 */ /* 0x000fec0003800000 */
.L_x_37:
[----:B------:R-:W-:Y:S01]  /*32630*/  IADD3 R4, PT, PT, R4, 0x1c, RZ ;  /* 0x0000001c04047810 */ /* 0x000fe20007ffe0ff */
[----:B------:R-:W-:Y:S06]  /*32640*/  BRA `(.L_x_9) ;  /* 0x0000000000d47947 */ /* 0x000fec0003800000 */
.L_x_36:
[----:B------:R-:W-:Y:S01]  /*32650*/  IADD3 R4, PT, PT, R4, 0x1b, RZ ;  /* 0x0000001b04047810 */ /* 0x000fe20007ffe0ff */
[----:B------:R-:W-:Y:S06]  /*32660*/  BRA `(.L_x_9) ;  /* 0x0000000000cc7947 */ /* 0x000fec0003800000 */
.L_x_35:
[----:B------:R-:W-:Y:S01]  /*32670*/  IADD3 R4, PT, PT, R4, 0x1a, RZ ;  /* 0x0000001a04047810 */ /* 0x000fe20007ffe0ff */
[----:B------:R-:W-:Y:S06]  /*32680*/  BRA `(.L_x_9) ;  /* 0x0000000000c47947 */ /* 0x000fec0003800000 */
.L_x_34:
[----:B------:R-:W-:Y:S01]  /*32690*/  IADD3 R4, PT, PT, R4, 0x19, RZ ;  /* 0x0000001904047810 */ /* 0x000fe20007ffe0ff */
[----:B------:R-:W-:Y:S06]  /*326a0*/  BRA `(.L_x_9) ;  /* 0x0000000000bc7947 */ /* 0x000fec0003800000 */
.L_x_33:
[----:B------:R-:W-:Y:S01]  /*326b0*/  IADD3 R4, PT, PT, R4, 0x18, RZ ;  /* 0x0000001804047810 */ /* 0x000fe20007ffe0ff */
[----:B------:R-:W-:Y:S06]  /*326c0*/  BRA `(.L_x_9) ;  /* 0x0000000000b47947 */ /* 0x000fec0003800000 */
.L_x_32:
[----:B------:R-:W-:Y:S01]  /*326d0*/  IADD3 R4, PT, PT, R4, 0x17, RZ ;  /* 0x0000001704047810 */ /* 0x000fe20007ffe0ff */
[----:B------:R-:W-:Y:S06]  /*326e0*/  BRA `(.L_x_9) ;  /* 0x0000000000ac7947 */ /* 0x000fec0003800000 */
.L_x_31:
[----:B------:R-:W-:Y:S01]  /*326f0*/  IADD3 R4, PT, PT, R4, 0x16, RZ ;  /* 0x0000001604047810 */ /* 0x000fe20007ffe0ff */
[----:B------:R-:W-:Y:S06]  /*32700*/  BRA `(.L_x_9) ;  /* 0x0000000000a47947 */ /* 0x000fec0003800000 */
.L_x_30:
[----:B------:R-:W-:Y:S01]  /*32710*/  IADD3 R4, PT, PT, R4, 0x15, RZ ;  /* 0x0000001504047810 */ /* 0x000fe20007ffe0ff */
[----:B------:R-:W-:Y:S06]  /*32720*/  BRA `(.L_x_9) ;  /* 0x00000000009c7947 */ /* 0x000fec0003800000 */
.L_x_29:
[----:B------:R-:W-:Y:S01]  /*32730*/  IADD3 R4, PT, PT, R4, 0x14, RZ ;  /* 0x0000001404047810 */ /* 0x000fe20007ffe0ff */
[----:B------:R-:W-:Y:S06]  /*32740*/  BRA `(.L_x_9) ;  /* 0x0000000000947947 */ /* 0x000fec0003800000 */
.L_x_28:
[----:B------:R-:W-:Y:S01]  /*32750*/  IADD3 R4, PT, PT, R4, 0x13, RZ ;  /* 0x0000001304047810 */ /* 0x000fe20007ffe0ff */
[----:B------:R-:W-:Y:S06]  /*32760*/  BRA `(.L_x_9) ;  /* 0x00000000008c7947 */ /* 0x000fec0003800000 */
.L_x_27:
[----:B------:R-:W-:Y:S01]  /*32770*/  IADD3 R4, PT, PT, R4, 0x12, RZ ;  /* 0x0000001204047810 */ /* 0x000fe20007ffe0ff */
[----:B------:R-:W-:Y:S06]  /*32780*/  BRA `(.L_x_9) ;  /* 0x0000000000847947 */ /* 0x000fec0003800000 */
.L_x_26:
[----:B------:R-:W-:Y:S01]  /*32790*/  IADD3 R4, PT, PT, R4, 0x11, RZ ;  /* 0x0000001104047810 */ /* 0x000fe20007ffe0ff */
[----:B------:R-:W-:Y:S06]  /*327a0*/  BRA `(.L_x_9) ;  /* 0x00000000007c7947 */ /* 0x000fec0003800000 */
.L_x_25:
[----:B------:R-:W-:Y:S01]  /*327b0*/  IADD3 R4, PT, PT, R4, 0x10, RZ ;  /* 0x0000001004047810 */ /* 0x000fe20007ffe0ff */
[----:B------:R-:W-:Y:S06]  /*327c0*/  BRA `(.L_x_9) ;  /* 0x0000000000747947 */ /* 0x000fec0003800000 */
.L_x_24:
[----:B------:R-:W-:Y:S01]  /*327d0*/  IADD3 R4, PT, PT, R4, 0xf, RZ ;  /* 0x0000000f04047810 */ /* 0x000fe20007ffe0ff */
[----:B------:R-:W-:Y:S06]  /*327e0*/  BRA `(.L_x_9) ;  /* 0x00000000006c7947 */ /* 0x000fec0003800000 */
.L_x_23:
[----:B------:R-:W-:Y:S01]  /*327f0*/  IADD3 R4, PT, PT, R4, 0xe, RZ ;  /* 0x0000000e04047810 */ /* 0x000fe20007ffe0ff */
[----:B------:R-:W-:Y:S06]  /*32800*/  BRA `(.L_x_9) ;  /* 0x0000000000647947 */ /* 0x000fec0003800000 */
.L_x_22:
[----:B------:R-:W-:Y:S01]  /*32810*/  IADD3 R4, PT, PT, R4, 0xd, RZ ;  /* 0x0000000d04047810 */ /* 0x000fe20007ffe0ff */
[----:B------:R-:W-:Y:S06]  /*32820*/  BRA `(.L_x_9) ;  /* 0x00000000005c7947 */ /* 0x000fec0003800000 */
.L_x_21:
[----:B------:R-:W-:Y:S01]  /*32830*/  IADD3 R4, PT, PT, R4, 0xc, RZ ;  /* 0x0000000c04047810 */ /* 0x000fe20007ffe0ff */
[----:B------:R-:W-:Y:S06]  /*32840*/  BRA `(.L_x_9) ;  /* 0x0000000000547947 */ /* 0x000fec0003800000 */
.L_x_20:
[----:B------:R-:W-:Y:S01]  /*32850*/  IADD3 R4, PT, PT, R4, 0xb, RZ ;  /* 0x0000000b04047810 */ /* 0x000fe20007ffe0ff */
[----:B------:R-:W-:Y:S06]  /*32860*/  BRA `(.L_x_9) ;  /* 0x00000000004c7947 */ /* 0x000fec0003800000 */
.L_x_19:
[----:B------:R-:W-:Y:S01]  /*32870*/  IADD3 R4, PT, PT, R4, 0xa, RZ ;  /* 0x0000000a04047810 */ /* 0x000fe20007ffe0ff */
[----:B------:R-:W-:Y:S06]  /*32880*/  BRA `(.L_x_9) ;  /* 0x0000000000447947 */ /* 0x000fec0003800000 */
.L_x_18:
[----:B------:R-:W-:Y:S01]  /*32890*/  IADD3 R4, PT, PT, R4, 0x9, RZ ;  /* 0x0000000904047810 */ /* 0x000fe20007ffe0ff */
[----:B------:R-:W-:Y:S06]  /*328a0*/  BRA `(.L_x_9) ;  /* 0x00000000003c7947 */ /* 0x000fec0003800000 */
.L_x_17:
[----:B------:R-:W-:Y:S01]  /*328b0*/  IADD3 R4, PT, PT, R4, 0x8, RZ ;  /* 0x0000000804047810 */ /* 0x000fe20007ffe0ff */
[----:B------:R-:W-:Y:S06]  /*328c0*/  BRA `(.L_x_9) ;  /* 0x0000000000347947 */ /* 0x000fec0003800000 */
.L_x_16:
[----:B------:R-:W-:Y:S01]  /*328d0*/  IADD3 R4, PT, PT, R4, 0x7, RZ ;  /* 0x0000000704047810 */ /* 0x000fe20007ffe0ff */
[----:B------:R-:W-:Y:S06]  /*328e0*/  BRA `(.L_x_9) ;  /* 0x00000000002c7947 */ /* 0x000fec0003800000 */
.L_x_15:
[----:B------:R-:W-:Y:S01]  /*328f0*/  IADD3 R4, PT, PT, R4, 0x6, RZ ;  /* 0x0000000604047810 */ /* 0x000fe20007ffe0ff */
[----:B------:R-:W-:Y:S06]  /*32900*/  BRA `(.L_x_9) ;  /* 0x0000000000247947 */ /* 0x000fec0003800000 */
.L_x_14:
[----:B------:R-:W-:Y:S01]  /*32910*/  IADD3 R4, PT, PT, R4, 0x5, RZ ;  /* 0x0000000504047810 */ /* 0x000fe20007ffe0ff */
[----:B------:R-:W-:Y:S06]  /*32920*/  BRA `(.L_x_9) ;  /* 0x00000000001c7947 */ /* 0x000fec0003800000 */
.L_x_13:
[----:B------:R-:W-:Y:S01]  /*32930*/  IADD3 R4, PT, PT, R4, 0x4, RZ ;  /* 0x0000000404047810 */ /* 0x000fe20007ffe0ff */
[----:B------:R-:W-:Y:S06]  /*32940*/  BRA `(.L_x_9) ;  /* 0x0000000000147947 */ /* 0x000fec0003800000 */
.L_x_12:
[----:B------:R-:W-:Y:S01]  /*32950*/  IADD3 R4, PT, PT, R4, 0x3, RZ ;  /* 0x0000000304047810 */ /* 0x000fe20007ffe0ff */
[----:B------:R-:W-:Y:S06]  /*32960*/  BRA `(.L_x_9) ;  /* 0x00000000000c7947 */ /* 0x000fec0003800000 */
.L_x_11:
[----:B------:R-:W-:Y:S01]  /*32970*/  IADD3 R4, PT, PT, R4, 0x2, RZ ;  /* 0x0000000204047810 */ /* 0x000fe20007ffe0ff */
[----:B------:R-:W-:Y:S06]  /*32980*/  BRA `(.L_x_9) ;  /* 0x0000000000047947 */ /* 0x000fec0003800000 */
.L_x_10:
[----:B------:R-:W-:-:S07]  /*32990*/  IADD3 R4, PT, PT, R4, 0x1, RZ ;  /* 0x0000000104047810 */ /* 0x000fce0007ffe0ff */
.L_x_9:
[----:B------:R-:W-:Y:S05]  /*329a0*/  BSYNC.RECONVERGENT B0 ;  /* 0x0000000000007941 */ /* 0x000fea0003800200 */
.L_x_8:
[----:B------:R-:W0:Y:S02]  /*329b0*/  LDC.64 R2, c[0x0][0x380] ;  /* 0x0000e000ff027b82 */ /* 0x000e240000000a00 */
[----:B0-----:R-:W-:-:S05]  /*329c0*/  IMAD.WIDE R2, R0, 0x4, R2 ;  /* 0x0000000400027825 */ /* 0x001fca00078e0202 */
[----:B------:R-:W-:Y:S01]  /*329d0*/  STG.E desc[UR4][R2.64], R4 ;  /* 0x0000000402007986 */ /* 0x000fe2000c101904 */
[----:B------:R-:W-:Y:S05]  /*329e0*/  EXIT ;  /* 0x000000000000794d */ /* 0x000fea0003800000 */
.L_x_2:
[----:B------:R-:W-:Y:S01]  /*329f0*/  UISETP.GE.AND UP0, UPT, UR11, 0x1, UPT ;  /* 0x000000010b00788c */ /* 0x000fe2000bf06270 */
[----:B------:R-:W-:-:S08]  /*32a00*/  HFMA2 R5, -RZ, RZ, 0, 0 ;  /* 0x00000000ff057431 */ /* 0x000fd000000001ff */
[----:B------:R-:W-:Y:S05]  /*32a10*/  BRA.U !UP0, `(.L_x_42) ;  /* 0x0000000108507547 */ /* 0x000fea000b800000 */
[----:B------:R-:W-:Y:S01]  /*32a20*/  BSSY.RECONVERGENT B0, `(.L_x_42) ;  /* 0x0000013000007945 */ /* 0x000fe20003800200 */
[----:B------:R-:W-:Y:S01]  /*32a30*/  MOV R5, RZ ;  /* 0x000000ff00057202 */ /* 0x000fe20000000f00 */
[----:B------:R-:W0:Y:S01]  /*32a40*/  LDCU UR6, c[0x0][0x39c] ;  /* 0x00007380ff0677ac */ /* 0x000e220008000800 */
[----:B------:R-:W-:Y:S02]  /*32a50*/  MOV R4, R3 ;  /* 0x0000000300047202 */ /* 0x000fe40000000f00 */
[----:B------:R-:W-:Y:S01]  /*32a60*/  MOV R6, R2 ;  /* 0x0000000200067202 */ /* 0x000fe20000000f00 */
[----:B------:R-:W1:Y:S06]  /*32a70*/  LDCU UR7, c[0x0][0x39c] ;  /* 0x00007380ff0777ac */ /* 0x000e6c0008000800 */
.L_x_44:
        /* <DEDUP_REMOVED lines=8> */
[----:B-1----:R-:W-:Y:S01]  /*32b00*/  ISETP.NE.AND P0, PT, R5, UR7, PT ;  /* 0x0000000705007c0c */ /* 0x002fe2000bf05270 */
[----:B------:R-:W-:Y:S01]  /*32b10*/  FFMA R4, R6, R4, R3 ;  /* 0x0000000406047223 */ /* 0x000fe20000000003 */
[----:B------:R-:W-:-:S11]  /*32b20*/  FADD R6, R2, R7 ;  /* 0x0000000702067221 */ /* 0x000fd60000000000 */
[----:B------:R-:W-:Y:S05]  /*32b30*/  @P0 BRA `(.L_x_44) ;  /* 0xfffffffc00d00947 */ /* 0x000fea000383ffff */
[----:B0-----:R-:W-:-:S07]  /*32b40*/  MOV R5, UR6 ;  /* 0x0000000600057c02 */ /* 0x001fce0008000f00 */
.L_x_43:
[----:B01----:R-:W-:Y:S05]  /*32b50*/  BSYNC.RECONVERGENT B0 ;  /* 0x0000000000007941 */ /* 0x003fea0003800200 */
.L_x_42:
[----:B------:R-:W0:Y:S02]  /*32b60*/  LDC.64 R2, c[0x0][0x380] ;  /* 0x0000e000ff027b82 */ /* 0x000e240000000a00 */
[----:B0-----:R-:W-:-:S05]  /*32b70*/  IMAD.WIDE R2, R0, 0x4, R2 ;  /* 0x0000000400027825 */ /* 0x001fca00078e0202 */
[----:B------:R-:W-:Y:S01]  /*32b80*/  STG.E desc[UR4][R2.64], R5 ;  /* 0x0000000502007986 */ /* 0x000fe2000c101904 */
[----:B------:R-:W-:Y:S05]  /*32b90*/  EXIT ;  /* 0x000000000000794d */ /* 0x000fea0003800000 */
.L_x_7:
[----:B------:R-:W-:Y:S01]  /*32ba0*/  FMUL R7, R2, R2 ;  /* 0x0000000202077220 */ /* 0x000fe20000400000 */
[----:B------:R-:W-:Y:S01]  /*32bb0*/  FMUL R8, R3, R3 ;  /* 0x0000000303087220 */ /* 0x000fe20000400000 */
[----:B------:R-:W-:Y:S03]  /*32bc0*/  BSSY.RECONVERGENT B0, `(.L_x_45) ;  /* 0x00000bb000007945 */ /* 0x000fe60003800200 */
[----:B------:R-:W-:-:S05]  /*32bd0*/  FADD R4, R7, R8 ;  /* 0x0000000807047221 */ /* 0x000fca0000000000 */
[----:B------:R-:W-:Y:S02]  /*32be0*/  FSETP.GT.AND P0, PT, R4, 4, PT ;  /* 0x408000000400780b */ /* 0x000fe40003f04000 */
[----:B------:R-:W-:-:S11]  /*32bf0*/  MOV R4, RZ ;  /* 0x000000ff00047202 */ /* 0x000fd60000000f00 */
[----:B------:R-:W-:Y:S05]  /*32c00*/  @P0 BRA `(.L_x_46) ;  /* 0x0000000800d80947 */ /* 0x000fea0003800000 */
[----:B------:R-:W-:Y:S01]  /*32c10*/  HFMA2 R4, -RZ, RZ, 0, 0 ;  /* 0x00000000ff047431 */ /* 0x000fe200000001ff */
[----:B------:R-:W-:Y:S02]  /*32c20*/  MOV R6, R3 ;  /* 0x0000000300067202 */ /* 0x000fe40000000f00 */
[----:B------:R-:W-:-:S07]  /*32c30*/  MOV R5, R2 ;  /* 0x0000000200057202 */ /* 0x000fce0000000f00 */
.L_x_62:
        /* <DEDUP_REMOVED lines=140> */
[----:B------:R-:W-:-:S11]  /*33500*/  HFMA2 R4, -RZ, RZ, 0, 0.027587890625 ;  /* 0x00002710ff047431 */ /* 0x000fd600000001ff */
        /* <DEDUP_REMOVED lines=9> */
.L_x_61:
[----:B------:R-:W-:Y:S01]  /*335a0*/  IADD3 R4, PT, PT, R4, 0xf, RZ ;  /* 0x0000000f04047810 */ /* 0x000fe20007ffe0ff */
[----:B------:R-:W-:Y:S06]  /*335b0*/  BRA `(.L_x_46) ;  /* 0x00000000006c7947 */ /* 0x000fec0003800000 */
.L_x_60:
[----:B------:R-:W-:Y:S01]  /*335c0*/  IADD3 R4, PT, PT, R4, 0xe, RZ ;  /* 0x0000000e04047810 */ /* 0x000fe20007ffe0ff */
[----:B------:R-:W-:Y:S06]  /*335d0*/  BRA `(.L_x_46) ;  /* 0x0000000000647947 */ /* 0x000fec0003800000 */
.L_x_59:
[----:B------:R-:W-:Y:S01]  /*335e0*/  IADD3 R4, PT, PT, R4, 0xd, RZ ;  /* 0x0000000d04047810 */ /* 0x000fe20007ffe0ff */
[----:B------:R-:W-:Y:S06]  /*335f0*/  BRA `(.L_x_46) ;  /* 0x00000000005c7947 */ /* 0x000fec0003800000 */
.L_x_58:
[----:B------:R-:W-:Y:S01]  /*33600*/  IADD3 R4, PT, PT, R4, 0xc, RZ ;  /* 0x0000000c04047810 */ /* 0x000fe20007ffe0ff */
[----:B------:R-:W-:Y:S06]  /*33610*/  BRA `(.L_x_46) ;  /* 0x0000000000547947 */ /* 0x000fec0003800000 */
.L_x_57:
[----:B------:R-:W-:Y:S01]  /*33620*/  IADD3 R4, PT, PT, R4, 0xb, RZ ;  /* 0x0000000b04047810 */ /* 0x000fe20007ffe0ff */
[----:B------:R-:W-:Y:S06]  /*33630*/  BRA `(.L_x_46) ;  /* 0x00000000004c7947 */ /* 0x000fec0003800000 */
.L_x_56:
[----:B------:R-:W-:Y:S01]  /*33640*/  IADD3 R4, PT, PT, R4, 0xa, RZ ;  /* 0x0000000a04047810 */ /* 0x000fe20007ffe0ff */
[----:B------:R-:W-:Y:S06]  /*33650*/  BRA `(.L_x_46) ;  /* 0x0000000000447947 */ /* 0x000fec0003800000 */
.L_x_55:
[----:B------:R-:W-:Y:S01]  /*33660*/  IADD3 R4, PT, PT, R4, 0x9, RZ ;  /* 0x0000000904047810 */ /* 0x000fe20007ffe0ff */
[----:B------:R-:W-:Y:S06]  /*33670*/  BRA `(.L_x_46) ;  /* 0x00000000003c7947 */ /* 0x000fec0003800000 */
.L_x_54:
[----:B------:R-:W-:Y:S01]  /*33680*/  IADD3 R4, PT, PT, R4, 0x8, RZ ;  /* 0x0000000804047810 */ /* 0x000fe20007ffe0ff */
[----:B------:R-:W-:Y:S06]  /*33690*/  BRA `(.L_x_46) ;  /* 0x0000000000347947 */ /* 0x000fec0003800000 */
.L_x_53:
[----:B------:R-:W-:Y:S01]  /*336a0*/  IADD3 R4, PT, PT, R4, 0x7, RZ ;  /* 0x0000000704047810 */ /* 0x000fe20007ffe0ff */
[----:B------:R-:W-:Y:S06]  /*336b0*/  BRA `(.L_x_46) ;  /* 0x00000000002c7947 */ /* 0x000fec0003800000 */
.L_x_52:
[----:B------:R-:W-:Y:S01]  /*336c0*/  IADD3 R4, PT, PT, R4, 0x6, RZ ;  /* 0x0000000604047810 */ /* 0x000fe20007ffe0ff */
[----:B------:R-:W-:Y:S06]  /*336d0*/  BRA `(.L_x_46) ;  /* 0x0000000000247947 */ /* 0x000fec0003800000 */
.L_x_51:
[----:B------:R-:W-:Y:S01]  /*336e0*/  IADD3 R4, PT, PT, R4, 0x5, RZ ;  /* 0x0000000504047810 */ /* 0x000fe20007ffe0ff */
[----:B------:R-:W-:Y:S06]  /*336f0*/  BRA `(.L_x_46) ;  /* 0x00000000001c7947 */ /* 0x000fec0003800000 */
.L_x_50:
[----:B------:R-:W-:Y:S01]  /*33700*/  IADD3 R4, PT, PT, R4, 0x4, RZ ;  /* 0x0000000404047810 */ /* 0x000fe20007ffe0ff */
[----:B------:R-:W-:Y:S06]  /*33710*/  BRA `(.L_x_46) ;  /* 0x0000000000147947 */ /* 0x000fec0003800000 */
.L_x_49:
[----:B------:R-:W-:Y:S01]  /*33720*/  IADD3 R4, PT, PT, R4, 0x3, RZ ;  /* 0x0000000304047810 */ /* 0x000fe20007ffe0ff */
[----:B------:R-:W-:Y:S06]  /*33730*/  BRA `(.L_x_46) ;  /* 0x00000000000c7947 */ /* 0x000fec0003800000 */
.L_x_48:
[----:B------:R-:W-:Y:S01]  /*33740*/  IADD3 R4, PT, PT, R4, 0x2, RZ ;  /* 0x0000000204047810 */ /* 0x000fe20007ffe0ff */
[----:B------:R-:W-:Y:S06]  /*33750*/  BRA `(.L_x_46) ;  /* 0x0000000000047947 */ /* 0x000fec0003800000 */
.L_x_47:
[----:B------:R-:W-:-:S07]  /*33760*/  IADD3 R4, PT, PT, R4, 0x1, RZ ;  /* 0x0000000104047810 */ /* 0x000fce0007ffe0ff */
.L_x_46:
[----:B------:R-:W-:Y:S05]  /*33770*/  BSYNC.RECONVERGENT B0 ;  /* 0x0000000000007941 */ /* 0x000fea0003800200 */
.L_x_45:
[----:B------:R-:W0:Y:S02]  /*33780*/  LDC.64 R2, c[0x0][0x380] ;  /* 0x0000e000ff027b82 */ /* 0x000e240000000a00 */
[----:B0-----:R-:W-:-:S05]  /*33790*/  IMAD.WIDE R2, R0, 0x4, R2 ;  /* 0x0000000400027825 */ /* 0x001fca00078e0202 */
[----:B------:R-:W-:Y:S01]  /*337a0*/  STG.E desc[UR4][R2.64], R4 ;  /* 0x0000000402007986 */ /* 0x000fe2000c101904 */
[----:B------:R-:W-:Y:S05]  /*337b0*/  EXIT ;  /* 0x000000000000794d */ /* 0x000fea0003800000 */
.L_x_63:
[----:B------:R-:W-:-:S00]  /*337c0*/  BRA `(.L_x_63) ;  /* 0xfffffffc00fc7947 */ /* 0x000fc0000383ffff */
[----:B------:R-:W-:-:S00]  /*337d0*/  NOP ;  /* 0x0000000000007918 */ /* 0x000fc00000000000 */
        /* <DEDUP_REMOVED lines=10> */
.L_x_64:


//--------------------- .nv.shared.reserved.0     --------------------------
	.section	.nv.shared.reserved.0,"aw",@nobits
	.weak		__nv_reservedSMEM_offset_0_alias
	.size		__nv_reservedSMEM_offset_0_alias, 0, 64
	.other		__nv_reservedSMEM_offset_0_alias,@"STO_CUDA_RESERVED_SHARED STV_DEFAULT"
__nv_reservedSMEM_offset_0_alias:
	.zero		0
	.zero		64


//--------------------- .nv.constant0._Z12mandelKernelPiffffii --------------------------
	.section	.nv.constant0._Z12mandelKernelPiffffii,"a",@progbits
	.sectionflags	@""
	.align	4
.nv.constant0._Z12mandelKernelPiffffii:
	.zero		928


//--------------------- SYMBOLS --------------------------

	.type		.nv.reservedSmem.offset0,@object
	.size		.nv.reservedSmem.offset0,0x4
